// auto-generated by cutlass_sweep.epilogue — config: {"arch": "sm_90", "cluster_m": 1, "cluster_n": 1, "dtype": "bf16", "fusion": "silu", "tile_k": 64, "tile_m": 256, "tile_n": 64}
#include "cutlass/cutlass.h"
#include "cutlass/gemm/collective/collective_builder.hpp"
#include "cutlass/gemm/device/gemm_universal_adapter.h"
#include "cutlass/gemm/kernel/gemm_universal.hpp"
#include "cutlass/epilogue/collective/collective_builder.hpp"
#include "cutlass/epilogue/fusion/operations.hpp"
#include "cutlass/epilogue/thread/activation.h"

using Elem = cutlass::bfloat16_t;
using Acc  = float;
using TileShape    = cute::Shape<cute::_256, cute::_64, cute::_64>;
using ClusterShape = cute::Shape<cute::_1, cute::_1, cute::_1>;
using FusionOp     = cutlass::epilogue::fusion::LinCombEltAct<cutlass::epilogue::thread::SiLu, Elem, Acc>;

using CollectiveEpilogue = typename cutlass::epilogue::collective::CollectiveBuilder<
    cutlass::arch::Sm90, cutlass::arch::OpClassTensorOp,
    TileShape, ClusterShape,
    cutlass::epilogue::collective::EpilogueTileAuto,
    Acc, Acc,
    Elem, cutlass::layout::RowMajor, 128 / cutlass::sizeof_bits<Elem>::value,
    Elem, cutlass::layout::RowMajor, 128 / cutlass::sizeof_bits<Elem>::value,
    cutlass::epilogue::TmaWarpSpecializedCooperative,
    FusionOp
  >::CollectiveOp;

using CollectiveMainloop = typename cutlass::gemm::collective::CollectiveBuilder<
    cutlass::arch::Sm90, cutlass::arch::OpClassTensorOp,
    Elem, cutlass::layout::RowMajor, 128 / cutlass::sizeof_bits<Elem>::value,
    Elem, cutlass::layout::ColumnMajor, 128 / cutlass::sizeof_bits<Elem>::value,
    Acc,
    TileShape, ClusterShape,
    cutlass::gemm::collective::StageCountAutoCarveout<
        static_cast<int>(sizeof(typename CollectiveEpilogue::SharedStorage))>,
    cutlass::gemm::KernelTmaWarpSpecializedCooperative
  >::CollectiveOp;

using GemmKernel = cutlass::gemm::kernel::GemmUniversal<
    cute::Shape<int,int,int,int>, CollectiveMainloop, CollectiveEpilogue>;
using Gemm = cutlass::gemm::device::GemmUniversalAdapter<GemmKernel>;

auto* _anchor = &cutlass::device_kernel<GemmKernel>;


// ===== COMPILED SASS (sm_90a) =====

	.target	sm_90a

	.elftype	@"ET_EXEC"


//--------------------- .note.nv.tkinfo           --------------------------
	.section	.note.nv.tkinfo,"",@"SHT_NOTE"
	.sectionflags	@"SHF_NOTE_NV_TKINFO"
	.tkinfo
        /*0018*/ 	.word	0x00000002
        /*0030*/ 	.string	""
        /*0030*/ 	.string	"ptxas"
        /*0030*/ 	.string	"Cuda compilation tools, release 13.0, V13.0.88"
        /*0030*/ 	.string	"Build cuda_13.0.r13.0/compiler.36424714_0"
        /*0030*/ 	.string	"-arch sm_90a -m 64 "



//--------------------- .note.nv.cuinfo           --------------------------
	.section	.note.nv.cuinfo,"",@"SHT_NOTE"
	.sectionflags	@"SHF_NOTE_NV_CUINFO"
        /*0018*/ 	.short	0x0002
        /*001a*/ 	.short	0x005a
        /*001c*/ 	.short	0x0082
	.zero		2


//--------------------- .nv.info                  --------------------------
	.section	.nv.info,"",@"SHT_CUDA_INFO"
	.align	4


	//----- nvinfo : EIATTR_REGCOUNT
	.align		4
        /*0000*/ 	.byte	0x04, 0x2f
        /*0002*/ 	.short	(.L_18 - .L_17)
	.align		4
.L_17:
        /*0004*/ 	.word	index@(_ZN7cutlass13device_kernelINS_4gemm6kernel13GemmUniversalIN4cute5tupleIJiiiiEEENS1_10collective13CollectiveMmaINS1_34MainloopSm90TmaGmmaWarpSpecializedILi4ENS5_IJNS4_1CILi1EEESB_SB_EEENS1_35KernelTmaWarpSpecializedCooperativeEEENS5_IJNSA_ILi256EEENSA_ILi64EEESG_EEENS_10bfloat16_tENS5_IJlSB_lEEESI_SJ_NS4_8TiledMMAINS4_8MMA_AtomIJNS4_4SM904GMMA27MMA_64x64x16_F32BF16BF16_SSILNSN_5MajorE0ELSP_0ELNSN_7ScaleInE1ELSQ_1EEEEEENS4_6LayoutINS5_IJNSA_ILi2EEESB_SB_EEENS5_IJSB_NSA_ILi0EEESW_EEEEENS5_IJNS4_10UnderscoreESZ_SZ_EEEEENS4_13SM90_TMA_LOADENS4_14ComposedLayoutINS4_7SwizzleILi3ELi4ELi3EEENS4_18smem_ptr_flag_bitsILi16EEENST_INS5_IJNSA_ILi8EEESG_EEENS5_IJSG_SB_EEEEEEEvNS4_8identityES12_S1C_vS1D_EENS_8epilogue10collective18CollectiveEpilogueINS1F_22Sm90TmaWarpSpecializedILi4ELi2ELi16ELb1ELb0EEEJSH_NS5_IJNSA_ILi128EEENSA_ILi32EEEEEESI_SJ_SI_SJ_NS1F_6fusion15FusionCallbacksIS1J_NS1N_13LinCombEltActINS1F_6thread4SiLuESI_fSI_fLNS_15FloatRoundStyleE2EEESH_S1M_JEEES12_NS13_INS14_ILi2ELi4ELi3EEES17_NST_INS5_IJS18_S1L_EEENS5_IJS1L_SB_EEEEEEENS4_17SM75_U32x4_LDSM_NENS4_14SM90_TMA_STOREES1Z_NS4_17SM90_U32x4_STSM_NENS4_9Copy_AtomIJS22_NS_6half_tEEEEvEEEvvEEEEvNT_6ParamsE)
        /*0008*/ 	.word	0x000000a8


	//----- nvinfo : EIATTR_FRAME_SIZE
	.align		4
.L_18:
        /*000c*/ 	.byte	0x04, 0x11
        /*000e*/ 	.short	(.L_20 - .L_19)
	.align		4
.L_19:
        /*0010*/ 	.word	index@($__internal_0_$__cuda_sm20_rcp_rn_f32_slowpath)
        /*0014*/ 	.word	0x00000000


	//----- nvinfo : EIATTR_FRAME_SIZE
	.align		4
.L_20:
        /*0018*/ 	.byte	0x04, 0x11
        /*001a*/ 	.short	(.L_22 - .L_21)
	.align		4
.L_21:
        /*001c*/ 	.word	index@(_ZN7cutlass13device_kernelINS_4gemm6kernel13GemmUniversalIN4cute5tupleIJiiiiEEENS1_10collective13CollectiveMmaINS1_34MainloopSm90TmaGmmaWarpSpecializedILi4ENS5_IJNS4_1CILi1EEESB_SB_EEENS1_35KernelTmaWarpSpecializedCooperativeEEENS5_IJNSA_ILi256EEENSA_ILi64EEESG_EEENS_10bfloat16_tENS5_IJlSB_lEEESI_SJ_NS4_8TiledMMAINS4_8MMA_AtomIJNS4_4SM904GMMA27MMA_64x64x16_F32BF16BF16_SSILNSN_5MajorE0ELSP_0ELNSN_7ScaleInE1ELSQ_1EEEEEENS4_6LayoutINS5_IJNSA_ILi2EEESB_SB_EEENS5_IJSB_NSA_ILi0EEESW_EEEEENS5_IJNS4_10UnderscoreESZ_SZ_EEEEENS4_13SM90_TMA_LOADENS4_14ComposedLayoutINS4_7SwizzleILi3ELi4ELi3EEENS4_18smem_ptr_flag_bitsILi16EEENST_INS5_IJNSA_ILi8EEESG_EEENS5_IJSG_SB_EEEEEEEvNS4_8identityES12_S1C_vS1D_EENS_8epilogue10collective18CollectiveEpilogueINS1F_22Sm90TmaWarpSpecializedILi4ELi2ELi16ELb1ELb0EEEJSH_NS5_IJNSA_ILi128EEENSA_ILi32EEEEEESI_SJ_SI_SJ_NS1F_6fusion15FusionCallbacksIS1J_NS1N_13LinCombEltActINS1F_6thread4SiLuESI_fSI_fLNS_15FloatRoundStyleE2EEESH_S1M_JEEES12_NS13_INS14_ILi2ELi4ELi3EEES17_NST_INS5_IJS18_S1L_EEENS5_IJS1L_SB_EEEEEEENS4_17SM75_U32x4_LDSM_NENS4_14SM90_TMA_STOREES1Z_NS4_17SM90_U32x4_STSM_NENS4_9Copy_AtomIJS22_NS_6half_tEEEEvEEEvvEEEEvNT_6ParamsE)
        /*0020*/ 	.word	0x00000000


	//----- nvinfo : EIATTR_MIN_STACK_SIZE
	.align		4
.L_22:
        /*0024*/ 	.byte	0x04, 0x12
        /*0026*/ 	.short	(.L_24 - .L_23)
	.align		4
.L_23:
        /*0028*/ 	.word	index@(_ZN7cutlass13device_kernelINS_4gemm6kernel13GemmUniversalIN4cute5tupleIJiiiiEEENS1_10collective13CollectiveMmaINS1_34MainloopSm90TmaGmmaWarpSpecializedILi4ENS5_IJNS4_1CILi1EEESB_SB_EEENS1_35KernelTmaWarpSpecializedCooperativeEEENS5_IJNSA_ILi256EEENSA_ILi64EEESG_EEENS_10bfloat16_tENS5_IJlSB_lEEESI_SJ_NS4_8TiledMMAINS4_8MMA_AtomIJNS4_4SM904GMMA27MMA_64x64x16_F32BF16BF16_SSILNSN_5MajorE0ELSP_0ELNSN_7ScaleInE1ELSQ_1EEEEEENS4_6LayoutINS5_IJNSA_ILi2EEESB_SB_EEENS5_IJSB_NSA_ILi0EEESW_EEEEENS5_IJNS4_10UnderscoreESZ_SZ_EEEEENS4_13SM90_TMA_LOADENS4_14ComposedLayoutINS4_7SwizzleILi3ELi4ELi3EEENS4_18smem_ptr_flag_bitsILi16EEENST_INS5_IJNSA_ILi8EEESG_EEENS5_IJSG_SB_EEEEEEEvNS4_8identityES12_S1C_vS1D_EENS_8epilogue10collective18CollectiveEpilogueINS1F_22Sm90TmaWarpSpecializedILi4ELi2ELi16ELb1ELb0EEEJSH_NS5_IJNSA_ILi128EEENSA_ILi32EEEEEESI_SJ_SI_SJ_NS1F_6fusion15FusionCallbacksIS1J_NS1N_13LinCombEltActINS1F_6thread4SiLuESI_fSI_fLNS_15FloatRoundStyleE2EEESH_S1M_JEEES12_NS13_INS14_ILi2ELi4ELi3EEES17_NST_INS5_IJS18_S1L_EEENS5_IJS1L_SB_EEEEEEENS4_17SM75_U32x4_LDSM_NENS4_14SM90_TMA_STOREES1Z_NS4_17SM90_U32x4_STSM_NENS4_9Copy_AtomIJS22_NS_6half_tEEEEvEEEvvEEEEvNT_6ParamsE)
        /*002c*/ 	.word	0x00000000
.L_24:


//--------------------- .nv.compat                --------------------------
	.section	.nv.compat,"",@"SHT_CUDA_COMPAT_INFO"
	.align	4
        /*0000*/ 	.byte	0x02, 0x09, 0x01, 0x00, 0x02, 0x02, 0x04, 0x00, 0x02, 0x05, 0x05, 0x00, 0x03, 0x07, 0x01, 0x01
        /*0010*/ 	.byte	0x02, 0x03, 0x01, 0x00, 0x02, 0x06, 0x01, 0x00, 0x04, 0x0b, 0x08, 0x00, 0x00, 0x00, 0x00, 0x00
        /*0020*/ 	.byte	0x00, 0x00, 0x00, 0x00


//--------------------- .nv.info._ZN7cutlass13device_kernelINS_4gemm6kernel13GemmUniversalIN4cute5tupleIJiiiiEEENS1_10collective13CollectiveMmaINS1_34MainloopSm90TmaGmmaWarpSpecializedILi4ENS5_IJNS4_1CILi1EEESB_SB_EEENS1_35KernelTmaWarpSpecializedCooperativeEEENS5_IJNSA_ILi256EEENSA_ILi64EEESG_EEENS_10bfloat16_tENS5_IJlSB_lEEESI_SJ_NS4_8TiledMMAINS4_8MMA_AtomIJNS4_4SM904GMMA27MMA_64x64x16_F32BF16BF16_SSILNSN_5MajorE0ELSP_0ELNSN_7ScaleInE1ELSQ_1EEEEEENS4_6LayoutINS5_IJNSA_ILi2EEESB_SB_EEENS5_IJSB_NSA_ILi0EEESW_EEEEENS5_IJNS4_10UnderscoreESZ_SZ_EEEEENS4_13SM90_TMA_LOADENS4_14ComposedLayoutINS4_7SwizzleILi3ELi4ELi3EEENS4_18smem_ptr_flag_bitsILi16EEENST_INS5_IJNSA_ILi8EEESG_EEENS5_IJSG_SB_EEEEEEEvNS4_8identityES12_S1C_vS1D_EENS_8epilogue10collective18CollectiveEpilogueINS1F_22Sm90TmaWarpSpecializedILi4ELi2ELi16ELb1ELb0EEEJSH_NS5_IJNSA_ILi128EEENSA_ILi32EEEEEESI_SJ_SI_SJ_NS1F_6fusion15FusionCallbacksIS1J_NS1N_13LinCombEltActINS1F_6thread4SiLuESI_fSI_fLNS_15FloatRoundStyleE2EEESH_S1M_JEEES12_NS13_INS14_ILi2ELi4ELi3EEES17_NST_INS5_IJS18_S1L_EEENS5_IJS1L_SB_EEEEEEENS4_17SM75_U32x4_LDSM_NENS4_14SM90_TMA_STOREES1Z_NS4_17SM90_U32x4_STSM_NENS4_9Copy_AtomIJS22_NS_6half_tEEEEvEEEvvEEEEvNT_6ParamsE --------------------------
	.section	.nv.info._ZN7cutlass13device_kernelINS_4gemm6kernel13GemmUniversalIN4cute5tupleIJiiiiEEENS1_10collective13CollectiveMmaINS1_34MainloopSm90TmaGmmaWarpSpecializedILi4ENS5_IJNS4_1CILi1EEESB_SB_EEENS1_35KernelTmaWarpSpecializedCooperativeEEENS5_IJNSA_ILi256EEENSA_ILi64EEESG_EEENS_10bfloat16_tENS5_IJlSB_lEEESI_SJ_NS4_8TiledMMAINS4_8MMA_AtomIJNS4_4SM904GMMA27MMA_64x64x16_F32BF16BF16_SSILNSN_5MajorE0ELSP_0ELNSN_7ScaleInE1ELSQ_1EEEEEENS4_6LayoutINS5_IJNSA_ILi2EEESB_SB_EEENS5_IJSB_NSA_ILi0EEESW_EEEEENS5_IJNS4_10UnderscoreESZ_SZ_EEEEENS4_13SM90_TMA_LOADENS4_14ComposedLayoutINS4_7SwizzleILi3ELi4ELi3EEENS4_18smem_ptr_flag_bitsILi16EEENST_INS5_IJNSA_ILi8EEESG_EEENS5_IJSG_SB_EEEEEEEvNS4_8identityES12_S1C_vS1D_EENS_8epilogue10collective18CollectiveEpilogueINS1F_22Sm90TmaWarpSpecializedILi4ELi2ELi16ELb1ELb0EEEJSH_NS5_IJNSA_ILi128EEENSA_ILi32EEEEEESI_SJ_SI_SJ_NS1F_6fusion15FusionCallbacksIS1J_NS1N_13LinCombEltActINS1F_6thread4SiLuESI_fSI_fLNS_15FloatRoundStyleE2EEESH_S1M_JEEES12_NS13_INS14_ILi2ELi4ELi3EEES17_NST_INS5_IJS18_S1L_EEENS5_IJS1L_SB_EEEEEEENS4_17SM75_U32x4_LDSM_NENS4_14SM90_TMA_STOREES1Z_NS4_17SM90_U32x4_STSM_NENS4_9Copy_AtomIJS22_NS_6half_tEEEEvEEEvvEEEEvNT_6ParamsE,"",@"SHT_CUDA_INFO"
	.sectionflags	@""
	.align	4


	//----- nvinfo : EIATTR_CUDA_API_VERSION
	.align		4
        /*0000*/ 	.byte	0x04, 0x37
        /*0002*/ 	.short	(.L_26 - .L_25)
.L_25:
        /*0004*/ 	.word	0x00000082


	//----- nvinfo : EIATTR_KPARAM_INFO
	.align		4
.L_26:
        /*0008*/ 	.byte	0x04, 0x17
        /*000a*/ 	.short	(.L_28 - .L_27)
.L_27:
        /*000c*/ 	.word	0x00000000
        /*0010*/ 	.short	0x0000
        /*0012*/ 	.short	0x0070
        /*0014*/ 	.byte	0x00, 0xf0, 0x01, 0x1c


	//----- nvinfo : EIATTR_SPARSE_MMA_MASK
	.align		4
.L_28:
        /*0018*/ 	.byte	0x03, 0x50
        /*001a*/ 	.short	0x0000


	//----- nvinfo : EIATTR_MAXREG_COUNT
	.align		4
        /*001c*/ 	.byte	0x03, 0x1b
        /*001e*/ 	.short	0x00a8


	//----- nvinfo : EIATTR_NUM_BARRIERS
	.align		4
        /*0020*/ 	.byte	0x02, 0x4c
        /*0022*/ 	.byte	0x02
	.zero		1


	//----- nvinfo : EIATTR_EXTERNS
	.align		4
        /*0024*/ 	.byte	0x04, 0x0f
        /*0026*/ 	.short	(.L_30 - .L_29)


	//   ....[0]....
	.align		4
.L_29:
        /*0028*/ 	.word	index@(__assertfail)


	//----- nvinfo : EIATTR_MERCURY_ISA_VERSION
	.align		4
.L_30:
        /*002c*/ 	.byte	0x03, 0x5f
        /*002e*/ 	.short	0x0101


	//----- nvinfo : EIATTR_INT_WARP_WIDE_INSTR_OFFSETS
	.align		4
        /*0030*/ 	.byte	0x04, 0x31
        /*0032*/ 	.short	(.L_32 - .L_31)


	//   ....[0]....
.L_31:
        /*0034*/ 	.word	0x000008c0


	//   ....[1]....
        /*0038*/ 	.word	0x000008d0


	//   ....[2]....
        /*003c*/ 	.word	0x00000950


	//----- nvinfo : EIATTR_COOP_GROUP_MASK_REGIDS
	.align		4
.L_32:
        /*0040*/ 	.byte	0x04, 0x29
        /*0042*/ 	.short	(.L_34 - .L_33)


	//   ....[0]....
.L_33:
        /*0044*/ 	.word	0xffffffff


	//   ....[1]....
        /*0048*/ 	.word	0xffffffff


	//   ....[2]....
        /*004c*/ 	.word	0xffffffff


	//   ....[3]....
        /*0050*/ 	.word	0xffffffff


	//   ....[4]....
        /*0054*/ 	.word	0xffffffff


	//   ....[5]....
        /*0058*/ 	.word	0xffffffff


	//----- nvinfo : EIATTR_COOP_GROUP_INSTR_OFFSETS
	.align		4
.L_34:
        /*005c*/ 	.byte	0x04, 0x28
        /*005e*/ 	.short	(.L_36 - .L_35)


	//   ....[0]....
.L_35:
        /*0060*/ 	.word	0x00000070


	//   ....[1]....
        /*0064*/ 	.word	0x00000080


	//   ....[2]....
        /*0068*/ 	.word	0x00000440


	//   ....[3]....
        /*006c*/ 	.word	0x000005d0


	//   ....[4]....
        /*0070*/ 	.word	0x00000780


	//   ....[5]....
        /*0074*/ 	.word	0x00001460


	//----- nvinfo : EIATTR_REG_RECONFIG
	.align		4
.L_36:
        /*0078*/ 	.byte	0x01, 0x54
	.zero		2


	//----- nvinfo : EIATTR_SYSCALL_OFFSETS
	.align		4
        /*007c*/ 	.byte	0x04, 0x46
        /*007e*/ 	.short	(.L_38 - .L_37)


	//   ....[0]....
.L_37:
        /*0080*/ 	.word	0x00001620


	//   ....[1]....
        /*0084*/ 	.word	0x00002340


	//   ....[2]....
        /*0088*/ 	.word	0x00002430


	//----- nvinfo : EIATTR_MBARRIER_INSTR_OFFSETS
	.align		4
.L_38:
        /*008c*/ 	.byte	0x04, 0x39
        /*008e*/ 	.short	(.L_40 - .L_39)


	//   ....[0]....
.L_39:
        /*0090*/ 	.word	0x00000540
        /*0094*/ 	.word	0x000000ff
        /*0098*/ 	.word	0x00000000
        /*009c*/ 	.short	0x0100
        /*009e*/ 	.byte	0x08
	.zero		1


	//   ....[1]....
        /*00a0*/ 	.word	0x00000550
        /*00a4*/ 	.word	0x000000ff
        /*00a8*/ 	.word	0x00000020
        /*00ac*/ 	.short	0x0100
        /*00ae*/ 	.byte	0x08
	.zero		1


	//   ....[2]....
        /*00b0*/ 	.word	0x00000560
        /*00b4*/ 	.word	0x000000ff
        /*00b8*/ 	.word	0x00000008
        /*00bc*/ 	.short	0x0100
        /*00be*/ 	.byte	0x08
	.zero		1


	//   ....[3]....
        /*00c0*/ 	.word	0x00000570
        /*00c4*/ 	.word	0x000000ff
        /*00c8*/ 	.word	0x00000028
        /*00cc*/ 	.short	0x0100
        /*00ce*/ 	.byte	0x08
	.zero		1


	//   ....[4]....
        /*00d0*/ 	.word	0x00000580
        /*00d4*/ 	.word	0x000000ff
        /*00d8*/ 	.word	0x00000010
        /*00dc*/ 	.short	0x0100
        /*00de*/ 	.byte	0x08
	.zero		1


	//   ....[5]....
        /*00e0*/ 	.word	0x00000590
        /*00e4*/ 	.word	0x000000ff
        /*00e8*/ 	.word	0x00000030
        /*00ec*/ 	.short	0x0100
        /*00ee*/ 	.byte	0x08
	.zero		1


	//   ....[6]....
        /*00f0*/ 	.word	0x000005a0
        /*00f4*/ 	.word	0x000000ff
        /*00f8*/ 	.word	0x00000018
        /*00fc*/ 	.short	0x0100
        /*00fe*/ 	.byte	0x08
	.zero		1


	//   ....[7]....
        /*0100*/ 	.word	0x000005b0
        /*0104*/ 	.word	0x000000ff
        /*0108*/ 	.word	0x00000038
        /*010c*/ 	.short	0x0100
        /*010e*/ 	.byte	0x08
	.zero		1


	//   ....[8]....
        /*0110*/ 	.word	0x000006f0
        /*0114*/ 	.word	0x000000ff
        /*0118*/ 	.word	0x00000040
        /*011c*/ 	.short	0x0100
        /*011e*/ 	.byte	0x08
	.zero		1


	//   ....[9]....
        /*0120*/ 	.word	0x00000700
        /*0124*/ 	.word	0x000000ff
        /*0128*/ 	.word	0x00000060
        /*012c*/ 	.short	0x0100
        /*012e*/ 	.byte	0x08
	.zero		1


	//   ....[10]....
        /*0130*/ 	.word	0x00000710
        /*0134*/ 	.word	0x000000ff
        /*0138*/ 	.word	0x00000048
        /*013c*/ 	.short	0x0100
        /*013e*/ 	.byte	0x08
	.zero		1


	//   ....[11]....
        /*0140*/ 	.word	0x00000720
        /*0144*/ 	.word	0x000000ff
        /*0148*/ 	.word	0x00000068
        /*014c*/ 	.short	0x0100
        /*014e*/ 	.byte	0x08
	.zero		1


	//   ....[12]....
        /*0150*/ 	.word	0x00000730
        /*0154*/ 	.word	0x000000ff
        /*0158*/ 	.word	0x00000050
        /*015c*/ 	.short	0x0100
        /*015e*/ 	.byte	0x08
	.zero		1


	//   ....[13]....
        /*0160*/ 	.word	0x00000740
        /*0164*/ 	.word	0x000000ff
        /*0168*/ 	.word	0x00000070
        /*016c*/ 	.short	0x0100
        /*016e*/ 	.byte	0x08
	.zero		1


	//   ....[14]....
        /*0170*/ 	.word	0x00000750
        /*0174*/ 	.word	0x000000ff
        /*0178*/ 	.word	0x00000058
        /*017c*/ 	.short	0x0100
        /*017e*/ 	.byte	0x08
	.zero		1


	//   ....[15]....
        /*0180*/ 	.word	0x00000760
        /*0184*/ 	.word	0x000000ff
        /*0188*/ 	.word	0x00000078
        /*018c*/ 	.short	0x0100
        /*018e*/ 	.byte	0x08
	.zero		1


	//   ....[16]....
        /*0190*/ 	.word	0x000009e0
        /*0194*/ 	.word	0x000000ff
        /*0198*/ 	.word	0x00000080
        /*019c*/ 	.short	0x0100
        /*019e*/ 	.byte	0x08
	.zero		1


	//   ....[17]....
        /*01a0*/ 	.word	0x00000a50
        /*01a4*/ 	.word	0x000000ff
        /*01a8*/ 	.word	0x00000088
        /*01ac*/ 	.short	0x0100
        /*01ae*/ 	.byte	0x08
	.zero		1


	//   ....[18]....
        /*01b0*/ 	.word	0x000016a0
        /*01b4*/ 	.word	0x00000003
        /*01b8*/ 	.word	0x00000000
        /*01bc*/ 	.short	0x010a
        /*01be*/ 	.byte	0x3f
	.zero		1


	//   ....[19]....
        /*01c0*/ 	.word	0x000016e0
        /*01c4*/ 	.word	0x00000003
        /*01c8*/ 	.word	0x00000000
        /*01cc*/ 	.short	0x010a
        /*01ce*/ 	.byte	0x3f
	.zero		1


	//   ....[20]....
        /*01d0*/ 	.word	0x00001bd0
        /*01d4*/ 	.word	0x000000ff
        /*01d8*/ 	.word	0x00000000
        /*01dc*/ 	.short	0x010a
        /*01de*/ 	.byte	0x08
	.zero		1


	//   ....[21]....
        /*01e0*/ 	.word	0x00001c10
        /*01e4*/ 	.word	0x000000ff
        /*01e8*/ 	.word	0x00000000
        /*01ec*/ 	.short	0x010a
        /*01ee*/ 	.byte	0x08
	.zero		1


	//   ....[22]....
        /*01f0*/ 	.word	0x00001ff0
        /*01f4*/ 	.word	0x000000ff
        /*01f8*/ 	.word	0x00000000
        /*01fc*/ 	.short	0x0101
        /*01fe*/ 	.byte	0x08
	.zero		1


	//   ....[23]....
        /*0200*/ 	.word	0x000021a0
        /*0204*/ 	.word	0x000000ff
        /*0208*/ 	.word	0x00000000
        /*020c*/ 	.short	0x0101
        /*020e*/ 	.byte	0x04
	.zero		1


	//   ....[24]....
        /*0210*/ 	.word	0x000028f0
        /*0214*/ 	.word	0x000000ff
        /*0218*/ 	.word	0x00000040
        /*021c*/ 	.short	0x010a
        /*021e*/ 	.byte	0x34
	.zero		1


	//   ....[25]....
        /*0220*/ 	.word	0x00004950
        /*0224*/ 	.word	0x000000ff
        /*0228*/ 	.word	0x00000000
        /*022c*/ 	.short	0x0101
        /*022e*/ 	.byte	0x04
	.zero		1


	//   ....[26]....
        /*0230*/ 	.word	0x00004a20
        /*0234*/ 	.word	0x00000000
        /*0238*/ 	.word	0x00000040
        /*023c*/ 	.short	0x010a
        /*023e*/ 	.byte	0x3f
	.zero		1


	//   ....[27]....
        /*0240*/ 	.word	0x00006870
        /*0244*/ 	.word	0x000000ff
        /*0248*/ 	.word	0x00000000
        /*024c*/ 	.short	0x0101
        /*024e*/ 	.byte	0x04
	.zero		1


	//   ....[28]....
        /*0250*/ 	.word	0x00006960
        /*0254*/ 	.word	0x00000000
        /*0258*/ 	.word	0x00000040
        /*025c*/ 	.short	0x010a
        /*025e*/ 	.byte	0x3f
	.zero		1


	//   ....[29]....
        /*0260*/ 	.word	0x000087e0
        /*0264*/ 	.word	0x000000ff
        /*0268*/ 	.word	0x00000000
        /*026c*/ 	.short	0x0101
        /*026e*/ 	.byte	0x04
	.zero		1


	//   ....[30]....
        /*0270*/ 	.word	0x000088b0
        /*0274*/ 	.word	0x00000003
        /*0278*/ 	.word	0x00000040
        /*027c*/ 	.short	0x010a
        /*027e*/ 	.byte	0x3f
	.zero		1


	//   ....[31]....
        /*0280*/ 	.word	0x0000a6f0
        /*0284*/ 	.word	0x000000ff
        /*0288*/ 	.word	0x00000000
        /*028c*/ 	.short	0x0101
        /*028e*/ 	.byte	0x04
	.zero		1


	//   ....[32]....
        /*0290*/ 	.word	0x0000b0d0
        /*0294*/ 	.word	0x000000ff
        /*0298*/ 	.word	0x00000000
        /*029c*/ 	.short	0x0101
        /*029e*/ 	.byte	0x04
	.zero		1


	//   ....[33]....
        /*02a0*/ 	.word	0x0000b7b0
        /*02a4*/ 	.word	0x000000ff
        /*02a8*/ 	.word	0x00000088
        /*02ac*/ 	.short	0x010a
        /*02ae*/ 	.byte	0x04
	.zero		1


	//   ....[34]....
        /*02b0*/ 	.word	0x0000bbc0
        /*02b4*/ 	.word	0x000000ff
        /*02b8*/ 	.word	0x00000060
        /*02bc*/ 	.short	0x010a
        /*02be*/ 	.byte	0x05
	.zero		1


	//   ....[35]....
        /*02c0*/ 	.word	0x0000bcb0
        /*02c4*/ 	.word	0x000000ff
        /*02c8*/ 	.word	0x00000040
        /*02cc*/ 	.short	0x010b
        /*02ce*/ 	.byte	0x05
	.zero		1


	//   ....[36]....
        /*02d0*/ 	.word	0x0000bd10
        /*02d4*/ 	.word	0x000000ff
        /*02d8*/ 	.word	0x00000000
        /*02dc*/ 	.short	0x0101
        /*02de*/ 	.byte	0x04
	.zero		1


	//   ....[37]....
        /*02e0*/ 	.word	0x0000bd40
        /*02e4*/ 	.word	0x000000ff
        /*02e8*/ 	.word	0x00000068
        /*02ec*/ 	.short	0x010a
        /*02ee*/ 	.byte	0x05
	.zero		1


	//   ....[38]....
        /*02f0*/ 	.word	0x0000be50
        /*02f4*/ 	.word	0x000000ff
        /*02f8*/ 	.word	0x00000048
        /*02fc*/ 	.short	0x010b
        /*02fe*/ 	.byte	0x05
	.zero		1


	//   ....[39]....
        /*0300*/ 	.word	0x0000bec0
        /*0304*/ 	.word	0x000000ff
        /*0308*/ 	.word	0x00000000
        /*030c*/ 	.short	0x0101
        /*030e*/ 	.byte	0x04
	.zero		1


	//   ....[40]....
        /*0310*/ 	.word	0x0000bef0
        /*0314*/ 	.word	0x000000ff
        /*0318*/ 	.word	0x00000070
        /*031c*/ 	.short	0x010a
        /*031e*/ 	.byte	0x05
	.zero		1


	//   ....[41]....
        /*0320*/ 	.word	0x0000bff0
        /*0324*/ 	.word	0x000000ff
        /*0328*/ 	.word	0x00000050
        /*032c*/ 	.short	0x010b
        /*032e*/ 	.byte	0x05
	.zero		1


	//   ....[42]....
        /*0330*/ 	.word	0x0000c050
        /*0334*/ 	.word	0x000000ff
        /*0338*/ 	.word	0x00000000
        /*033c*/ 	.short	0x0101
        /*033e*/ 	.byte	0x04
	.zero		1


	//   ....[43]....
        /*0340*/ 	.word	0x0000c080
        /*0344*/ 	.word	0x000000ff
        /*0348*/ 	.word	0x00000078
        /*034c*/ 	.short	0x010a
        /*034e*/ 	.byte	0x05
	.zero		1


	//   ....[44]....
        /*0350*/ 	.word	0x0000c180
        /*0354*/ 	.word	0x000000ff
        /*0358*/ 	.word	0x00000058
        /*035c*/ 	.short	0x010b
        /*035e*/ 	.byte	0x05
	.zero		1


	//   ....[45]....
        /*0360*/ 	.word	0x0000c260
        /*0364*/ 	.word	0x000000ff
        /*0368*/ 	.word	0x00000000
        /*036c*/ 	.short	0x0101
        /*036e*/ 	.byte	0x04
	.zero		1


	//   ....[46]....
        /*0370*/ 	.word	0x0000c8b0
        /*0374*/ 	.word	0x00000003
        /*0378*/ 	.word	0x00000060
        /*037c*/ 	.short	0x010a
        /*037e*/ 	.byte	0x3f
	.zero		1


	//   ....[47]....
        /*0380*/ 	.word	0x0000c8f0
        /*0384*/ 	.word	0x00000003
        /*0388*/ 	.word	0x00000068
        /*038c*/ 	.short	0x010a
        /*038e*/ 	.byte	0x3f
	.zero		1


	//   ....[48]....
        /*0390*/ 	.word	0x0000c930
        /*0394*/ 	.word	0x00000003
        /*0398*/ 	.word	0x00000070
        /*039c*/ 	.short	0x010a
        /*039e*/ 	.byte	0x3f
	.zero		1


	//   ....[49]....
        /*03a0*/ 	.word	0x0000c980
        /*03a4*/ 	.word	0x00000003
        /*03a8*/ 	.word	0x00000078
        /*03ac*/ 	.short	0x010a
        /*03ae*/ 	.byte	0x3f
	.zero		1


	//   ....[50]....
        /*03b0*/ 	.word	0x0000ccb0
        /*03b4*/ 	.word	0x0000000f
        /*03b8*/ 	.word	0x00000020
        /*03bc*/ 	.short	0x010a
        /*03be*/ 	.byte	0x3f
	.zero		1


	//   ....[51]....
        /*03c0*/ 	.word	0x0000d070
        /*03c4*/ 	.word	0x00000005
        /*03c8*/ 	.word	0x00000088
        /*03cc*/ 	.short	0x0101
        /*03ce*/ 	.byte	0x3f
	.zero		1


	//   ....[52]....
        /*03d0*/ 	.word	0x0000d780
        /*03d4*/ 	.word	0x00000007
        /*03d8*/ 	.word	0x00000000
        /*03dc*/ 	.short	0x010a
        /*03de*/ 	.byte	0x3f
	.zero		1


	//   ....[53]....
        /*03e0*/ 	.word	0x0000d800
        /*03e4*/ 	.word	0x00000006
        /*03e8*/ 	.word	0x00000000
        /*03ec*/ 	.short	0x010a
        /*03ee*/ 	.byte	0x3f
	.zero		1


	//   ....[54]....
        /*03f0*/ 	.word	0x0000d890
        /*03f4*/ 	.word	0x00000007
        /*03f8*/ 	.word	0x00000000
        /*03fc*/ 	.short	0x010a
        /*03fe*/ 	.byte	0x3f
	.zero		1


	//   ....[55]....
        /*0400*/ 	.word	0x0000d920
        /*0404*/ 	.word	0x00000005
        /*0408*/ 	.word	0x00000000
        /*040c*/ 	.short	0x010a
        /*040e*/ 	.byte	0x3f
	.zero		1


	//   ....[56]....
        /*0410*/ 	.word	0x0000d980
        /*0414*/ 	.word	0x00000003
        /*0418*/ 	.word	0x00000000
        /*041c*/ 	.short	0x010a
        /*041e*/ 	.byte	0x3f
	.zero		1


	//   ....[57]....
        /*0420*/ 	.word	0x0000d9e0
        /*0424*/ 	.word	0x00000004
        /*0428*/ 	.word	0x00000000
        /*042c*/ 	.short	0x010a
        /*042e*/ 	.byte	0x3f
	.zero		1


	//   ....[58]....
        /*0430*/ 	.word	0x0000da40
        /*0434*/ 	.word	0x00000003
        /*0438*/ 	.word	0x00000040
        /*043c*/ 	.short	0x010a
        /*043e*/ 	.byte	0x3f
	.zero		1


	//   ....[59]....
        /*0440*/ 	.word	0x0000da90
        /*0444*/ 	.word	0x00000000
        /*0448*/ 	.word	0x00000040
        /*044c*/ 	.short	0x010a
        /*044e*/ 	.byte	0x3f
	.zero		1


	//   ....[60]....
        /*0450*/ 	.word	0x0000dae0
        /*0454*/ 	.word	0x00000000
        /*0458*/ 	.word	0x00000040
        /*045c*/ 	.short	0x010a
        /*045e*/ 	.byte	0x3f
	.zero		1


	//   ....[61]....
        /*0460*/ 	.word	0x0000db30
        /*0464*/ 	.word	0x00000003
        /*0468*/ 	.word	0x00000040
        /*046c*/ 	.short	0x010a
        /*046e*/ 	.byte	0x3f
	.zero		1


	//   ....[62]....
        /*0470*/ 	.word	0x0000db90
        /*0474*/ 	.word	0x00000003
        /*0478*/ 	.word	0x00000088
        /*047c*/ 	.short	0x010a
        /*047e*/ 	.byte	0x3f
	.zero		1


	//   ....[63]....
        /*0480*/ 	.word	0x0000dbf0
        /*0484*/ 	.word	0x00000005
        /*0488*/ 	.word	0x00000060
        /*048c*/ 	.short	0x010a
        /*048e*/ 	.byte	0x3f
	.zero		1


	//   ....[64]....
        /*0490*/ 	.word	0x0000dc50
        /*0494*/ 	.word	0x00000005
        /*0498*/ 	.word	0x00000068
        /*049c*/ 	.short	0x010a
        /*049e*/ 	.byte	0x3f
	.zero		1


	//   ....[65]....
        /*04a0*/ 	.word	0x0000dcb0
        /*04a4*/ 	.word	0x00000005
        /*04a8*/ 	.word	0x00000070
        /*04ac*/ 	.short	0x010a
        /*04ae*/ 	.byte	0x3f
	.zero		1


	//   ....[66]....
        /*04b0*/ 	.word	0x0000dd10
        /*04b4*/ 	.word	0x00000005
        /*04b8*/ 	.word	0x00000078
        /*04bc*/ 	.short	0x010a
        /*04be*/ 	.byte	0x3f
	.zero		1


	//   ....[67]....
        /*04c0*/ 	.word	0x0000dd60
        /*04c4*/ 	.word	0x00000003
        /*04c8*/ 	.word	0x00000060
        /*04cc*/ 	.short	0x010a
        /*04ce*/ 	.byte	0x3f
	.zero		1


	//   ....[68]....
        /*04d0*/ 	.word	0x0000ddb0
        /*04d4*/ 	.word	0x00000003
        /*04d8*/ 	.word	0x00000068
        /*04dc*/ 	.short	0x010a
        /*04de*/ 	.byte	0x3f
	.zero		1


	//   ....[69]....
        /*04e0*/ 	.word	0x0000de00
        /*04e4*/ 	.word	0x00000003
        /*04e8*/ 	.word	0x00000070
        /*04ec*/ 	.short	0x010a
        /*04ee*/ 	.byte	0x3f
	.zero		1


	//   ....[70]....
        /*04f0*/ 	.word	0x0000ded0
        /*04f4*/ 	.word	0x0000000f
        /*04f8*/ 	.word	0x00000020
        /*04fc*/ 	.short	0x010a
        /*04fe*/ 	.byte	0x3f
	.zero		1


	//   ....[71]....
        /*0500*/ 	.word	0x0000dfa0
        /*0504*/ 	.word	0x00000007
        /*0508*/ 	.word	0x00000000
        /*050c*/ 	.short	0x010a
        /*050e*/ 	.byte	0x3f
	.zero		1


	//   ....[72]....
        /*0510*/ 	.word	0x0000dff0
        /*0514*/ 	.word	0x00000006
        /*0518*/ 	.word	0x00000000
        /*051c*/ 	.short	0x010a
        /*051e*/ 	.byte	0x3f
	.zero		1


	//   ....[73]....
        /*0520*/ 	.word	0x0000e040
        /*0524*/ 	.word	0x00000007
        /*0528*/ 	.word	0x00000000
        /*052c*/ 	.short	0x010a
        /*052e*/ 	.byte	0x3f
	.zero		1


	//----- nvinfo : EIATTR_NUM_MBARRIERS
	.align		4
.L_40:
        /*0530*/ 	.byte	0x03, 0x38
        /*0532*/ 	.short	0x0012


	//----- nvinfo : EIATTR_EXIT_INSTR_OFFSETS
	.align		4
        /*0534*/ 	.byte	0x04, 0x1c
        /*0536*/ 	.short	(.L_42 - .L_41)


	//   ....[0]....
.L_41:
        /*0538*/ 	.word	0x0000d970


	//----- nvinfo : EIATTR_MAX_THREADS
	.align		4
.L_42:
        /*053c*/ 	.byte	0x04, 0x05
        /*053e*/ 	.short	(.L_44 - .L_43)
.L_43:
        /*0540*/ 	.word	0x00000180
        /*0544*/ 	.word	0x00000001
        /*0548*/ 	.word	0x00000001


	//----- nvinfo : EIATTR_CRS_STACK_SIZE
	.align		4
.L_44:
        /*054c*/ 	.byte	0x04, 0x1e
        /*054e*/ 	.short	(.L_46 - .L_45)
.L_45:
        /*0550*/ 	.word	0x00000000


	//----- nvinfo : EIATTR_CBANK_PARAM_SIZE
	.align		4
.L_46:
        /*0554*/ 	.byte	0x03, 0x19
        /*0556*/ 	.short	0x0770


	//----- nvinfo : EIATTR_PARAM_CBANK
	.align		4
        /*0558*/ 	.byte	0x04, 0x0a
        /*055a*/ 	.short	(.L_48 - .L_47)
	.align		4
.L_47:
        /*055c*/ 	.word	index@(.nv.constant0._ZN7cutlass13device_kernelINS_4gemm6kernel13GemmUniversalIN4cute5tupleIJiiiiEEENS1_10collective13CollectiveMmaINS1_34MainloopSm90TmaGmmaWarpSpecializedILi4ENS5_IJNS4_1CILi1EEESB_SB_EEENS1_35KernelTmaWarpSpecializedCooperativeEEENS5_IJNSA_ILi256EEENSA_ILi64EEESG_EEENS_10bfloat16_tENS5_IJlSB_lEEESI_SJ_NS4_8TiledMMAINS4_8MMA_AtomIJNS4_4SM904GMMA27MMA_64x64x16_F32BF16BF16_SSILNSN_5MajorE0ELSP_0ELNSN_7ScaleInE1ELSQ_1EEEEEENS4_6LayoutINS5_IJNSA_ILi2EEESB_SB_EEENS5_IJSB_NSA_ILi0EEESW_EEEEENS5_IJNS4_10UnderscoreESZ_SZ_EEEEENS4_13SM90_TMA_LOADENS4_14ComposedLayoutINS4_7SwizzleILi3ELi4ELi3EEENS4_18smem_ptr_flag_bitsILi16EEENST_INS5_IJNSA_ILi8EEESG_EEENS5_IJSG_SB_EEEEEEEvNS4_8identityES12_S1C_vS1D_EENS_8epilogue10collective18CollectiveEpilogueINS1F_22Sm90TmaWarpSpecializedILi4ELi2ELi16ELb1ELb0EEEJSH_NS5_IJNSA_ILi128EEENSA_ILi32EEEEEESI_SJ_SI_SJ_NS1F_6fusion15FusionCallbacksIS1J_NS1N_13LinCombEltActINS1F_6thread4SiLuESI_fSI_fLNS_15FloatRoundStyleE2EEESH_S1M_JEEES12_NS13_INS14_ILi2ELi4ELi3EEES17_NST_INS5_IJS18_S1L_EEENS5_IJS1L_SB_EEEEEEENS4_17SM75_U32x4_LDSM_NENS4_14SM90_TMA_STOREES1Z_NS4_17SM90_U32x4_STSM_NENS4_9Copy_AtomIJS22_NS_6half_tEEEEvEEEvvEEEEvNT_6ParamsE)
        /*0560*/ 	.short	0x0210
        /*0562*/ 	.short	0x0770


	//----- nvinfo : EIATTR_SW_WAR
	.align		4
.L_48:
        /*0564*/ 	.byte	0x04, 0x36
        /*0566*/ 	.short	(.L_50 - .L_49)
.L_49:
        /*0568*/ 	.word	0x00000008
.L_50:


//--------------------- .nv.callgraph             --------------------------
	.section	.nv.callgraph,"",@"SHT_CUDA_CALLGRAPH"
	.align	4
	.sectionentsize	8
	.align		4
        /*0000*/ 	.word	0x00000000
	.align		4
        /*0004*/ 	.word	0xffffffff
	.align		4
        /*0008*/ 	.word	index@(_ZN7cutlass13device_kernelINS_4gemm6kernel13GemmUniversalIN4cute5tupleIJiiiiEEENS1_10collective13CollectiveMmaINS1_34MainloopSm90TmaGmmaWarpSpecializedILi4ENS5_IJNS4_1CILi1EEESB_SB_EEENS1_35KernelTmaWarpSpecializedCooperativeEEENS5_IJNSA_ILi256EEENSA_ILi64EEESG_EEENS_10bfloat16_tENS5_IJlSB_lEEESI_SJ_NS4_8TiledMMAINS4_8MMA_AtomIJNS4_4SM904GMMA27MMA_64x64x16_F32BF16BF16_SSILNSN_5MajorE0ELSP_0ELNSN_7ScaleInE1ELSQ_1EEEEEENS4_6LayoutINS5_IJNSA_ILi2EEESB_SB_EEENS5_IJSB_NSA_ILi0EEESW_EEEEENS5_IJNS4_10UnderscoreESZ_SZ_EEEEENS4_13SM90_TMA_LOADENS4_14ComposedLayoutINS4_7SwizzleILi3ELi4ELi3EEENS4_18smem_ptr_flag_bitsILi16EEENST_INS5_IJNSA_ILi8EEESG_EEENS5_IJSG_SB_EEEEEEEvNS4_8identityES12_S1C_vS1D_EENS_8epilogue10collective18CollectiveEpilogueINS1F_22Sm90TmaWarpSpecializedILi4ELi2ELi16ELb1ELb0EEEJSH_NS5_IJNSA_ILi128EEENSA_ILi32EEEEEESI_SJ_SI_SJ_NS1F_6fusion15FusionCallbacksIS1J_NS1N_13LinCombEltActINS1F_6thread4SiLuESI_fSI_fLNS_15FloatRoundStyleE2EEESH_S1M_JEEES12_NS13_INS14_ILi2ELi4ELi3EEES17_NST_INS5_IJS18_S1L_EEENS5_IJS1L_SB_EEEEEEENS4_17SM75_U32x4_LDSM_NENS4_14SM90_TMA_STOREES1Z_NS4_17SM90_U32x4_STSM_NENS4_9Copy_AtomIJS22_NS_6half_tEEEEvEEEvvEEEEvNT_6ParamsE)
	.align		4
        /*000c*/ 	.word	index@(__assertfail)
	.align		4
        /*0010*/ 	.word	0x00000000
	.align		4
        /*0014*/ 	.word	0xfffffffe
	.align		4
        /*0018*/ 	.word	0x00000000
	.align		4
        /*001c*/ 	.word	0xfffffffd
	.align		4
        /*0020*/ 	.word	0x00000000
	.align		4
        /*0024*/ 	.word	0xfffffffc


//--------------------- .nv.constant4             --------------------------
	.section	.nv.constant4,"a",@progbits
	.align	8
	.align		8
.nv.constant4:
        /*0000*/ 	.dword	__assertfail
	.align		8
        /*0008*/ 	.dword	__unnamed_1
	.align		8
        /*0010*/ 	.dword	__unnamed_2
	.align		8
        /*0018*/ 	.dword	_ZN39_INTERNAL_e1667fc1_4_k_cu_16e0ea8e_27984cuda3std3__45__cpo5beginE
	.align		8
        /*0020*/ 	.dword	_ZN39_INTERNAL_e1667fc1_4_k_cu_16e0ea8e_27984cuda3std3__45__cpo3endE
	.align		8
        /*0028*/ 	.dword	_ZN39_INTERNAL_e1667fc1_4_k_cu_16e0ea8e_27984cuda3std3__45__cpo6cbeginE
	.align		8
        /*0030*/ 	.dword	_ZN39_INTERNAL_e1667fc1_4_k_cu_16e0ea8e_27984cuda3std3__45__cpo4cendE
	.align		8
        /*0038*/ 	.dword	_ZN39_INTERNAL_e1667fc1_4_k_cu_16e0ea8e_27984cuda3std3__441_GLOBAL__N__e1667fc1_4_k_cu_16e0ea8e_27986ignoreE
	.align		8
        /*0040*/ 	.dword	_ZN39_INTERNAL_e1667fc1_4_k_cu_16e0ea8e_27984cuda3std3__419piecewise_constructE
	.align		8
        /*0048*/ 	.dword	_ZN39_INTERNAL_e1667fc1_4_k_cu_16e0ea8e_27984cuda3std3__48in_placeE
	.align		8
        /*0050*/ 	.dword	_ZN39_INTERNAL_e1667fc1_4_k_cu_16e0ea8e_27984cuda3std6ranges3__45__cpo4swapE
	.align		8
        /*0058*/ 	.dword	_ZN39_INTERNAL_e1667fc1_4_k_cu_16e0ea8e_27984cuda3std6ranges3__45__cpo9iter_moveE
	.align		8
        /*0060*/ 	.dword	_ZN39_INTERNAL_e1667fc1_4_k_cu_16e0ea8e_27984cute7productE
	.align		8
        /*0068*/ 	.dword	_ZN39_INTERNAL_e1667fc1_4_k_cu_16e0ea8e_27984cute1_E
	.align		8
        /*0070*/ 	.dword	$str$22
	.align		8
        /*0078*/ 	.dword	$str$23
	.align		8
        /*0080*/ 	.dword	$str$26
	.align		8
        /*0088*/ 	.dword	$str$27


//--------------------- .text._ZN7cutlass13device_kernelINS_4gemm6kernel13GemmUniversalIN4cute5tupleIJiiiiEEENS1_10collective13CollectiveMmaINS1_34MainloopSm90TmaGmmaWarpSpecializedILi4ENS5_IJNS4_1CILi1EEESB_SB_EEENS1_35KernelTmaWarpSpecializedCooperativeEEENS5_IJNSA_ILi256EEENSA_ILi64EEESG_EEENS_10bfloat16_tENS5_IJlSB_lEEESI_SJ_NS4_8TiledMMAINS4_8MMA_AtomIJNS4_4SM904GMMA27MMA_64x64x16_F32BF16BF16_SSILNSN_5MajorE0ELSP_0ELNSN_7ScaleInE1ELSQ_1EEEEEENS4_6LayoutINS5_IJNSA_ILi2EEESB_SB_EEENS5_IJSB_NSA_ILi0EEESW_EEEEENS5_IJNS4_10UnderscoreESZ_SZ_EEEEENS4_13SM90_TMA_LOADENS4_14ComposedLayoutINS4_7SwizzleILi3ELi4ELi3EEENS4_18smem_ptr_flag_bitsILi16EEENST_INS5_IJNSA_ILi8EEESG_EEENS5_IJSG_SB_EEEEEEEvNS4_8identityES12_S1C_vS1D_EENS_8epilogue10collective18CollectiveEpilogueINS1F_22Sm90TmaWarpSpecializedILi4ELi2ELi16ELb1ELb0EEEJSH_NS5_IJNSA_ILi128EEENSA_ILi32EEEEEESI_SJ_SI_SJ_NS1F_6fusion15FusionCallbacksIS1J_NS1N_13LinCombEltActINS1F_6thread4SiLuESI_fSI_fLNS_15FloatRoundStyleE2EEESH_S1M_JEEES12_NS13_INS14_ILi2ELi4ELi3EEES17_NST_INS5_IJS18_S1L_EEENS5_IJS1L_SB_EEEEEEENS4_17SM75_U32x4_LDSM_NENS4_14SM90_TMA_STOREES1Z_NS4_17SM90_U32x4_STSM_NENS4_9Copy_AtomIJS22_NS_6half_tEEEEvEEEvvEEEEvNT_6ParamsE --------------------------
	.section	.text._ZN7cutlass13device_kernelINS_4gemm6kernel13GemmUniversalIN4cute5tupleIJiiiiEEENS1_10collective13CollectiveMmaINS1_34MainloopSm90TmaGmmaWarpSpecializedILi4ENS5_IJNS4_1CILi1EEESB_SB_EEENS1_35KernelTmaWarpSpecializedCooperativeEEENS5_IJNSA_ILi256EEENSA_ILi64EEESG_EEENS_10bfloat16_tENS5_IJlSB_lEEESI_SJ_NS4_8TiledMMAINS4_8MMA_AtomIJNS4_4SM904GMMA27MMA_64x64x16_F32BF16BF16_SSILNSN_5MajorE0ELSP_0ELNSN_7ScaleInE1ELSQ_1EEEEEENS4_6LayoutINS5_IJNSA_ILi2EEESB_SB_EEENS5_IJSB_NSA_ILi0EEESW_EEEEENS5_IJNS4_10UnderscoreESZ_SZ_EEEEENS4_13SM90_TMA_LOADENS4_14ComposedLayoutINS4_7SwizzleILi3ELi4ELi3EEENS4_18smem_ptr_flag_bitsILi16EEENST_INS5_IJNSA_ILi8EEESG_EEENS5_IJSG_SB_EEEEEEEvNS4_8identityES12_S1C_vS1D_EENS_8epilogue10collective18CollectiveEpilogueINS1F_22Sm90TmaWarpSpecializedILi4ELi2ELi16ELb1ELb0EEEJSH_NS5_IJNSA_ILi128EEENSA_ILi32EEEEEESI_SJ_SI_SJ_NS1F_6fusion15FusionCallbacksIS1J_NS1N_13LinCombEltActINS1F_6thread4SiLuESI_fSI_fLNS_15FloatRoundStyleE2EEESH_S1M_JEEES12_NS13_INS14_ILi2ELi4ELi3EEES17_NST_INS5_IJS18_S1L_EEENS5_IJS1L_SB_EEEEEEENS4_17SM75_U32x4_LDSM_NENS4_14SM90_TMA_STOREES1Z_NS4_17SM90_U32x4_STSM_NENS4_9Copy_AtomIJS22_NS_6half_tEEEEvEEEvvEEEEvNT_6ParamsE,"ax",@progbits
	.align	128
.text._ZN7cutlass13device_kernelINS_4gemm6kernel13GemmUniversalIN4cute5tupleIJiiiiEEENS1_10collective13CollectiveMmaINS1_34MainloopSm90TmaGmmaWarpSpecializedILi4ENS5_IJNS4_1CILi1EEESB_SB_EEENS1_35KernelTmaWarpSpecializedCooperativeEEENS5_IJNSA_ILi256EEENSA_ILi64EEESG_EEENS_10bfloat16_tENS5_IJlSB_lEEESI_SJ_NS4_8TiledMMAINS4_8MMA_AtomIJNS4_4SM904GMMA27MMA_64x64x16_F32BF16BF16_SSILNSN_5MajorE0ELSP_0ELNSN_7ScaleInE1ELSQ_1EEEEEENS4_6LayoutINS5_IJNSA_ILi2EEESB_SB_EEENS5_IJSB_NSA_ILi0EEESW_EEEEENS5_IJNS4_10UnderscoreESZ_SZ_EEEEENS4_13SM90_TMA_LOADENS4_14ComposedLayoutINS4_7SwizzleILi3ELi4ELi3EEENS4_18smem_ptr_flag_bitsILi16EEENST_INS5_IJNSA_ILi8EEESG_EEENS5_IJSG_SB_EEEEEEEvNS4_8identityES12_S1C_vS1D_EENS_8epilogue10collective18CollectiveEpilogueINS1F_22Sm90TmaWarpSpecializedILi4ELi2ELi16ELb1ELb0EEEJSH_NS5_IJNSA_ILi128EEENSA_ILi32EEEEEESI_SJ_SI_SJ_NS1F_6fusion15FusionCallbacksIS1J_NS1N_13LinCombEltActINS1F_6thread4SiLuESI_fSI_fLNS_15FloatRoundStyleE2EEESH_S1M_JEEES12_NS13_INS14_ILi2ELi4ELi3EEES17_NST_INS5_IJS18_S1L_EEENS5_IJS1L_SB_EEEEEEENS4_17SM75_U32x4_LDSM_NENS4_14SM90_TMA_STOREES1Z_NS4_17SM90_U32x4_STSM_NENS4_9Copy_AtomIJS22_NS_6half_tEEEEvEEEvvEEEEvNT_6ParamsE:
        .type           _ZN7cutlass13device_kernelINS_4gemm6kernel13GemmUniversalIN4cute5tupleIJiiiiEEENS1_10collective13CollectiveMmaINS1_34MainloopSm90TmaGmmaWarpSpecializedILi4ENS5_IJNS4_1CILi1EEESB_SB_EEENS1_35KernelTmaWarpSpecializedCooperativeEEENS5_IJNSA_ILi256EEENSA_ILi64EEESG_EEENS_10bfloat16_tENS5_IJlSB_lEEESI_SJ_NS4_8TiledMMAINS4_8MMA_AtomIJNS4_4SM904GMMA27MMA_64x64x16_F32BF16BF16_SSILNSN_5MajorE0ELSP_0ELNSN_7ScaleInE1ELSQ_1EEEEEENS4_6LayoutINS5_IJNSA_ILi2EEESB_SB_EEENS5_IJSB_NSA_ILi0EEESW_EEEEENS5_IJNS4_10UnderscoreESZ_SZ_EEEEENS4_13SM90_TMA_LOADENS4_14ComposedLayoutINS4_7SwizzleILi3ELi4ELi3EEENS4_18smem_ptr_flag_bitsILi16EEENST_INS5_IJNSA_ILi8EEESG_EEENS5_IJSG_SB_EEEEEEEvNS4_8identityES12_S1C_vS1D_EENS_8epilogue10collective18CollectiveEpilogueINS1F_22Sm90TmaWarpSpecializedILi4ELi2ELi16ELb1ELb0EEEJSH_NS5_IJNSA_ILi128EEENSA_ILi32EEEEEESI_SJ_SI_SJ_NS1F_6fusion15FusionCallbacksIS1J_NS1N_13LinCombEltActINS1F_6thread4SiLuESI_fSI_fLNS_15FloatRoundStyleE2EEESH_S1M_JEEES12_NS13_INS14_ILi2ELi4ELi3EEES17_NST_INS5_IJS18_S1L_EEENS5_IJS1L_SB_EEEEEEENS4_17SM75_U32x4_LDSM_NENS4_14SM90_TMA_STOREES1Z_NS4_17SM90_U32x4_STSM_NENS4_9Copy_AtomIJS22_NS_6half_tEEEEvEEEvvEEEEvNT_6ParamsE,@function
        .size           _ZN7cutlass13device_kernelINS_4gemm6kernel13GemmUniversalIN4cute5tupleIJiiiiEEENS1_10collective13CollectiveMmaINS1_34MainloopSm90TmaGmmaWarpSpecializedILi4ENS5_IJNS4_1CILi1EEESB_SB_EEENS1_35KernelTmaWarpSpecializedCooperativeEEENS5_IJNSA_ILi256EEENSA_ILi64EEESG_EEENS_10bfloat16_tENS5_IJlSB_lEEESI_SJ_NS4_8TiledMMAINS4_8MMA_AtomIJNS4_4SM904GMMA27MMA_64x64x16_F32BF16BF16_SSILNSN_5MajorE0ELSP_0ELNSN_7ScaleInE1ELSQ_1EEEEEENS4_6LayoutINS5_IJNSA_ILi2EEESB_SB_EEENS5_IJSB_NSA_ILi0EEESW_EEEEENS5_IJNS4_10UnderscoreESZ_SZ_EEEEENS4_13SM90_TMA_LOADENS4_14ComposedLayoutINS4_7SwizzleILi3ELi4ELi3EEENS4_18smem_ptr_flag_bitsILi16EEENST_INS5_IJNSA_ILi8EEESG_EEENS5_IJSG_SB_EEEEEEEvNS4_8identityES12_S1C_vS1D_EENS_8epilogue10collective18CollectiveEpilogueINS1F_22Sm90TmaWarpSpecializedILi4ELi2ELi16ELb1ELb0EEEJSH_NS5_IJNSA_ILi128EEENSA_ILi32EEEEEESI_SJ_SI_SJ_NS1F_6fusion15FusionCallbacksIS1J_NS1N_13LinCombEltActINS1F_6thread4SiLuESI_fSI_fLNS_15FloatRoundStyleE2EEESH_S1M_JEEES12_NS13_INS14_ILi2ELi4ELi3EEES17_NST_INS5_IJS18_S1L_EEENS5_IJS1L_SB_EEEEEEENS4_17SM75_U32x4_LDSM_NENS4_14SM90_TMA_STOREES1Z_NS4_17SM90_U32x4_STSM_NENS4_9Copy_AtomIJS22_NS_6half_tEEEEvEEEvvEEEEvNT_6ParamsE,(.L_x_384 - _ZN7cutlass13device_kernelINS_4gemm6kernel13GemmUniversalIN4cute5tupleIJiiiiEEENS1_10collective13CollectiveMmaINS1_34MainloopSm90TmaGmmaWarpSpecializedILi4ENS5_IJNS4_1CILi1EEESB_SB_EEENS1_35KernelTmaWarpSpecializedCooperativeEEENS5_IJNSA_ILi256EEENSA_ILi64EEESG_EEENS_10bfloat16_tENS5_IJlSB_lEEESI_SJ_NS4_8TiledMMAINS4_8MMA_AtomIJNS4_4SM904GMMA27MMA_64x64x16_F32BF16BF16_SSILNSN_5MajorE0ELSP_0ELNSN_7ScaleInE1ELSQ_1EEEEEENS4_6LayoutINS5_IJNSA_ILi2EEESB_SB_EEENS5_IJSB_NSA_ILi0EEESW_EEEEENS5_IJNS4_10UnderscoreESZ_SZ_EEEEENS4_13SM90_TMA_LOADENS4_14ComposedLayoutINS4_7SwizzleILi3ELi4ELi3EEENS4_18smem_ptr_flag_bitsILi16EEENST_INS5_IJNSA_ILi8EEESG_EEENS5_IJSG_SB_EEEEEEEvNS4_8identityES12_S1C_vS1D_EENS_8epilogue10collective18CollectiveEpilogueINS1F_22Sm90TmaWarpSpecializedILi4ELi2ELi16ELb1ELb0EEEJSH_NS5_IJNSA_ILi128EEENSA_ILi32EEEEEESI_SJ_SI_SJ_NS1F_6fusion15FusionCallbacksIS1J_NS1N_13LinCombEltActINS1F_6thread4SiLuESI_fSI_fLNS_15FloatRoundStyleE2EEESH_S1M_JEEES12_NS13_INS14_ILi2ELi4ELi3EEES17_NST_INS5_IJS18_S1L_EEENS5_IJS1L_SB_EEEEEEENS4_17SM75_U32x4_LDSM_NENS4_14SM90_TMA_STOREES1Z_NS4_17SM90_U32x4_STSM_NENS4_9Copy_AtomIJS22_NS_6half_tEEEEvEEEvvEEEEvNT_6ParamsE)
        .other          _ZN7cutlass13device_kernelINS_4gemm6kernel13GemmUniversalIN4cute5tupleIJiiiiEEENS1_10collective13CollectiveMmaINS1_34MainloopSm90TmaGmmaWarpSpecializedILi4ENS5_IJNS4_1CILi1EEESB_SB_EEENS1_35KernelTmaWarpSpecializedCooperativeEEENS5_IJNSA_ILi256EEENSA_ILi64EEESG_EEENS_10bfloat16_tENS5_IJlSB_lEEESI_SJ_NS4_8TiledMMAINS4_8MMA_AtomIJNS4_4SM904GMMA27MMA_64x64x16_F32BF16BF16_SSILNSN_5MajorE0ELSP_0ELNSN_7ScaleInE1ELSQ_1EEEEEENS4_6LayoutINS5_IJNSA_ILi2EEESB_SB_EEENS5_IJSB_NSA_ILi0EEESW_EEEEENS5_IJNS4_10UnderscoreESZ_SZ_EEEEENS4_13SM90_TMA_LOADENS4_14ComposedLayoutINS4_7SwizzleILi3ELi4ELi3EEENS4_18smem_ptr_flag_bitsILi16EEENST_INS5_IJNSA_ILi8EEESG_EEENS5_IJSG_SB_EEEEEEEvNS4_8identityES12_S1C_vS1D_EENS_8epilogue10collective18CollectiveEpilogueINS1F_22Sm90TmaWarpSpecializedILi4ELi2ELi16ELb1ELb0EEEJSH_NS5_IJNSA_ILi128EEENSA_ILi32EEEEEESI_SJ_SI_SJ_NS1F_6fusion15FusionCallbacksIS1J_NS1N_13LinCombEltActINS1F_6thread4SiLuESI_fSI_fLNS_15FloatRoundStyleE2EEESH_S1M_JEEES12_NS13_INS14_ILi2ELi4ELi3EEES17_NST_INS5_IJS18_S1L_EEENS5_IJS1L_SB_EEEEEEENS4_17SM75_U32x4_LDSM_NENS4_14SM90_TMA_STOREES1Z_NS4_17SM90_U32x4_STSM_NENS4_9Copy_AtomIJS22_NS_6half_tEEEEvEEEvvEEEEvNT_6ParamsE,@"STO_CUDA_ENTRY STV_DEFAULT"
_ZN7cutlass13device_kernelINS_4gemm6kernel13GemmUniversalIN4cute5tupleIJiiiiEEENS1_10collective13CollectiveMmaINS1_34MainloopSm90TmaGmmaWarpSpecializedILi4ENS5_IJNS4_1CILi1EEESB_SB_EEENS1_35KernelTmaWarpSpecializedCooperativeEEENS5_IJNSA_ILi256EEENSA_ILi64EEESG_EEENS_10bfloat16_tENS5_IJlSB_lEEESI_SJ_NS4_8TiledMMAINS4_8MMA_AtomIJNS4_4SM904GMMA27MMA_64x64x16_F32BF16BF16_SSILNSN_5MajorE0ELSP_0ELNSN_7ScaleInE1ELSQ_1EEEEEENS4_6LayoutINS5_IJNSA_ILi2EEESB_SB_EEENS5_IJSB_NSA_ILi0EEESW_EEEEENS5_IJNS4_10UnderscoreESZ_SZ_EEEEENS4_13SM90_TMA_LOADENS4_14ComposedLayoutINS4_7SwizzleILi3ELi4ELi3EEENS4_18smem_ptr_flag_bitsILi16EEENST_INS5_IJNSA_ILi8EEESG_EEENS5_IJSG_SB_EEEEEEEvNS4_8identityES12_S1C_vS1D_EENS_8epilogue10collective18CollectiveEpilogueINS1F_22Sm90TmaWarpSpecializedILi4ELi2ELi16ELb1ELb0EEEJSH_NS5_IJNSA_ILi128EEENSA_ILi32EEEEEESI_SJ_SI_SJ_NS1F_6fusion15FusionCallbacksIS1J_NS1N_13LinCombEltActINS1F_6thread4SiLuESI_fSI_fLNS_15FloatRoundStyleE2EEESH_S1M_JEEES12_NS13_INS14_ILi2ELi4ELi3EEES17_NST_INS5_IJS18_S1L_EEENS5_IJS1L_SB_EEEEEEENS4_17SM75_U32x4_LDSM_NENS4_14SM90_TMA_STOREES1Z_NS4_17SM90_U32x4_STSM_NENS4_9Copy_AtomIJS22_NS_6half_tEEEEvEEEvvEEEEvNT_6ParamsE:
[----:B------:R-:W1:Y:S01]  /*0000*/  LDC R1, c[0x0][0x28] ;  /* 0x00000a00ff017b82 */ /* 0x000e620000000800 */
[----:B------:R-:W2:Y:S07]  /*0010*/  S2R R18, SR_TID.X ;  /* 0x0000000000127919 */ /* 0x000eae0000002100 */
[----:B------:R-:W3:Y:S01]  /*0020*/  LDC.64 R4, c[0x0][0x588] ;  /* 0x00016200ff047b82 */ /* 0x000ee20000000a00 */
[----:B------:R-:W-:Y:S01]  /*0030*/  ELECT P0, URZ, PT ;  /* 0x00000000003f782f */ /* 0x000fe20003800000 */
[----:B------:R-:W-:Y:S01]  /*0040*/  BSSY B0, `(.L_x_0) ;  /* 0x0000016000007945 */ /* 0x000fe20003800000 */
[----:B--2---:R-:W-:-:S02]  /*0050*/  SHF.R.U32.HI R6, RZ, 0x5, R18 ;  /* 0x00000005ff067819 */ /* 0x004fc40000011612 */
[----:B------:R-:W-:-:S03]  /*0060*/  SHF.R.U32.HI R2, RZ, 0x7, R18 ;  /* 0x00000007ff027819 */ /* 0x000fc60000011612 */
[----:B------:R-:W2:Y:S04]  /*0070*/  SHFL.IDX PT, R0, R6, RZ, 0x1f ;  /* 0x00001fff06007589 */ /* 0x000ea800000e0000 */
[----:B------:R4:W1:Y:S01]  /*0080*/  SHFL.IDX PT, R10, R2, RZ, 0x1f ;  /* 0x00001fff020a7589 */ /* 0x00086200000e0000 */
[----:B--2---:R-:W-:Y:S02]  /*0090*/  ISETP.NE.OR P0, PT, R0, RZ, !P0 ;  /* 0x000000ff0000720c */ /* 0x004fe40004705670 */
[----:B------:R-:W-:-:S11]  /*00a0*/  SHF.R.S32.HI R3, RZ, 0x1f, R0 ;  /* 0x0000001fff037819 */ /* 0x000fd60000011400 */
[----:B-1-34-:R-:W-:Y:S05]  /*00b0*/  @P0 BRA `(.L_x_1) ;  /* 0x0000000000380947 */ /* 0x01afea0003800000 */
[----:B------:R-:W-:Y:S02]  /*00c0*/  ULDC.64 UR4, c[0x0][0x198] ;  /* 0x0000660000047ab9 */ /* 0x000fe40000000a00 */
[----:B------:R-:W-:Y:S02]  /*00d0*/  UIADD3 UR6, UP0, UR4, 0xf0, URZ ;  /* 0x000000f004067890 */ /* 0x000fe4000ff1e03f */
[----:B------:R-:W-:Y:S02]  /*00e0*/  UIADD3 UR8, UP1, UR4, 0x1f0, URZ ;  /* 0x000001f004087890 */ /* 0x000fe4000ff3e03f */
[----:B------:R-:W-:Y:S02]  /*00f0*/  UIADD3 UR10, UP2, UR4, 0x3f0, URZ ;  /* 0x000003f0040a7890 */ /* 0x000fe4000ff5e03f */
[----:B------:R-:W-:Y:S02]  /*0100*/  UIADD3 UR4, UP3, UR4, 0x4f0, URZ ;  /* 0x000004f004047890 */ /* 0x000fe4000ff7e03f */
[----:B------:R-:W-:-:S02]  /*0110*/  UIADD3.X UR7, URZ, UR5, URZ, UP0, !UPT ;  /* 0x000000053f077290 */ /* 0x000fc400087fe43f */
[----:B------:R-:W-:Y:S02]  /*0120*/  UIADD3.X UR9, URZ, UR5, URZ, UP1, !UPT ;  /* 0x000000053f097290 */ /* 0x000fe40008ffe43f */
[----:B------:R-:W-:Y:S02]  /*0130*/  UIADD3.X UR11, URZ, UR5, URZ, UP2, !UPT ;  /* 0x000000053f0b7290 */ /* 0x000fe400097fe43f */
[----:B------:R-:W-:-:S03]  /*0140*/  UIADD3.X UR5, URZ, UR5, URZ, UP3, !UPT ;  /* 0x000000053f057290 */ /* 0x000fc60009ffe43f */
[----:B------:R1:W-:Y:S02]  /*0150*/  UTMACCTL.PF [UR6] ;  /* 0x00000000060079b9 */ /* 0x0003e40008040000 */
[----:B------:R1:W-:Y:S02]  /*0160*/  UTMACCTL.PF [UR8] ;  /* 0x00000000080079b9 */ /* 0x0003e40008040000 */
[----:B------:R1:W-:Y:S02]  /*0170*/  UTMACCTL.PF [UR10] ;  /* 0x000000000a0079b9 */ /* 0x0003e40008040000 */
[----:B------:R1:W-:Y:S02]  /*0180*/  UTMACCTL.PF [UR4] ;  /* 0x00000000040079b9 */ /* 0x0003e40008040000 */
[----:B-1----:R-:W-:Y:S01]  /*0190*/  NOP ;  /* 0x0000000000007918 */ /* 0x002fe20000000000 */
.L_x_1:
[----:B------:R-:W-:Y:S05]  /*01a0*/  BSYNC B0 ;  /* 0x0000000000007941 */ /* 0x000fea0003800000 */
.L_x_0:
[----:B------:R-:W-:Y:S01]  /*01b0*/  ULDC.64 UR4, c[0x0][0x590] ;  /* 0x0001640000047ab9 */ /* 0x000fe20000000a00 */
[----:B------:R-:W-:Y:S01]  /*01c0*/  LEA.HI R3, R3, R0, RZ, 0x2 ;  /* 0x0000000003037211 */ /* 0x000fe200078f10ff */
[----:B------:R-:W-:Y:S01]  /*01d0*/  ULDC.64 UR40, c[0x0][0x208] ;  /* 0x0000820000287ab9 */ /* 0x000fe20000000a00 */
[----:B------:R-:W-:Y:S01]  /*01e0*/  ISETP.NE.U32.AND P2, PT, RZ, UR4, PT ;  /* 0x00000004ff007c0c */ /* 0x000fe2000bf45070 */
[----:B------:R-:W-:Y:S01]  /*01f0*/  IMAD.MOV.U32 R2, RZ, RZ, R4 ;  /* 0x000000ffff027224 */ /* 0x000fe200078e0004 */
[----:B------:R-:W-:Y:S02]  /*0200*/  LOP3.LUT R3, R3, 0xfffffffc, RZ, 0xc0, !PT ;  /* 0xfffffffc03037812 */ /* 0x000fe400078ec0ff */
[----:B------:R-:W-:Y:S02]  /*0210*/  ISETP.NE.AND.EX P3, PT, RZ, UR5, PT, P2 ;  /* 0x00000005ff007c0c */ /* 0x000fe4000bf65320 */
[----:B------:R-:W-:Y:S02]  /*0220*/  IADD3 R0, R0, -R3, RZ ;  /* 0x8000000300007210 */ /* 0x000fe40007ffe0ff */
[----:B------:R-:W-:-:S02]  /*0230*/  PRMT R7, RZ, 0x7610, R7 ;  /* 0x00007610ff077816 */ /* 0x000fc40000000007 */
[----:B------:R-:W-:-:S07]  /*0240*/  MOV R3, R5 ;  /* 0x0000000500037202 */ /* 0x000fce0000000f00 */
[----:B------:R-:W-:Y:S05]  /*0250*/  @P3 BRA `(.L_x_2) ;  /* 0x0000000000303947 */ /* 0x000fea0003800000 */
[----:B------:R-:W-:Y:S02]  /*0260*/  ULDC.64 UR6, c[0x0][0x588] ;  /* 0x0001620000067ab9 */ /* 0x000fe40000000a00 */
[----:B------:R-:W-:-:S04]  /*0270*/  ISETP.NE.U32.AND P0, PT, RZ, UR6, PT ;  /* 0x00000006ff007c0c */ /* 0x000fc8000bf05070 */
[----:B------:R-:W-:-:S13]  /*0280*/  ISETP.NE.AND.EX P0, PT, RZ, UR7, PT, P0 ;  /* 0x00000007ff007c0c */ /* 0x000fda000bf05300 */
[----:B------:R-:W-:Y:S05]  /*0290*/  @!P0 BRA `(.L_x_3) ;  /* 0x0000000000108947 */ /* 0x000fea0003800000 */
[----:B------:R-:W2:Y:S02]  /*02a0*/  LDG.E R7, desc[UR40][R2.64] ;  /* 0x0000002802077981 */ /* 0x000ea4000c1e1900 */
[----:B--2---:R-:W-:Y:S01]  /*02b0*/  FSETP.NEU.AND P1, PT, R7, RZ, PT ;  /* 0x000000ff0700720b */ /* 0x004fe20003f2d000 */
[----:B------:R-:W-:Y:S01]  /*02c0*/  IMAD.MOV.U32 R7, RZ, RZ, 0x1 ;  /* 0x00000001ff077424 */ /* 0x000fe200078e00ff */
[----:B------:R-:W-:Y:S11]  /*02d0*/  BRA `(.L_x_2) ;  /* 0x0000000000107947 */ /* 0x000ff60003800000 */
.L_x_3:
[----:B------:R-:W-:Y:S01]  /*02e0*/  ULDC UR6, c[0x0][0x580] ;  /* 0x0001600000067ab9 */ /* 0x000fe20000000800 */
[----:B------:R-:W-:Y:S02]  /*02f0*/  MOV R7, 0x1 ;  /* 0x0000000100077802 */ /* 0x000fe40000000f00 */
[----:B------:R-:W-:Y:S02]  /*0300*/  CS2R R2, SRZ ;  /* 0x0000000000027805 */ /* 0x000fe4000001ff00 */
[----:B------:R-:W-:-:S13]  /*0310*/  FSETP.NEU.AND P1, PT, RZ, UR6, PT ;  /* 0x00000006ff007c0b */ /* 0x000fda000bf2d000 */
.L_x_2:
[----:B------:R-:W-:Y:S02]  /*0320*/  ISETP.NE.U32.AND P4, PT, R2, RZ, PT ;  /* 0x000000ff0200720c */ /* 0x000fe40003f85070 */
[----:B------:R-:W-:Y:S02]  /*0330*/  ISETP.NE.AND.EX P5, PT, RZ, UR5, PT, P2 ;  /* 0x00000005ff007c0c */ /* 0x000fe4000bfa5320 */
[----:B------:R-:W-:Y:S02]  /*0340*/  ISETP.NE.AND.EX P2, PT, R3, RZ, PT, P4 ;  /* 0x000000ff0300720c */ /* 0x000fe40003f45340 */
[----:B------:R-:W-:-:S11]  /*0350*/  PLOP3.LUT P0, PT, PT, PT, PT, 0x8, 0x0 ;  /* 0x000000000000781c */ /* 0x000fd60003f0e170 */
[----:B------:R-:W-:Y:S05]  /*0360*/  @P2 BRA P5, `(.L_x_4) ;  /* 0x0000000000342947 */ /* 0x000fea0002800000 */
[----:B------:R-:W-:-:S04]  /*0370*/  ISETP.NE.U32.AND P0, PT, RZ, UR4, PT ;  /* 0x00000004ff007c0c */ /* 0x000fc8000bf05070 */
[----:B------:R-:W-:-:S13]  /*0380*/  ISETP.NE.AND.EX P0, PT, RZ, UR5, PT, P0 ;  /* 0x00000005ff007c0c */ /* 0x000fda000bf05300 */
[----:B------:R-:W-:Y:S05]  /*0390*/  @!P0 BRA `(.L_x_5) ;  /* 0x0000000000248947 */ /* 0x000fea0003800000 */
[----:B------:R-:W-:Y:S02]  /*03a0*/  PRMT R7, R7, 0x9910, RZ ;  /* 0x0000991007077816 */ /* 0x000fe400000000ff */
[----:B------:R-:W-:Y:S02]  /*03b0*/  ISETP.NE.U32.AND P0, PT, R2, RZ, PT ;  /* 0x000000ff0200720c */ /* 0x000fe40003f05070 */
[----:B------:R-:W-:Y:S02]  /*03c0*/  ISETP.NE.AND P2, PT, R7, RZ, PT ;  /* 0x000000ff0700720c */ /* 0x000fe40003f45270 */
[----:B------:R-:W-:Y:S02]  /*03d0*/  ISETP.NE.AND.EX P0, PT, R3, RZ, PT, P0 ;  /* 0x000000ff0300720c */ /* 0x000fe40003f05300 */
[----:B------:R-:W-:-:S09]  /*03e0*/  SEL R2, RZ, 0xffffffff, P1 ;  /* 0xffffffffff027807 */ /* 0x000fd20000800000 */
[----:B------:R-:W-:-:S04]  /*03f0*/  @!P2 SEL R2, RZ, 0xffffffff, P0 ;  /* 0xffffffffff02a807 */ /* 0x000fc80000000000 */
[----:B------:R-:W-:-:S04]  /*0400*/  LOP3.LUT R2, R2, 0x1, RZ, 0xc0, !PT ;  /* 0x0000000102027812 */ /* 0x000fc800078ec0ff */
[----:B------:R-:W-:Y:S01]  /*0410*/  ISETP.EQ.U32.AND P0, PT, R2, 0x1, PT ;  /* 0x000000010200780c */ /* 0x000fe20003f02070 */
[----:B------:R-:W-:-:S12]  /*0420*/  BRA `(.L_x_4) ;  /* 0x0000000000047947 */ /* 0x000fd80003800000 */
.L_x_5:
[----:B------:R-:W-:-:S13]  /*0430*/  PLOP3.LUT P0, PT, P1, PT, PT, 0x8, 0x0 ;  /* 0x000000000000781c */ /* 0x000fda0000f0e170 */
.L_x_4:
[----:B------:R-:W1:Y:S02]  /*0440*/  SHFL.IDX PT, R2, R6, RZ, 0x1f ;  /* 0x00001fff06027589 */ /* 0x000e6400000e0000 */
[----:B-1----:R-:W-:-:S13]  /*0450*/  ISETP.NE.AND P1, PT, R2, RZ, PT ;  /* 0x000000ff0200720c */ /* 0x002fda0003f25270 */
[----:B------:R-:W-:Y:S05]  /*0460*/  @P1 BRA `(.L_x_6) ;  /* 0x0000000000581947 */ /* 0x000fea0003800000 */
[----:B------:R-:W1:Y:S01]  /*0470*/  S2UR UR8, SR_CgaCtaId ;  /* 0x00000000000879c3 */ /* 0x000e620000008800 */
[----:B------:R-:W-:Y:S01]  /*0480*/  UMOV UR4, 0x400 ;  /* 0x0000040000047882 */ /* 0x000fe20000000000 */
[----:B------:R-:W-:Y:S01]  /*0490*/  UMOV UR5, 0x1 ;  /* 0x0000000100057882 */ /* 0x000fe20000000000 */
[----:B------:R-:W-:Y:S01]  /*04a0*/  UMOV UR6, 0x100 ;  /* 0x0000010000067882 */ /* 0x000fe20000000000 */
[----:B------:R-:W-:Y:S01]  /*04b0*/  ELECT P1, URZ, PT ;  /* 0x00000000003f782f */ /* 0x000fe20003820000 */
[----:B------:R-:W-:-:S04]  /*04c0*/  UIADD3 UR6, -UR6, 0x100000, URZ ;  /* 0x0010000006067890 */ /* 0x000fc8000fffe13f */
[----:B------:R-:W-:Y:S02]  /*04d0*/  USHF.L.U32 UR7, UR6, 0xb, URZ ;  /* 0x0000000b06077899 */ /* 0x000fe4000800063f */
[----:B------:R-:W-:Y:S02]  /*04e0*/  USHF.L.U32 UR6, UR6, 0x1, URZ ;  /* 0x0000000106067899 */ /* 0x000fe4000800063f */
[----:B-1----:R-:W-:Y:S02]  /*04f0*/  ULEA UR8, UR8, UR4, 0x18 ;  /* 0x0000000408087291 */ /* 0x002fe4000f8ec03f */
[----:B------:R-:W-:-:S04]  /*0500*/  UIADD3 UR4, -UR5, 0x100000, URZ ;  /* 0x0010000005047890 */ /* 0x000fc8000fffe13f */
[----:B------:R-:W-:Y:S02]  /*0510*/  USHF.L.U32 UR5, UR4, 0xb, URZ ;  /* 0x0000000b04057899 */ /* 0x000fe4000800063f */
[----:B------:R-:W-:Y:S01]  /*0520*/  USHF.L.U32 UR4, UR4, 0x1, URZ ;  /* 0x0000000104047899 */ /* 0x000fe2000800063f */
[----:B------:R-:W1:Y:S11]  /*0530*/  FENCE.VIEW.ASYNC.S ;  /* 0x00000000000073c6 */ /* 0x000e760000000000 */
[----:B-1----:R1:W2:Y:S01]  /*0540*/  SYNCS.EXCH.64 URZ, [UR8], UR4 ;  /* 0x00000004083f75b2 */ /* 0x0022a20008000100 */
[----:B------:R1:W3:Y:S01]  /*0550*/  SYNCS.EXCH.64 URZ, [UR8+0x20], UR6 ;  /* 0x00002006083f75b2 */ /* 0x0002e20008000100 */
[----:B------:R1:W4:Y:S01]  /*0560*/  SYNCS.EXCH.64 URZ, [UR8+0x8], UR4 ;  /* 0x00000804083f75b2 */ /* 0x0003220008000100 */
[----:B------:R1:W1:Y:S01]  /*0570*/  SYNCS.EXCH.64 URZ, [UR8+0x28], UR6 ;  /* 0x00002806083f75b2 */ /* 0x0002620008000100 */
[----:B------:R1:W1:Y:S01]  /*0580*/  SYNCS.EXCH.64 URZ, [UR8+0x10], UR4 ;  /* 0x00001004083f75b2 */ /* 0x0002620008000100 */
[----:B------:R1:W1:Y:S01]  /*0590*/  SYNCS.EXCH.64 URZ, [UR8+0x30], UR6 ;  /* 0x00003006083f75b2 */ /* 0x0002620008000100 */
[----:B------:R1:W1:Y:S01]  /*05a0*/  SYNCS.EXCH.64 URZ, [UR8+0x18], UR4 ;  /* 0x00001804083f75b2 */ /* 0x0002620008000100 */
[----:B------:R1:W1:Y:S01]  /*05b0*/  SYNCS.EXCH.64 URZ, [UR8+0x38], UR6 ;  /* 0x00003806083f75b2 */ /* 0x0002620008000100 */
[----:B------:R-:W-:Y:S01]  /*05c0*/  NOP ;  /* 0x0000000000007918 */ /* 0x000fe20000000000 */
.L_x_6:
[----:B------:R-:W5:Y:S01]  /*05d0*/  SHFL.IDX PT, R3, R6, RZ, 0x1f ;  /* 0x00001fff06037589 */ /* 0x000f6200000e0000 */
[----:B------:R-:W1:Y:S01]  /*05e0*/  LDC R2, c[0x0][0x904] ;  /* 0x00024100ff027b82 */ /* 0x000e620000000800 */
[----:B------:R-:W-:Y:S01]  /*05f0*/  NOP ;  /* 0x0000000000007918 */ /* 0x000fe20000000000 */
[----:B-----5:R-:W-:-:S13]  /*0600*/  ISETP.NE.AND P1, PT, R3, RZ, PT ;  /* 0x000000ff0300720c */ /* 0x020fda0003f25270 */
[----:B------:R-:W-:Y:S05]  /*0610*/  @P1 BRA `(.L_x_7) ;  /* 0x0000000000581947 */ /* 0x000fea0003800000 */
[----:B-1----:R-:W1:Y:S01]  /*0620*/  S2UR UR5, SR_CgaCtaId ;  /* 0x00000000000579c3 */ /* 0x002e620000008800 */
[----:B------:R-:W-:Y:S01]  /*0630*/  UMOV UR4, 0x400 ;  /* 0x0000040000047882 */ /* 0x000fe20000000000 */
[----:B------:R-:W-:Y:S01]  /*0640*/  UMOV UR6, 0x20 ;  /* 0x0000002000067882 */ /* 0x000fe20000000000 */
[----:B------:R-:W-:Y:S01]  /*0650*/  UMOV UR7, 0x100 ;  /* 0x0000010000077882 */ /* 0x000fe20000000000 */
[----:B------:R-:W-:Y:S01]  /*0660*/  ELECT P1, URZ, PT ;  /* 0x00000000003f782f */ /* 0x000fe20003820000 */
[----:B-1----:R-:W-:Y:S02]  /*0670*/  ULEA UR8, UR5, UR4, 0x18 ;  /* 0x0000000405087291 */ /* 0x002fe4000f8ec03f */
[----:B------:R-:W-:-:S04]  /*0680*/  UIADD3 UR4, -UR6, 0x100000, URZ ;  /* 0x0010000006047890 */ /* 0x000fc8000fffe13f */
[----:B------:R-:W-:Y:S02]  /*0690*/  USHF.L.U32 UR5, UR4, 0xb, URZ ;  /* 0x0000000b04057899 */ /* 0x000fe4000800063f */
[----:B------:R-:W-:Y:S02]  /*06a0*/  USHF.L.U32 UR4, UR4, 0x1, URZ ;  /* 0x0000000104047899 */ /* 0x000fe4000800063f */
[----:B------:R-:W-:-:S04]  /*06b0*/  UIADD3 UR6, -UR7, 0x100000, URZ ;  /* 0x0010000007067890 */ /* 0x000fc8000fffe13f */
[----:B------:R-:W-:Y:S02]  /*06c0*/  USHF.L.U32 UR7, UR6, 0xb, URZ ;  /* 0x0000000b06077899 */ /* 0x000fe4000800063f */
[----:B------:R-:W-:Y:S01]  /*06d0*/  USHF.L.U32 UR6, UR6, 0x1, URZ ;  /* 0x0000000106067899 */ /* 0x000fe2000800063f */
[----:B------:R-:W1:Y:S03]  /*06e0*/  FENCE.VIEW.ASYNC.S ;  /* 0x00000000000073c6 */ /* 0x000e660000000000 */
[----:B-1----:R1:W1:Y:S08]  /*06f0*/  SYNCS.EXCH.64 URZ, [UR8+0x40], UR4 ;  /* 0x00004004083f75b2 */ /* 0x0022700008000100 */
[----:B------:R1:W1:Y:S01]  /*0700*/  SYNCS.EXCH.64 URZ, [UR8+0x60], UR6 ;  /* 0x00006006083f75b2 */ /* 0x0002620008000100 */
[----:B------:R1:W1:Y:S01]  /*0710*/  SYNCS.EXCH.64 URZ, [UR8+0x48], UR4 ;  /* 0x00004804083f75b2 */ /* 0x0002620008000100 */
[----:B------:R1:W1:Y:S01]  /*0720*/  SYNCS.EXCH.64 URZ, [UR8+0x68], UR6 ;  /* 0x00006806083f75b2 */ /* 0x0002620008000100 */
[----:B------:R1:W1:Y:S01]  /*0730*/  SYNCS.EXCH.64 URZ, [UR8+0x50], UR4 ;  /* 0x00005004083f75b2 */ /* 0x0002620008000100 */
[----:B------:R1:W1:Y:S01]  /*0740*/  SYNCS.EXCH.64 URZ, [UR8+0x70], UR6 ;  /* 0x00007006083f75b2 */ /* 0x0002620008000100 */
[----:B------:R1:W1:Y:S01]  /*0750*/  SYNCS.EXCH.64 URZ, [UR8+0x58], UR4 ;  /* 0x00005804083f75b2 */ /* 0x0002620008000100 */
[----:B------:R1:W1:Y:S01]  /*0760*/  SYNCS.EXCH.64 URZ, [UR8+0x78], UR6 ;  /* 0x00007806083f75b2 */ /* 0x0002620008000100 */
[----:B------:R-:W-:Y:S01]  /*0770*/  NOP ;  /* 0x0000000000007918 */ /* 0x000fe20000000000 */
.L_x_7:
[----:B------:R-:W5:Y:S01]  /*0780*/  SHFL.IDX PT, R6, R6, RZ, 0x1f ;  /* 0x00001fff06067589 */ /* 0x000f6200000e0000 */
[----:B-1----:R-:W-:Y:S02]  /*0790*/  ISETP.NE.AND P6, PT, R2, 0x1, PT ;  /* 0x000000010200780c */ /* 0x002fe40003fc5270 */
[----:B------:R-:W-:Y:S01]  /*07a0*/  ELECT P1, URZ, PT ;  /* 0x00000000003f782f */ /* 0x000fe20003820000 */
[----:B------:R-:W1:Y:S01]  /*07b0*/  S2UR UR36, SR_CgaCtaId ;  /* 0x00000000002479c3 */ /* 0x000e620000008800 */
[----:B------:R-:W2:Y:S01]  /*07c0*/  S2R R3, SR_CTAID.Y ;  /* 0x0000000000037919 */ /* 0x000ea20000002600 */
[----:B------:R-:W-:Y:S01]  /*07d0*/  UMOV UR4, 0x20 ;  /* 0x0000002000047882 */ /* 0x000fe20000000000 */
[----:B------:R-:W-:Y:S01]  /*07e0*/  P2R R7, PR, RZ, 0x40 ;  /* 0x00000040ff077803 */ /* 0x000fe20000000000 */
[----:B------:R-:W-:Y:S01]  /*07f0*/  NOP ;  /* 0x0000000000007918 */ /* 0x000fe20000000000 */
[----:B------:R-:W3:Y:S01]  /*0800*/  S2R R8, SR_CTAID.X ;  /* 0x0000000000087919 */ /* 0x000ee20000002500 */
[----:B------:R-:W-:Y:S01]  /*0810*/  ISETP.NE.AND P4, PT, R0, RZ, PT ;  /* 0x000000ff0000720c */ /* 0x000fe20003f85270 */
[----:B------:R-:W-:Y:S01]  /*0820*/  IMAD.MOV.U32 R9, RZ, RZ, RZ ;  /* 0x000000ffff097224 */ /* 0x000fe200078e00ff */
[----:B------:R-:W-:Y:S02]  /*0830*/  BSSY B6, `(.L_x_8) ;  /* 0x0000d13000067945 */ /* 0x000fe40003800000 */
[----:B------:R-:W3:Y:S01]  /*0840*/  @P6 LDC R17, c[0x0][0x10] ;  /* 0x00000400ff116b82 */ /* 0x000ee20000000800 */
[----:B------:R-:W-:-:S07]  /*0850*/  @P6 MOV R7, RZ ;  /* 0x000000ff00076202 */ /* 0x000fce0000000f00 */
[----:B------:R-:W4:Y:S01]  /*0860*/  @!P6 LDC R11, c[0x0][0xc] ;  /* 0x00000300ff0beb82 */ /* 0x000f220000000800 */
[----:B-----5:R-:W-:Y:S02]  /*0870*/  ISETP.NE.OR P2, PT, R6, RZ, !P1 ;  /* 0x000000ff0600720c */ /* 0x020fe40004f45670 */
[----:B------:R-:W-:-:S04]  /*0880*/  ISETP.EQ.OR P1, PT, R0, 0x3, !P4 ;  /* 0x000000030000780c */ /* 0x000fc80006722670 */
[----:B------:R-:W-:-:S04]  /*0890*/  ISETP.EQ.AND P1, PT, R10, RZ, P1 ;  /* 0x000000ff0a00720c */ /* 0x000fc80000f22270 */
[----:B------:R-:W-:Y:S01]  /*08a0*/  SEL R22, RZ, 0x1, !P1 ;  /* 0x00000001ff167807 */ /* 0x000fe20004800000 */
[----:B--2---:R-:W-:Y:S02]  /*08b0*/  @P6 IMAD.MOV.U32 R6, RZ, RZ, R3 ;  /* 0x000000ffff066224 */ /* 0x004fe400078e0003 */
[----:B------:R-:W-:Y:S01]  /*08c0*/  VOTEU.ALL UP0, P2 ;  /* 0x00000000003f7886 */ /* 0x000fe20001000000 */
[----:B------:R-:W-:Y:S01]  /*08d0*/  VOTEU.ALL UP1, P2 ;  /* 0x00000000003f7886 */ /* 0x000fe20001020000 */
[----:B---3--:R-:W-:-:S03]  /*08e0*/  @P6 IMAD.WIDE.U32 R16, R8, R17, R6 ;  /* 0x0000001108106225 */ /* 0x008fc600078e0006 */
[----:B------:R-:W-:Y:S01]  /*08f0*/  @!UP0 UMOV UR6, 0x400 ;  /* 0x0000040000068882 */ /* 0x000fe20000000000 */
[----:B------:R-:W-:-:S04]  /*0900*/  @!UP0 UIADD3 UR4, -UR4, 0x100000, URZ ;  /* 0x0010000004048890 */ /* 0x000fc8000fffe13f */
[----:B------:R-:W-:Y:S02]  /*0910*/  @!UP0 USHF.L.U32 UR5, UR4, 0xb, URZ ;  /* 0x0000000b04058899 */ /* 0x000fe4000800063f */
[----:B------:R-:W-:Y:S01]  /*0920*/  @!UP0 USHF.L.U32 UR4, UR4, 0x1, URZ ;  /* 0x0000000104048899 */ /* 0x000fe2000800063f */
[----:B------:R-:W-:Y:S01]  /*0930*/  @P6 IMAD.MOV.U32 R7, RZ, RZ, RZ ;  /* 0x000000ffff076224 */ /* 0x000fe200078e00ff */
[----:B-1----:R-:W-:Y:S01]  /*0940*/  @!UP0 ULEA UR8, UR36, UR6, 0x18 ;  /* 0x0000000624088291 */ /* 0x002fe2000f8ec03f */
[----:B------:R-:W-:Y:S01]  /*0950*/  VOTEU.ALL UP0, P2 ;  /* 0x00000000003f7886 */ /* 0x000fe20001000000 */
[C---:B------:R-:W-:Y:S01]  /*0960*/  ISETP.NE.AND P2, PT, R10.reuse, RZ, PT ;  /* 0x000000ff0a00720c */ /* 0x040fe20003f45270 */
[----:B------:R-:W-:Y:S01]  /*0970*/  ULDC UR6, c[0x0][0xc] ;  /* 0x0000030000067ab9 */ /* 0x000fe20000000800 */
[----:B------:R-:W-:Y:S01]  /*0980*/  ULDC UR7, c[0x0][0x10] ;  /* 0x0000040000077ab9 */ /* 0x000fe20000000800 */
[----:B------:R-:W-:Y:S02]  /*0990*/  IADD3 R10, R10, -0x1, RZ ;  /* 0xffffffff0a0a7810 */ /* 0x000fe40007ffe0ff */
[----:B------:R-:W-:-:S02]  /*09a0*/  ISETP.EQ.AND P5, PT, R0, 0x2, !P2 ;  /* 0x000000020000780c */ /* 0x000fc400057a2270 */
[----:B------:R-:W-:Y:S01]  /*09b0*/  @P6 IADD3 R17, R17, R7, RZ ;  /* 0x0000000711116210 */ /* 0x000fe20007ffe0ff */
[----:B----4-:R-:W-:Y:S01]  /*09c0*/  @!P6 IMAD.WIDE.U32 R6, R11, R3, R8 ;  /* 0x000000030b06e225 */ /* 0x010fe200078e0008 */
[----:B------:R-:W1:Y:S02]  /*09d0*/  FENCE.VIEW.ASYNC.S ;  /* 0x00000000000073c6 */ /* 0x000e640000000000 */
[----:B-1----:R-:W1:Y:S01]  /*09e0*/  @!UP0 SYNCS.EXCH.64 URZ, [UR8+0x80], UR4 ;  /* 0x00008004083f85b2 */ /* 0x002e620008000100 */
[----:B------:R-:W-:Y:S02]  /*09f0*/  ISETP.GE.U32.AND P1, PT, R10, 0x2, PT ;  /* 0x000000020a00780c */ /* 0x000fe40003f26070 */
[----:B------:R-:W-:Y:S01]  /*0a00*/  SEL R19, RZ, 0x1, !P5 ;  /* 0x00000001ff137807 */ /* 0x000fe20006800000 */
[----:B------:R-:W-:Y:S01]  /*0a10*/  @!P6 IMAD.MOV.U32 R16, RZ, RZ, R6 ;  /* 0x000000ffff10e224 */ /* 0x000fe200078e0006 */
[----:B------:R-:W-:Y:S02]  /*0a20*/  @!P6 MOV R17, R7 ;  /* 0x000000070011e202 */ /* 0x000fe40000000f00 */
[----:B------:R-:W-:-:S02]  /*0a30*/  SEL R19, R19, 0x2, P1 ;  /* 0x0000000213137807 */ /* 0x000fc40000800000 */
[----:B------:R-:W-:Y:S01]  /*0a40*/  SEL R22, R22, 0x2, P1 ;  /* 0x0000000216167807 */ /* 0x000fe20000800000 */
[----:B------:R2:W1:Y:S01]  /*0a50*/  @!UP1 SYNCS.EXCH.64 URZ, [UR8+0x88], UR4 ;  /* 0x00008804083f95b2 */ /* 0x0004620008000100 */
[----:B------:R-:W-:Y:S01]  /*0a60*/  NOP ;  /* 0x0000000000007918 */ /* 0x000fe20000000000 */
[----:B--2---:R-:W-:-:S03]  /*0a70*/  UIMAD.WIDE.U32 UR4, UR6, UR7, URZ ;  /* 0x00000007060472a5 */ /* 0x004fc6000f8e003f */
[----:B------:R-:W-:Y:S02]  /*0a80*/  ULDC UR6, c[0x0][0x14] ;  /* 0x0000050000067ab9 */ /* 0x000fe40000000800 */
[----:B------:R-:W-:Y:S02]  /*0a90*/  UIMAD.WIDE.U32 UR38, UR4, UR6, URZ ;  /* 0x00000006042672a5 */ /* 0x000fe4000f8e003f */
[----:B------:R-:W-:-:S04]  /*0aa0*/  UIMAD UR37, UR5, UR6, URZ ;  /* 0x00000006052572a4 */ /* 0x000fc8000f8e023f */
[----:B------:R-:W-:Y:S01]  /*0ab0*/  UIADD3 UR37, UR39, UR37, URZ ;  /* 0x0000002527257290 */ /* 0x000fe2000fffe03f */
[----:B-1----:R-:W-:Y:S06]  /*0ac0*/  BAR.SYNC.DEFER_BLOCKING 0x0 ;  /* 0x0000000000007b1d */ /* 0x002fec0000010000 */
[----:B------:R-:W-:Y:S05]  /*0ad0*/  @!P2 BRA `(.L_x_9) ;  /* 0x000000a40084a947 */ /* 0x000fea0003800000 */
[----:B------:R-:W-:-:S13]  /*0ae0*/  ISETP.GT.U32.AND P0, PT, R10, 0x1, PT ;  /* 0x000000010a00780c */ /* 0x000fda0003f04070 */
[----:B------:R-:W-:Y:S05]  /*0af0*/  @P0 BRA `(.L_x_10) ;  /* 0x000000cc00980947 */ /* 0x000fea0003800000 */
[----:B------:R-:W-:Y:S01]  /*0b00*/  ULDC.64 UR4, c[0x0][0x8f8] ;  /* 0x00023e0000047ab9 */ /* 0x000fe20000000a00 */
[----:B------:R-:W-:Y:S01]  /*0b10*/  UMOV UR47, 0xffffffff ;  /* 0xffffffff002f7882 */ /* 0x000fe20000000000 */
[----:B------:R-:W-:Y:S01]  /*0b20*/  ISETP.GE.U32.AND P0, PT, R16, UR4, PT ;  /* 0x0000000410007c0c */ /* 0x000fe2000bf06070 */
[----:B------:R-:W-:Y:S01]  /*0b30*/  IMAD.MOV.U32 R23, RZ, RZ, -0x1 ;  /* 0xffffffffff177424 */ /* 0x000fe200078e00ff */
[----:B------:R-:W-:Y:S02]  /*0b40*/  PRMT R88, RZ, 0x7610, R88 ;  /* 0x00007610ff587816 */ /* 0x000fe40000000058 */
[----:B------:R-:W-:Y:S02]  /*0b50*/  ISETP.GE.U32.AND.EX P0, PT, R17, UR5, PT, P0 ;  /* 0x0000000511007c0c */ /* 0x000fe4000bf06100 */
[----:B------:R-:W-:Y:S02]  /*0b60*/  MOV R92, 0xffffffff ;  /* 0xffffffff005c7802 */ /* 0x000fe40000000f00 */
[----:B------:R-:W-:-:S09]  /*0b70*/  PRMT R0, RZ, 0x7610, R0 ;  /* 0x00007610ff007816 */ /* 0x000fd20000000000 */
[----:B------:R-:W-:Y:S05]  /*0b80*/  @P0 BRA `(.L_x_11) ;  /* 0x0000000400600947 */ /* 0x000fea0003800000 */
[----:B------:R-:W1:Y:S01]  /*0b90*/  LDC.64 R14, c[0x0][0x8d0] ;  /* 0x00023400ff0e7b82 */ /* 0x000e620000000a00 */
[----:B------:R-:W-:Y:S01]  /*0ba0*/  IMAD.MOV.U32 R4, RZ, RZ, R16 ;  /* 0x000000ffff047224 */ /* 0x000fe200078e0010 */
[----:B------:R-:W-:-:S06]  /*0bb0*/  MOV R5, R17 ;  /* 0x0000001100057202 */ /* 0x000fcc0000000f00 */
[----:B------:R-:W2:Y:S08]  /*0bc0*/  LDC R0, c[0x0][0x8d8] ;  /* 0x00023600ff007b82 */ /* 0x000eb00000000800 */
[----:B------:R-:W3:Y:S01]  /*0bd0*/  LDC.64 R20, c[0x0][0x8c8] ;  /* 0x00023200ff147b82 */ /* 0x000ee20000000a00 */
[----:B-1----:R-:W-:-:S04]  /*0be0*/  ISETP.NE.U32.AND P0, PT, R14, RZ, PT ;  /* 0x000000ff0e00720c */ /* 0x002fc80003f05070 */
[----:B------:R-:W-:-:S13]  /*0bf0*/  ISETP.NE.AND.EX P0, PT, R15, RZ, PT, P0 ;  /* 0x000000ff0f00720c */ /* 0x000fda0003f05300 */
[----:B--23--:R-:W-:Y:S05]  /*0c00*/  @!P0 BRA `(.L_x_12) ;  /* 0x0000000000288947 */ /* 0x00cfea0003800000 */
[----:B------:R-:W1:Y:S02]  /*0c10*/  LDC R11, c[0x0][0x8dc] ;  /* 0x00023700ff0b7b82 */ /* 0x000e640000000800 */
[----:B-1----:R-:W-:-:S05]  /*0c20*/  IADD3 R11, P0, R16, R11, RZ ;  /* 0x0000000b100b7210 */ /* 0x002fca0007f1e0ff */
[----:B------:R-:W-:-:S04]  /*0c30*/  IMAD.X R13, RZ, RZ, R17, P0 ;  /* 0x000000ffff0d7224 */ /* 0x000fc800000e0611 */
[----:B------:R-:W-:-:S04]  /*0c40*/  IMAD.WIDE.U32 R4, R13, R14, RZ ;  /* 0x0000000e0d047225 */ /* 0x000fc800078e00ff */
[----:B------:R-:W-:-:S04]  /*0c50*/  IMAD.WIDE.U32 R6, P0, R11, R15, R4 ;  /* 0x0000000f0b067225 */ /* 0x000fc80007800004 */
[----:B------:R-:W-:Y:S01]  /*0c60*/  IMAD.WIDE.U32 R4, R11, R14, RZ ;  /* 0x0000000e0b047225 */ /* 0x000fe200078e00ff */
[----:B------:R-:W-:-:S03]  /*0c70*/  IADD3.X R11, RZ, RZ, RZ, P0, !PT ;  /* 0x000000ffff0b7210 */ /* 0x000fc600007fe4ff */
[----:B------:R-:W-:Y:S01]  /*0c80*/  IMAD.MOV.U32 R10, RZ, RZ, R7 ;  /* 0x000000ffff0a7224 */ /* 0x000fe200078e0007 */
[----:B------:R-:W-:-:S05]  /*0c90*/  IADD3 RZ, P0, R5, R6, RZ ;  /* 0x0000000605ff7210 */ /* 0x000fca0007f1e0ff */
[----:B------:R-:W-:-:S08]  /*0ca0*/  IMAD.WIDE.U32.X R4, R13, R15, R10, P0 ;  /* 0x0000000f0d047225 */ /* 0x000fd000000e040a */
.L_x_12:
[-CC-:B------:R-:W-:Y:S01]  /*0cb0*/  SHF.R.U64 R25, R4, R0.reuse, R5.reuse ;  /* 0x0000000004197219 */ /* 0x180fe20000001205 */
[----:B------:R-:W1:Y:S01]  /*0cc0*/  LDC.64 R26, c[0x0][0x8e8] ;  /* 0x00023a00ff1a7b82 */ /* 0x000e620000000a00 */
[----:B------:R-:W-:Y:S01]  /*0cd0*/  SHF.R.U32.HI R4, RZ, R0, R5 ;  /* 0x00000000ff047219 */ /* 0x000fe20000011605 */
[----:B------:R-:W-:Y:S01]  /*0ce0*/  ULDC UR4, c[0x0][0x150] ;  /* 0x0000540000047ab9 */ /* 0x000fe20000000800 */
[----:B------:R-:W-:Y:S02]  /*0cf0*/  I2FP.F32.U32 R0, R8 ;  /* 0x0000000800007245 */ /* 0x000fe40000201000 */
[----:B------:R-:W-:-:S03]  /*0d00*/  IADD3 R9, P0, RZ, -R25, RZ ;  /* 0x80000019ff097210 */ /* 0x000fc60007f1e0ff */
[----:B------:R-:W2:Y:S01]  /*0d10*/  LDC R10, c[0x0][0x8c0] ;  /* 0x00023000ff0a7b82 */ /* 0x000ea20000000800 */
[----:B------:R-:W-:Y:S01]  /*0d20*/  FMUL R0, R0, UR4 ;  /* 0x0000000400007c20 */ /* 0x000fe20008400000 */
[----:B------:R-:W-:Y:S01]  /*0d30*/  IADD3.X R11, RZ, ~R4, RZ, P0, !PT ;  /* 0x80000004ff0b7210 */ /* 0x000fe200007fe4ff */
[----:B------:R-:W-:Y:S01]  /*0d40*/  IMAD.WIDE.U32 R4, R9, R20, R16 ;  /* 0x0000001409047225 */ /* 0x000fe200078e0010 */
[----:B------:R-:W-:-:S03]  /*0d50*/  ULDC UR4, c[0x0][0x154] ;  /* 0x0000550000047ab9 */ /* 0x000fc60000000800 */
[----:B------:R-:W3:Y:S01]  /*0d60*/  F2I.U32.TRUNC.NTZ R0, R0 ;  /* 0x0000000000007305 */ /* 0x000ee2000020f000 */
[----:B------:R-:W4:Y:S01]  /*0d70*/  LDC R7, c[0x0][0x144] ;  /* 0x00005100ff077b82 */ /* 0x000f220000000800 */
[----:B------:R-:W-:-:S04]  /*0d80*/  IMAD R6, R11, R20, RZ ;  /* 0x000000140b067224 */ /* 0x000fc800078e02ff */
[----:B------:R-:W-:-:S03]  /*0d90*/  IMAD R9, R9, R21, R6 ;  /* 0x0000001509097224 */ /* 0x000fc600078e0206 */
[----:B------:R-:W5:Y:S01]  /*0da0*/  LDC R12, c[0x0][0x8b0] ;  /* 0x00022c00ff0c7b82 */ /* 0x000f620000000800 */
[----:B------:R-:W-:Y:S01]  /*0db0*/  IMAD.IADD R9, R5, 0x1, R9 ;  /* 0x0000000105097824 */ /* 0x000fe200078e0209 */
[----:B-1----:R-:W-:Y:S02]  /*0dc0*/  ISETP.NE.U32.AND P0, PT, R26, RZ, PT ;  /* 0x000000ff1a00720c */ /* 0x002fe40003f05070 */
[----:B---3--:R-:W-:-:S04]  /*0dd0*/  IADD3 R5, -R0, RZ, RZ ;  /* 0x000000ff00057210 */ /* 0x008fc80007ffe1ff */
[----:B------:R-:W1:Y:S01]  /*0de0*/  LDC R11, c[0x0][0x900] ;  /* 0x00024000ff0b7b82 */ /* 0x000e620000000800 */
[-CC-:B--2---:R-:W-:Y:S02]  /*0df0*/  SHF.R.U64 R20, R4, R10.reuse, R9.reuse ;  /* 0x0000000a04147219 */ /* 0x184fe40000001209 */
[----:B------:R-:W-:Y:S02]  /*0e00*/  I2FP.F32.U32 R4, R3 ;  /* 0x0000000300047245 */ /* 0x000fe40000201000 */
[----:B------:R-:W-:Y:S02]  /*0e10*/  ISETP.NE.AND.EX P0, PT, R27, RZ, PT, P0 ;  /* 0x000000ff1b00720c */ /* 0x000fe40003f05300 */
[----:B------:R-:W-:Y:S01]  /*0e20*/  SHF.R.U32.HI R9, RZ, R10, R9 ;  /* 0x0000000aff097219 */ /* 0x000fe20000011609 */
[----:B------:R-:W2:Y:S01]  /*0e30*/  LDC R14, c[0x0][0x148] ;  /* 0x00005200ff0e7b82 */ /* 0x000ea20000000800 */
[----:B----4-:R-:W-:Y:S02]  /*0e40*/  IMAD R0, R7, R5, R8 ;  /* 0x0000000507007224 */ /* 0x010fe400078e0208 */
[----:B------:R-:W-:Y:S01]  /*0e50*/  FMUL R5, R4, UR4 ;  /* 0x0000000404057c20 */ /* 0x000fe20008400000 */
[----:B------:R-:W-:Y:S01]  /*0e60*/  IMAD.MOV.U32 R4, RZ, RZ, -0x1 ;  /* 0xffffffffff047424 */ /* 0x000fe200078e00ff */
[----:B------:R-:W-:-:S03]  /*0e70*/  MOV R10, 0x1 ;  /* 0x00000001000a7802 */ /* 0x000fc60000000f00 */
[----:B------:R-:W3:Y:S01]  /*0e80*/  LDC R24, c[0x0][0x8a8] ;  /* 0x00022a00ff187b82 */ /* 0x000ee20000000800 */
[-CC-:B-----5:R-:W-:Y:S02]  /*0e90*/  SHF.R.U64 R28, R20, R12.reuse, R9.reuse ;  /* 0x0000000c141c7219 */ /* 0x1a0fe40000001209 */
[----:B------:R-:W-:Y:S02]  /*0ea0*/  SHF.R.U32.HI R6, RZ, R12, R9 ;  /* 0x0000000cff067219 */ /* 0x000fe40000011609 */
[----:B------:R4:W1:Y:S03]  /*0eb0*/  F2I.U32.TRUNC.NTZ R12, R5 ;  /* 0x00000005000c7305 */ /* 0x000866000020f000 */
[----:B------:R-:W2:Y:S01]  /*0ec0*/  LDC R15, c[0x0][0x8f0] ;  /* 0x00023c00ff0f7b82 */ /* 0x000ea20000000800 */
[-C--:B-1----:R-:W-:Y:S02]  /*0ed0*/  SHF.L.U32 R4, R4, R11.reuse, RZ ;  /* 0x0000000b04047219 */ /* 0x082fe400000006ff */
[----:B------:R-:W-:-:S02]  /*0ee0*/  SHF.R.U64 R30, R28, R11, R6 ;  /* 0x0000000b1c1e7219 */ /* 0x000fc40000001206 */
[-C--:B------:R-:W-:Y:S02]  /*0ef0*/  SHF.R.U32.HI R6, RZ, R11.reuse, R6 ;  /* 0x0000000bff067219 */ /* 0x080fe40000011606 */
[----:B------:R-:W-:Y:S01]  /*0f00*/  SHF.L.U32 R10, R10, R11, RZ ;  /* 0x0000000b0a0a7219 */ /* 0x000fe200000006ff */
[----:B------:R-:W1:Y:S01]  /*0f10*/  LDC R21, c[0x0][0x8e0] ;  /* 0x00023800ff157b82 */ /* 0x000e620000000800 */
[----:B------:R-:W-:Y:S01]  /*0f20*/  LOP3.LUT R11, RZ, R4, RZ, 0x33, !PT ;  /* 0x00000004ff0b7212 */ /* 0x000fe200078e33ff */
[----:B------:R-:W-:Y:S01]  /*0f30*/  IMAD.MOV.U32 R4, RZ, RZ, R30 ;  /* 0x000000ffff047224 */ /* 0x000fe200078e001e */
[----:B----4-:R-:W-:-:S05]  /*0f40*/  MOV R5, R6 ;  /* 0x0000000600057202 */ /* 0x010fca0000000f00 */
[----:B------:R-:W4:Y:S01]  /*0f50*/  LDC R23, c[0x0][0x8b8] ;  /* 0x00022e00ff177b82 */ /* 0x000f220000000800 */
[----:B------:R-:W-:Y:S05]  /*0f60*/  @!P0 BRA `(.L_x_13) ;  /* 0x0000000000288947 */ /* 0x000fea0003800000 */
[----:B------:R-:W5:Y:S02]  /*0f70*/  LDC R9, c[0x0][0x8f4] ;  /* 0x00023d00ff097b82 */ /* 0x000f640000000800 */
[----:B-----5:R-:W-:-:S05]  /*0f80*/  IADD3 R9, P0, R30, R9, RZ ;  /* 0x000000091e097210 */ /* 0x020fca0007f1e0ff */
        /* <DEDUP_REMOVED lines=8> */
.L_x_13:
[----:B--2---:R-:W-:Y:S01]  /*1010*/  SHF.R.U64 R4, R4, R15, R5 ;  /* 0x0000000f04047219 */ /* 0x004fe20000001205 */
[----:B---3--:R-:W-:Y:S01]  /*1020*/  VIADD R5, R24, 0xffffffff ;  /* 0xffffffff18057836 */ /* 0x008fe20000000000 */
[----:B------:R-:W-:Y:S02]  /*1030*/  IADD3 R12, -R12, RZ, RZ ;  /* 0x000000ff0c0c7210 */ /* 0x000fe40007ffe1ff */
[----:B------:R-:W-:Y:S02]  /*1040*/  LOP3.LUT R11, R28, R11, RZ, 0xc0, !PT ;  /* 0x0000000b1c0b7212 */ /* 0x000fe400078ec0ff */
[----:B------:R-:W-:Y:S01]  /*1050*/  IADD3 R6, -R4, RZ, RZ ;  /* 0x000000ff04067210 */ /* 0x000fe20007ffe1ff */
[----:B------:R-:W-:Y:S01]  /*1060*/  @P6 IMAD R0, R14, R12, R3 ;  /* 0x0000000c0e006224 */ /* 0x000fe200078e0203 */
[----:B------:R-:W-:Y:S01]  /*1070*/  LOP3.LUT R5, R20, R5, RZ, 0xc0, !PT ;  /* 0x0000000514057212 */ /* 0x000fe200078ec0ff */
[----:B------:R-:W-:Y:S01]  /*1080*/  IMAD R11, R10, R4, R11 ;  /* 0x000000040a0b7224 */ /* 0x000fe200078e020b */
[----:B------:R-:W-:Y:S01]  /*1090*/  R2UR UR47, R25 ;  /* 0x00000000192f72ca */ /* 0x000fe200000e0000 */
[----:B-1----:R-:W-:-:S02]  /*10a0*/  IMAD R3, R6, R21, R30 ;  /* 0x0000001506037224 */ /* 0x002fc400078e021e */
[----:B----4-:R-:W-:Y:S02]  /*10b0*/  IMAD R0, R11, R23, R0 ;  /* 0x000000170b007224 */ /* 0x010fe400078e0200 */
[----:B------:R-:W-:Y:S02]  /*10c0*/  IMAD R3, R3, R24, R5 ;  /* 0x0000001803037224 */ /* 0x000fe400078e0205 */
[----:B------:R-:W-:-:S03]  /*10d0*/  IMAD.MOV.U32 R4, RZ, RZ, 0x1 ;  /* 0x00000001ff047424 */ /* 0x000fc600078e00ff */
[----:B------:R-:W-:Y:S02]  /*10e0*/  SEL R92, R3, R0, !P6 ;  /* 0x00000000035c7207 */ /* 0x000fe40007000000 */
[----:B------:R-:W-:Y:S02]  /*10f0*/  SEL R23, R0, R3, !P6 ;  /* 0x0000000300177207 */ /* 0x000fe40007000000 */
[----:B------:R-:W-:-:S07]  /*1100*/  PRMT R0, R4, 0x7610, R0 ;  /* 0x0000761004007816 */ /* 0x000fce0000000000 */
.L_x_11:
[----:B------:R-:W-:-:S08]  /*1110*/  NOP ;  /* 0x0000000000007918 */ /* 0x000fd00000000000 */
[----:B------:R-:W1:Y:S02]  /*1120*/  USETMAXREG.TRY_ALLOC.CTAPOOL UP0, 0xe8 ;  /* 0x000000e8000079c8 */ /* 0x000e640008000600 */
[----:B-1----:R-:W-:-:S13]  /*1130*/  PLOP3.LUT P0, PT, PT, PT, UP0, 0x80, 0x0 ;  /* 0x000000000000781c */ /* 0x002fda0003f0f008 */
[----:B------:R-:W-:Y:S05]  /*1140*/  @!P0 BRA `(.L_x_11) ;  /* 0xfffffffc00f08947 */ /* 0x000fea000383ffff */
[----:B------:R-:W-:Y:S02]  /*1150*/  ULDC.64 UR4, c[0x0][0x590] ;  /* 0x0001640000047ab9 */ /* 0x000fe40000000a00 */
[----:B------:R-:W-:-:S04]  /*1160*/  ISETP.NE.U32.AND P0, PT, RZ, UR4, PT ;  /* 0x00000004ff007c0c */ /* 0x000fc8000bf05070 */
[----:B------:R-:W-:-:S13]  /*1170*/  ISETP.NE.AND.EX P0, PT, RZ, UR5, PT, P0 ;  /* 0x00000005ff007c0c */ /* 0x000fda000bf05300 */
[----:B------:R-:W-:Y:S05]  /*1180*/  @P0 BRA `(.L_x_14) ;  /* 0x00000000002c0947 */ /* 0x000fea0003800000 */
[----:B------:R-:W-:Y:S02]  /*1190*/  ULDC.64 UR4, c[0x0][0x588] ;  /* 0x0001620000047ab9 */ /* 0x000fe40000000a00 */
[----:B------:R-:W-:-:S04]  /*11a0*/  ISETP.NE.U32.AND P0, PT, RZ, UR4, PT ;  /* 0x00000004ff007c0c */ /* 0x000fc8000bf05070 */
[----:B------:R-:W-:-:S13]  /*11b0*/  ISETP.NE.AND.EX P0, PT, RZ, UR5, PT, P0 ;  /* 0x00000005ff007c0c */ /* 0x000fda000bf05300 */
[----:B------:R-:W-:Y:S05]  /*11c0*/  @!P0 BRA `(.L_x_15) ;  /* 0x0000000000108947 */ /* 0x000fea0003800000 */
[----:B------:R-:W1:Y:S02]  /*11d0*/  LDC.64 R4, c[0x0][0x588] ;  /* 0x00016200ff047b82 */ /* 0x000e640000000a00 */
[----:B-1----:R1:W5:Y:S01]  /*11e0*/  LDG.E R89, desc[UR40][R4.64] ;  /* 0x0000002804597981 */ /* 0x002362000c1e1900 */
[----:B------:R-:W-:Y:S01]  /*11f0*/  MOV R88, 0x1 ;  /* 0x0000000100587802 */ /* 0x000fe20000000f00 */
[----:B------:R-:W-:Y:S06]  /*1200*/  BRA `(.L_x_14) ;  /* 0x00000000000c7947 */ /* 0x000fec0003800000 */
.L_x_15:
[----:B------:R-:W-:Y:S01]  /*1210*/  ULDC UR4, c[0x0][0x580] ;  /* 0x0001600000047ab9 */ /* 0x000fe20000000800 */
[----:B------:R-:W-:Y:S01]  /*1220*/  IMAD.MOV.U32 R88, RZ, RZ, 0x1 ;  /* 0x00000001ff587424 */ /* 0x000fe200078e00ff */
[----:B------:R-:W-:-:S07]  /*1230*/  MOV R89, UR4 ;  /* 0x0000000400597c02 */ /* 0x000fce0008000f00 */
.L_x_14:
        /* <DEDUP_REMOVED lines=8> */
[----:B------:R-:W2:Y:S02]  /*12c0*/  LDC.64 R90, c[0x0][0x5a8] ;  /* 0x00016a00ff5a7b82 */ /* 0x000ea40000000a00 */
[----:B--2---:R2:W5:Y:S01]  /*12d0*/  LDG.E R90, desc[UR40][R90.64] ;  /* 0x000000285a5a7981 */ /* 0x004562000c1e1900 */
[----:B------:R-:W-:Y:S05]  /*12e0*/  BRA `(.L_x_16) ;  /* 0x0000000000087947 */ /* 0x000fea0003800000 */
.L_x_17:
[----:B------:R-:W-:Y:S02]  /*12f0*/  ULDC UR4, c[0x0][0x5a0] ;  /* 0x0001680000047ab9 */ /* 0x000fe40000000800 */
[----:B------:R-:W-:-:S07]  /*1300*/  IMAD.U32 R90, RZ, RZ, UR4 ;  /* 0x00000004ff5a7e24 */ /* 0x000fce000f8e00ff */
.L_x_16:
[----:B------:R-:W-:Y:S01]  /*1310*/  LOP3.LUT P1, RZ, R0, 0xff, RZ, 0xc0, !PT ;  /* 0x000000ff00ff7812 */ /* 0x000fe2000782c0ff */
[----:B------:R-:W-:Y:S01]  /*1320*/  UMOV UR42, URZ ;  /* 0x0000003f002a7c82 */ /* 0x000fe20008000000 */
[----:B------:R-:W-:-:S11]  /*1330*/  PLOP3.LUT P0, PT, PT, PT, PT, 0x80, 0x0 ;  /* 0x000000000000781c */ /* 0x000fd60003f0f070 */
[----:B------:R-:W-:Y:S05]  /*1340*/  @!P1 BRA `(.L_x_18) ;  /* 0x0000009800c89947 */ /* 0x000fea0003800000 */
[----:B------:R-:W-:Y:S01]  /*1350*/  ULDC UR4, c[0x0][0x28c] ;  /* 0x0000a30000047ab9 */ /* 0x000fe20000000800 */
[----:B------:R-:W-:Y:S01]  /*1360*/  LOP3.LUT R102, R22, 0x1, RZ, 0xfc, !PT ;  /* 0x0000000116667812 */ /* 0x000fe200078efcff */
[----:B------:R-:W-:Y:S01]  /*1370*/  UIADD3 UR4, UR4, 0x3f, URZ ;  /* 0x0000003f04047890 */ /* 0x000fe2000fffe03f */
[----:B------:R-:W-:Y:S01]  /*1380*/  LOP3.LUT R104, R19, 0x1, RZ, 0xfc, !PT ;  /* 0x0000000113687812 */ /* 0x000fe200078efcff */
[----:B------:R-:W-:Y:S01]  /*1390*/  ULDC.64 UR54, c[0x0][0x198] ;  /* 0x0000660000367ab9 */ /* 0x000fe20000000a00 */
[----:B--2---:R-:W-:Y:S01]  /*13a0*/  MOV R91, 0x1 ;  /* 0x00000001005b7802 */ /* 0x004fe20000000f00 */
[----:B------:R-:W-:Y:S01]  /*13b0*/  USHF.R.S32.HI UR5, URZ, 0x1f, UR4 ;  /* 0x0000001f3f057899 */ /* 0x000fe20008011404 */
[----:B------:R-:W-:Y:S01]  /*13c0*/  UMOV UR43, URZ ;  /* 0x0000003f002b7c82 */ /* 0x000fe20008000000 */
[----:B------:R-:W-:Y:S02]  /*13d0*/  UMOV UR48, URZ ;  /* 0x0000003f00307c82 */ /* 0x000fe40008000000 */
[----:B------:R-:W-:Y:S01]  /*13e0*/  ULEA.HI UR5, UR5, UR4, URZ, 0x6 ;  /* 0x0000000405057291 */ /* 0x000fe2000f8f303f */
[----:B------:R-:W-:Y:S01]  /*13f0*/  UMOV UR49, URZ ;  /* 0x0000003f00317c82 */ /* 0x000fe20008000000 */
[----:B------:R-:W-:-:S02]  /*1400*/  UMOV UR42, URZ ;  /* 0x0000003f002a7c82 */ /* 0x000fc40008000000 */
[----:B------:R-:W-:-:S12]  /*1410*/  USHF.R.S32.HI UR50, URZ, 0x6, UR5 ;  /* 0x000000063f327899 */ /* 0x000fd80008011405 */
.L_x_284:
[----:B------:R-:W-:Y:S01]  /*1420*/  LOP3.LUT R0, R18, 0x80, RZ, 0xc0, !PT ;  /* 0x0000008012007812 */ /* 0x000fe200078ec0ff */
[----:B------:R-:W2:Y:S01]  /*1430*/  S2UR UR51, SR_CgaCtaId ;  /* 0x00000000003379c3 */ /* 0x000ea20000008800 */
[----:B------:R-:W-:Y:S02]  /*1440*/  UMOV UR52, 0x400 ;  /* 0x0000040000347882 */ /* 0x000fe40000000000 */
[----:B------:R-:W-:-:S06]  /*1450*/  SHF.R.U32.HI R0, RZ, 0x7, R0 ;  /* 0x00000007ff007819 */ /* 0x000fcc0000011600 */
[----:B------:R-:W3:Y:S01]  /*1460*/  SHFL.IDX PT, R0, R0, RZ, 0x1f ;  /* 0x00001fff00007589 */ /* 0x000ee200000e0000 */
[----:B--2---:R-:W-:Y:S01]  /*1470*/  ULEA UR52, UR51, UR52, 0x18 ;  /* 0x0000003433347291 */ /* 0x004fe2000f8ec03f */
[----:B---3--:R-:W-:-:S13]  /*1480*/  R2UR UR4, R0 ;  /* 0x00000000000472ca */ /* 0x008fda00000e0000 */
[----:B------:R-:W-:-:S04]  /*1490*/  ULEA.HI UR5, UR4, UR4, URZ, 0x1 ;  /* 0x0000000404057291 */ /* 0x000fc8000f8f083f */
[----:B------:R-:W-:-:S04]  /*14a0*/  ULOP3.LUT UR5, UR5, 0x7fffe, URZ, 0xc0, !UPT ;  /* 0x0007fffe05057892 */ /* 0x000fc8000f8ec03f */
[----:B------:R-:W-:-:S03]  /*14b0*/  UIADD3 UR5, UR4, -UR5, URZ ;  /* 0x8000000504057290 */ /* 0x000fc6000fffe03f */
[----:B------:R-:W-:Y:S01]  /*14c0*/  ULDC UR4, c[0x0][0x28c] ;  /* 0x0000a30000047ab9 */ /* 0x000fe20000000800 */
[----:B------:R-:W-:Y:S01]  /*14d0*/  ULEA UR5, UR5, UR52, 0xd ;  /* 0x0000003405057291 */ /* 0x000fe2000f8e683f */
[----:B------:R-:W-:-:S03]  /*14e0*/  ISETP.LT.AND P0, PT, RZ, UR4, PT ;  /* 0x00000004ff007c0c */ /* 0x000fc6000bf01270 */
[----:B------:R-:W-:-:S04]  /*14f0*/  UIADD3 UR5, UR5, 0x8400, URZ ;  /* 0x0000840005057890 */ /* 0x000fc8000fffe03f */
[----:B------:R-:W-:-:S04]  /*1500*/  USHF.R.U32.HI UR5, URZ, 0x4, UR5 ;  /* 0x000000043f057899 */ /* 0x000fc80008011605 */
[----:B------:R-:W-:Y:S02]  /*1510*/  ULOP3.LUT UR44, UR5, 0x3fff, URZ, 0xc0, !UPT ;  /* 0x00003fff052c7892 */ /* 0x000fe4000f8ec03f */
[----:B-1----:R-:W-:Y:S10]  /*1520*/  @P0 BRA `(.L_x_19) ;  /* 0x0000000000400947 */ /* 0x002ff40003800000 */
[----:B------:R-:W-:Y:S01]  /*1530*/  MOV R0, 0x0 ;  /* 0x0000000000007802 */ /* 0x000fe20000000f00 */
[----:B------:R-:W-:Y:S01]  /*1540*/  ULDC.64 UR4, c[0x4][0x70] ;  /* 0x01001c0000047ab9 */ /* 0x000fe20000000a00 */
[----:B------:R-:W-:Y:S01]  /*1550*/  ULDC.64 UR6, c[0x4][0x8] ;  /* 0x0100020000067ab9 */ /* 0x000fe20000000a00 */
[----:B-1----:R-:W-:Y:S01]  /*1560*/  IMAD.U32 R4, RZ, RZ, UR4 ;  /* 0x00000004ff047e24 */ /* 0x002fe2000f8e00ff */
[----:B------:R1:W2:Y:S01]  /*1570*/  LDC.64 R14, c[0x4][R0] ;  /* 0x01000000000e7b82 */ /* 0x0002a20000000a00 */
[----:B------:R-:W-:Y:S01]  /*1580*/  MOV R5, UR5 ;  /* 0x0000000500057c02 */ /* 0x000fe20008000f00 */
[----:B------:R-:W-:Y:S01]  /*1590*/  ULDC.64 UR4, c[0x4][0x78] ;  /* 0x01001e0000047ab9 */ /* 0x000fe20000000a00 */
[----:B------:R-:W-:Y:S01]  /*15a0*/  IMAD.U32 R10, RZ, RZ, UR6 ;  /* 0x00000006ff0a7e24 */ /* 0x000fe2000f8e00ff */
[----:B------:R-:W-:Y:S01]  /*15b0*/  MOV R7, UR5 ;  /* 0x0000000500077c02 */ /* 0x000fe20008000f00 */
[----:B------:R-:W-:Y:S01]  /*15c0*/  IMAD.U32 R6, RZ, RZ, UR4 ;  /* 0x00000004ff067e24 */ /* 0x000fe2000f8e00ff */
[----:B------:R-:W-:Y:S01]  /*15d0*/  MOV R11, UR7 ;  /* 0x00000007000b7c02 */ /* 0x000fe20008000f00 */
[----:B------:R-:W-:Y:S01]  /*15e0*/  IMAD.MOV.U32 R8, RZ, RZ, 0x1e1 ;  /* 0x000001e1ff087424 */ /* 0x000fe200078e00ff */
[----:B------:R-:W-:Y:S01]  /*15f0*/  MOV R12, 0x1 ;  /* 0x00000001000c7802 */ /* 0x000fe20000000f00 */
[----:B-1----:R-:W-:-:S07]  /*1600*/  IMAD.MOV.U32 R13, RZ, RZ, RZ ;  /* 0x000000ffff0d7224 */ /* 0x002fce00078e00ff */
[----:B------:R-:W-:-:S07]  /*1610*/  LEPC R20, `(.L_x_19) ;  /* 0x000000001014794e */ /* 0x000fce0000000000 */
[----:B--2--5:R-:W-:Y:S05]  /*1620*/  CALL.ABS.NOINC R14 ;  /* 0x000000000e007343 */ /* 0x024fea0003c00000 */
.L_x_19:
[----:B------:R-:W-:-:S13]  /*1630*/  ISETP.NE.AND P0, PT, R102, 0x3, PT ;  /* 0x000000036600780c */ /* 0x000fda0003f05270 */
[----:B------:R-:W-:Y:S05]  /*1640*/  @!P0 BRA `(.L_x_20) ;  /* 0x0000000000048947 */ /* 0x000fea0003800000 */
[----:B------:R-:W-:Y:S01]  /*1650*/  BPT.TRAP 0x1 ;  /* 0x000000040000795c */ /* 0x000fe20000300000 */
.L_x_20:
[----:B------:R-:W-:Y:S01]  /*1660*/  IMAD.U32 R0, RZ, RZ, UR48 ;  /* 0x00000030ff007e24 */ /* 0x000fe2000f8e00ff */
[----:B------:R-:W-:-:S04]  /*1670*/  MOV R3, UR49 ;  /* 0x0000003100037c02 */ /* 0x000fc80008000f00 */
[----:B------:R-:W-:Y:S02]  /*1680*/  LEA R3, R3, UR52, 0x3 ;  /* 0x0000003403037c11 */ /* 0x000fe4000f8e18ff */
[----:B------:R-:W-:-:S04]  /*1690*/  SHF.L.U32 R0, R0, 0x1f, RZ ;  /* 0x0000001f00007819 */ /* 0x000fc800000006ff */
[----:B------:R2:W3:Y:S01]  /*16a0*/  SYNCS.PHASECHK.TRANS64.TRYWAIT P1, [R3+URZ], R0 ;  /* 0x00000000030075a7 */ /* 0x0004e2000802017f */
[----:B------:R-:W-:Y:S05]  /*16b0*/  @!P0 BRA `(.L_x_21) ;  /* 0x0000000000048947 */ /* 0x000fea0003800000 */
[----:B------:R-:W-:Y:S01]  /*16c0*/  BPT.TRAP 0x1 ;  /* 0x000000040000795c */ /* 0x000fe20000300000 */
.L_x_21:
[----:B---3--:R-:W-:Y:S05]  /*16d0*/  @P1 BRA `(.L_x_22) ;  /* 0x0000000000081947 */ /* 0x008fea0003800000 */
[----:B------:R-:W3:Y:S02]  /*16e0*/  SYNCS.PHASECHK.TRANS64.TRYWAIT P1, [R3+URZ], R0 ;  /* 0x00000000030075a7 */ /* 0x000ee4000802017f */
[----:B---3--:R-:W-:Y:S05]  /*16f0*/  @!P1 BRA `(.L_x_23) ;  /* 0x000000c000a09947 */ /* 0x008fea0003800000 */
.L_x_22:
[----:B------:R-:W-:-:S04]  /*1700*/  UISETP.LT.AND UP0, UPT, UR50, 0x1, UPT ;  /* 0x000000013200788c */ /* 0x000fc8000bf01270 */
[----:B------:R-:W-:-:S06]  /*1710*/  USEL UR4, UR50, 0x1, UP0 ;  /* 0x0000000132047887 */ /* 0x000fcc0008000000 */
[----:B--23--:R-:W-:Y:S01]  /*1720*/  MOV R0, UR4 ;  /* 0x0000000400007c02 */ /* 0x00cfe20008000f00 */
[----:B------:R-:W-:Y:S05]  /*1730*/  WARPSYNC.ALL ;  /* 0x0000000000007948 */ /* 0x000fea0003800000 */
[----:B------:R-:W-:-:S04]  /*1740*/  IADD3 R0, -R0, UR50, RZ ;  /* 0x0000003200007c10 */ /* 0x000fc8000fffe1ff */
[----:B------:R-:W-:Y:S01]  /*1750*/  ISETP.GE.AND P1, PT, R0, 0x1, PT ;  /* 0x000000010000780c */ /* 0x000fe20003f26270 */
[----:B------:R-:W-:Y:S01]  /*1760*/  UIADD3 UR4, UR52, 0x28400, URZ ;  /* 0x0002840034047890 */ /* 0x000fe2000fffe03f */
[----:B------:R-:W-:Y:S01]  /*1770*/  WARPGROUP.ARRIVE ;  /* 0x00000000000079c5 */ /* 0x000fe20000000000 */
[----:B------:R-:W-:Y:S01]  /*1780*/  UMOV UR9, 0x40000040 ;  /* 0x4000004000097882 */ /* 0x000fe20000000000 */
[----:B------:R-:W-:Y:S01]  /*1790*/  UMOV UR11, 0x40000040 ;  /* 0x40000040000b7882 */ /* 0x000fe20000000000 */
[----:B------:R-:W-:-:S04]  /*17a0*/  USHF.R.U32.HI UR4, URZ, 0x4, UR4 ;  /* 0x000000043f047899 */ /* 0x000fc80008011604 */
[----:B------:R-:W-:Y:S02]  /*17b0*/  ULOP3.LUT UR5, UR4, 0x3fff, URZ, 0xc0, !UPT ;  /* 0x00003fff04057892 */ /* 0x000fe4000f8ec03f */
[----:B------:R-:W-:Y:S02]  /*17c0*/  ULOP3.LUT UR4, UR44, 0x10000, URZ, 0xfc, !UPT ;  /* 0x000100002c047892 */ /* 0x000fe4000f8efc3f */
[----:B------:R-:W-:Y:S02]  /*17d0*/  ULOP3.LUT UR5, UR5, 0x10000, URZ, 0xfc, !UPT ;  /* 0x0001000005057892 */ /* 0x000fe4000f8efc3f */
[----:B------:R-:W-:Y:S02]  /*17e0*/  ULEA UR7, UR49, UR4, 0xb ;  /* 0x0000000431077291 */ /* 0x000fe4000f8e583f */
[----:B------:R-:W-:Y:S02]  /*17f0*/  ULEA UR6, UR49, UR5, 0x9 ;  /* 0x0000000531067291 */ /* 0x000fe4000f8e483f */
[----:B------:R-:W-:-:S03]  /*1800*/  UIADD3 UR12, UR7, 0x400, URZ ;  /* 0x00000400070c7890 */ /* 0x000fc6000fffe03f */
[----:B------:R-:W-:Y:S02]  /*1810*/  UMOV UR8, UR7 ;  /* 0x0000000700087c82 */ /* 0x000fe40008000000 */
[----:B------:R-:W-:Y:S02]  /*1820*/  UMOV UR10, UR6 ;  /* 0x00000006000a7c82 */ /* 0x000fe40008000000 */
[----:B------:R-:W-:Y:S01]  /*1830*/  HGMMA.64x64x16.F32.BF16 R56, gdesc[UR8], RZ, !UPT, gsb0 ;  /* 0x00e00000083879f0 */ /* 0x000fe2000c0018ff */
[----:B------:R-:W-:Y:S01]  /*1840*/  UMOV UR8, UR12 ;  /* 0x0000000c00087c82 */ /* 0x000fe20008000000 */
[----:B------:R-:W-:Y:S01]  /*1850*/  UMOV UR9, 0x40000040 ;  /* 0x4000004000097882 */ /* 0x000fe20000000000 */
[----:B------:R-:W-:Y:S01]  /*1860*/  UIADD3 UR12, UR7, 0x402, URZ ;  /* 0x00000402070c7890 */ /* 0x000fe2000fffe03f */
[----:B------:R-:W-:Y:S02]  /*1870*/  WARPGROUP.DEPBAR.LE gsb0, 0x0 ;  /* 0x00008000000079c5 */ /* 0x000fe40000010000 */
[----:B------:R-:W-:-:S06]  /*1880*/  WARPGROUP.ARRIVE ;  /* 0x00000000000079c5 */ /* 0x000fcc0000000000 */
[----:B------:R-:W-:Y:S01]  /*1890*/  HGMMA.64x64x16.F32.BF16 R24, gdesc[UR8], RZ, !UPT, gsb0 ;  /* 0x00e00000081879f0 */ /* 0x000fe2000c0018ff */
[----:B------:R-:W-:Y:S02]  /*18a0*/  UIADD3 UR8, UR7, 0x2, URZ ;  /* 0x0000000207087890 */ /* 0x000fe4000fffe03f */
[----:B------:R-:W-:Y:S01]  /*18b0*/  UIADD3 UR10, UR6, 0x2, URZ ;  /* 0x00000002060a7890 */ /* 0x000fe2000fffe03f */
[----:B------:R-:W-:Y:S01]  /*18c0*/  UMOV UR9, 0x40000040 ;  /* 0x4000004000097882 */ /* 0x000fe20000000000 */
[----:B------:R-:W-:Y:S01]  /*18d0*/  UMOV UR11, 0x40000040 ;  /* 0x40000040000b7882 */ /* 0x000fe20000000000 */
[----:B------:R-:W-:Y:S02]  /*18e0*/  WARPGROUP.DEPBAR.LE gsb0, 0x0 ;  /* 0x00008000000079c5 */ /* 0x000fe40000010000 */
[----:B------:R-:W-:-:S06]  /*18f0*/  WARPGROUP.ARRIVE ;  /* 0x00000000000079c5 */ /* 0x000fcc0000000000 */
[----:B------:R-:W-:Y:S01]  /*1900*/  HGMMA.64x64x16.F32.BF16 R56, gdesc[UR8], R56, gsb0 ;  /* 0x00e00000083879f0 */ /* 0x000fe20008001838 */
[----:B------:R-:W-:Y:S01]  /*1910*/  UMOV UR8, UR12 ;  /* 0x0000000c00087c82 */ /* 0x000fe20008000000 */
[----:B------:R-:W-:Y:S01]  /*1920*/  UMOV UR9, 0x40000040 ;  /* 0x4000004000097882 */ /* 0x000fe20000000000 */
[----:B------:R-:W-:Y:S01]  /*1930*/  UIADD3 UR12, UR7, 0x404, URZ ;  /* 0x00000404070c7890 */ /* 0x000fe2000fffe03f */
[----:B------:R-:W-:Y:S02]  /*1940*/  WARPGROUP.DEPBAR.LE gsb0, 0x0 ;  /* 0x00008000000079c5 */ /* 0x000fe40000010000 */
[----:B------:R-:W-:-:S06]  /*1950*/  WARPGROUP.ARRIVE ;  /* 0x00000000000079c5 */ /* 0x000fcc0000000000 */
[----:B------:R-:W-:Y:S01]  /*1960*/  HGMMA.64x64x16.F32.BF16 R24, gdesc[UR8], R24, gsb0 ;  /* 0x00e00000081879f0 */ /* 0x000fe20008001818 */
        /* <DEDUP_REMOVED lines=9> */
[----:B------:R-:W-:Y:S02]  /*1a00*/  WARPGROUP.DEPBAR.LE gsb0, 0x0 ;  /* 0x00008000000079c5 */ /* 0x000fe40000010000 */
[----:B------:R-:W-:-:S06]  /*1a10*/  WARPGROUP.ARRIVE ;  /* 0x00000000000079c5 */ /* 0x000fcc0000000000 */
[----:B------:R-:W-:Y:S01]  /*1a20*/  HGMMA.64x64x16.F32.BF16 R24, gdesc[UR8], R24, gsb0 ;  /* 0x00e00000081879f0 */ /* 0x000fe20008001818 */
[----:B------:R-:W-:Y:S02]  /*1a30*/  UIADD3 UR8, UR7, 0x6, URZ ;  /* 0x0000000607087890 */ /* 0x000fe4000fffe03f */
[----:B------:R-:W-:Y:S01]  /*1a40*/  UIADD3 UR10, UR6, 0x6, URZ ;  /* 0x00000006060a7890 */ /* 0x000fe2000fffe03f */
[----:B------:R-:W-:Y:S01]  /*1a50*/  UMOV UR9, 0x40000040 ;  /* 0x4000004000097882 */ /* 0x000fe20000000000 */
[----:B------:R-:W-:Y:S01]  /*1a60*/  UMOV UR11, 0x40000040 ;  /* 0x40000040000b7882 */ /* 0x000fe20000000000 */
[----:B------:R-:W-:Y:S01]  /*1a70*/  UIADD3 UR7, UR7, 0x406, URZ ;  /* 0x0000040607077890 */ /* 0x000fe2000fffe03f */
[----:B------:R-:W-:Y:S02]  /*1a80*/  WARPGROUP.DEPBAR.LE gsb0, 0x0 ;  /* 0x00008000000079c5 */ /* 0x000fe40000010000 */
[----:B------:R-:W-:-:S06]  /*1a90*/  WARPGROUP.ARRIVE ;  /* 0x00000000000079c5 */ /* 0x000fcc0000000000 */
[----:B------:R-:W-:Y:S01]  /*1aa0*/  HGMMA.64x64x16.F32.BF16 R56, gdesc[UR8], R56, gsb0 ;  /* 0x00e00000083879f0 */ /* 0x000fe20008001838 */
[----:B------:R-:W-:Y:S01]  /*1ab0*/  UMOV UR8, UR7 ;  /* 0x0000000700087c82 */ /* 0x000fe20008000000 */
[----:B------:R-:W-:Y:S01]  /*1ac0*/  UMOV UR9, 0x40000040 ;  /* 0x4000004000097882 */ /* 0x000fe20000000000 */
[----:B------:R-:W-:Y:S02]  /*1ad0*/  WARPGROUP.DEPBAR.LE gsb0, 0x0 ;  /* 0x00008000000079c5 */ /* 0x000fe40000010000 */
[----:B------:R-:W-:-:S06]  /*1ae0*/  WARPGROUP.ARRIVE ;  /* 0x00000000000079c5 */ /* 0x000fcc0000000000 */
[----:B------:R-:W-:Y:S03]  /*1af0*/  HGMMA.64x64x16.F32.BF16 R24, gdesc[UR8], R24, gsb0 ;  /* 0x00e00000081879f0 */ /* 0x000fe60008001818 */
[----:B------:R-:W-:Y:S02]  /*1b00*/  WARPGROUP.DEPBAR.LE gsb0, 0x0 ;  /* 0x00008000000079c5 */ /* 0x000fe40000010000 */
[----:B------:R-:W-:Y:S05]  /*1b10*/  @!P1 BRA `(.L_x_24) ;  /* 0x00000004006c9947 */ /* 0x000fea0003800000 */
[----:B------:R-:W-:-:S04]  /*1b20*/  UIADD3 UR6, UR49, 0x1, URZ ;  /* 0x0000000131067890 */ /* 0x000fc8000fffe03f */
[----:B------:R-:W-:-:S04]  /*1b30*/  UISETP.NE.AND UP0, UPT, UR6, 0x4, UPT ;  /* 0x000000040600788c */ /* 0x000fc8000bf05270 */
[----:B------:R-:W-:Y:S02]  /*1b40*/  USEL UR7, URZ, 0x1, UP0 ;  /* 0x000000013f077887 */ /* 0x000fe40008000000 */
[----:B------:R-:W-:Y:S02]  /*1b50*/  USEL UR6, UR6, URZ, UP0 ;  /* 0x0000003f06067287 */ /* 0x000fe40008000000 */
[----:B------:R-:W-:-:S06]  /*1b60*/  ULOP3.LUT UR7, UR48, UR7, URZ, 0x3c, !UPT ;  /* 0x0000000730077292 */ /* 0x000fcc000f8e3c3f */
[----:B-1----:R-:W-:Y:S01]  /*1b70*/  IMAD.U32 R5, RZ, RZ, UR7 ;  /* 0x00000007ff057e24 */ /* 0x002fe2000f8e00ff */
[----:B------:R-:W-:-:S06]  /*1b80*/  UMOV UR7, UR49 ;  /* 0x0000003100077c82 */ /* 0x000fcc0008000000 */
.L_x_31:
[----:B-12---:R-:W-:Y:S05]  /*1b90*/  @!P0 BRA `(.L_x_25) ;  /* 0x0000000000048947 */ /* 0x006fea0003800000 */
[----:B------:R-:W-:Y:S01]  /*1ba0*/  BPT.TRAP 0x1 ;  /* 0x000000040000795c */ /* 0x000fe20000300000 */
.L_x_25:
[----:B------:R-:W-:Y:S01]  /*1bb0*/  ULEA UR8, UR6, UR52, 0x3 ;  /* 0x0000003406087291 */ /* 0x000fe2000f8e183f */
[----:B------:R-:W-:-:S08]  /*1bc0*/  SHF.L.U32 R3, R5, 0x1f, RZ ;  /* 0x0000001f05037819 */ /* 0x000fd000000006ff */
[----:B------:R1:W2:Y:S01]  /*1bd0*/  SYNCS.PHASECHK.TRANS64.TRYWAIT P1, [UR8], R3 ;  /* 0x00000003ff0075a7 */ /* 0x0002a20008020148 */
[----:B------:R-:W-:Y:S05]  /*1be0*/  @!P0 BRA `(.L_x_26) ;  /* 0x0000000000048947 */ /* 0x000fea0003800000 */
[----:B------:R-:W-:Y:S01]  /*1bf0*/  BPT.TRAP 0x1 ;  /* 0x000000040000795c */ /* 0x000fe20000300000 */
.L_x_26:
[----:B--2---:R-:W-:Y:S05]  /*1c00*/  @P1 BRA `(.L_x_27) ;  /* 0x0000000000081947 */ /* 0x004fea0003800000 */
[----:B------:R-:W2:Y:S02]  /*1c10*/  SYNCS.PHASECHK.TRANS64.TRYWAIT P1, [UR8], R3 ;  /* 0x00000003ff0075a7 */ /* 0x000ea40008020148 */
[----:B--2---:R-:W-:Y:S05]  /*1c20*/  @!P1 BRA `(.L_x_28) ;  /* 0x000000bc00689947 */ /* 0x004fea0003800000 */
.L_x_27:
[----:B------:R-:W-:Y:S01]  /*1c30*/  ULEA UR12, UR6, UR5, 0x9 ;  /* 0x00000005060c7291 */ /* 0x000fe2000f8e483f */
[----:B------:R-:W-:Y:S01]  /*1c40*/  WARPGROUP.ARRIVE ;  /* 0x00000000000079c5 */ /* 0x000fe20000000000 */
[----:B------:R-:W-:Y:S01]  /*1c50*/  ULEA UR13, UR6, UR4, 0xb ;  /* 0x00000004060d7291 */ /* 0x000fe2000f8e583f */
[----:B------:R-:W-:Y:S01]  /*1c60*/  UMOV UR11, 0x40000040 ;  /* 0x40000040000b7882 */ /* 0x000fe20000000000 */
[----:B------:R-:W-:Y:S02]  /*1c70*/  UMOV UR9, 0x40000040 ;  /* 0x4000004000097882 */ /* 0x000fe40000000000 */
[----:B------:R-:W-:Y:S01]  /*1c80*/  UIADD3 UR14, UR13, 0x400, URZ ;  /* 0x000004000d0e7890 */ /* 0x000fe2000fffe03f */
[----:B------:R-:W-:Y:S02]  /*1c90*/  UMOV UR10, UR12 ;  /* 0x0000000c000a7c82 */ /* 0x000fe40008000000 */
[----:B------:R-:W-:Y:S02]  /*1ca0*/  UMOV UR8, UR13 ;  /* 0x0000000d00087c82 */ /* 0x000fe40008000000 */
[----:B------:R-:W-:Y:S01]  /*1cb0*/  HGMMA.64x64x16.F32.BF16 R56, gdesc[UR8], R56, gsb0 ;  /* 0x00e00000083879f0 */ /* 0x000fe20008001838 */
[----:B------:R-:W-:Y:S01]  /*1cc0*/  UMOV UR9, 0x40000040 ;  /* 0x4000004000097882 */ /* 0x000fe20000000000 */
[----:B------:R-:W-:Y:S01]  /*1cd0*/  UMOV UR8, UR14 ;  /* 0x0000000e00087c82 */ /* 0x000fe20008000000 */
[----:B------:R-:W-:Y:S01]  /*1ce0*/  UIADD3 UR14, UR13, 0x402, URZ ;  /* 0x000004020d0e7890 */ /* 0x000fe2000fffe03f */
[----:B------:R-:W-:-:S02]  /*1cf0*/  WARPGROUP.DEPBAR.LE gsb0, 0x0 ;  /* 0x00008000000079c5 */ /* 0x000fc40000010000 */
        /* <DEDUP_REMOVED lines=42> */
[----:B------:R-:W-:Y:S01]  /*1fa0*/  BPT.TRAP 0x1 ;  /* 0x000000040000795c */ /* 0x000fe20000300000 */
.L_x_29:
[----:B------:R-:W-:Y:S01]  /*1fb0*/  ULEA UR8, UR7, UR52, 0x3 ;  /* 0x0000003407087291 */ /* 0x000fe2000f8e183f */
[----:B------:R-:W-:-:S03]  /*1fc0*/  ISETP.GT.U32.AND P1, PT, R22, 0x1, PT ;  /* 0x000000011600780c */ /* 0x000fc60003f24070 */
[----:B------:R-:W-:-:S04]  /*1fd0*/  UIADD3 UR8, UR8, 0x20, URZ ;  /* 0x0000002008087890 */ /* 0x000fc8000fffe03f */
[----:B------:R-:W-:-:S09]  /*1fe0*/  UPRMT UR8, URZ, 0x654, UR8 ;  /* 0x000006543f087896 */ /* 0x000fd20008000008 */
[----:B------:R-:W-:Y:S01]  /*1ff0*/  SYNCS.ARRIVE.TRANS64.RED.A1T0 RZ, [UR8], RZ ;  /* 0x000000ffffff79a7 */ /* 0x000fe20008100408 */
[----:B------:R-:W-:Y:S05]  /*2000*/  @P1 BRA `(.L_x_30) ;  /* 0x0000000000041947 */ /* 0x000fea0003800000 */
[----:B------:R-:W-:Y:S01]  /*2010*/  BPT.TRAP 0x1 ;  /* 0x000000040000795c */ /* 0x000fe20000300000 */
.L_x_30:
[----:B------:R-:W-:Y:S01]  /*2020*/  UIADD3 UR6, UR6, 0x1, URZ ;  /* 0x0000000106067890 */ /* 0x000fe2000fffe03f */
[C---:B------:R-:W-:Y:S01]  /*2030*/  ISETP.GT.AND P1, PT, R0.reuse, 0x1, PT ;  /* 0x000000010000780c */ /* 0x040fe20003f24270 */
[----:B------:R-:W-:Y:S01]  /*2040*/  UIADD3 UR7, UR7, 0x1, URZ ;  /* 0x0000000107077890 */ /* 0x000fe2000fffe03f */
[----:B------:R-:W-:Y:S01]  /*2050*/  IADD3 R0, R0, -0x1, RZ ;  /* 0xffffffff00007810 */ /* 0x000fe20007ffe0ff */
[----:B------:R-:W-:Y:S02]  /*2060*/  UISETP.NE.AND UP0, UPT, UR6, 0x4, UPT ;  /* 0x000000040600788c */ /* 0x000fe4000bf05270 */
[----:B------:R-:W-:Y:S02]  /*2070*/  UISETP.NE.AND UP1, UPT, UR7, 0x4, UPT ;  /* 0x000000040700788c */ /* 0x000fe4000bf25270 */
[----:B------:R-:W-:Y:S02]  /*2080*/  USEL UR8, URZ, 0x1, UP0 ;  /* 0x000000013f087887 */ /* 0x000fe40008000000 */
[----:B------:R-:W-:-:S02]  /*2090*/  USEL UR6, UR6, URZ, UP0 ;  /* 0x0000003f06067287 */ /* 0x000fc40008000000 */
[----:B------:R-:W-:Y:S02]  /*20a0*/  USEL UR7, UR7, URZ, UP1 ;  /* 0x0000003f07077287 */ /* 0x000fe40008800000 */
[----:B------:R-:W-:Y:S01]  /*20b0*/  LOP3.LUT R5, R5, UR8, RZ, 0x3c, !PT ;  /* 0x0000000805057c12 */ /* 0x000fe2000f8e3cff */
[----:B------:R-:W-:Y:S09]  /*20c0*/  @P1 BRA `(.L_x_31) ;  /* 0xfffffff800b01947 */ /* 0x000ff2000383ffff */
.L_x_24:
[----:B------:R-:W3:Y:S02]  /*20d0*/  LDC R0, c[0x0][0x28c] ;  /* 0x0000a300ff007b82 */ /* 0x000ee40000000800 */
[----:B---3--:R-:W-:-:S13]  /*20e0*/  ISETP.GE.AND P1, PT, R0, 0x1, PT ;  /* 0x000000010000780c */ /* 0x008fda0003f26270 */
[----:B------:R-:W-:Y:S05]  /*20f0*/  @!P1 BRA `(.L_x_32) ;  /* 0x0000000000349947 */ /* 0x000fea0003800000 */
[----:B------:R-:W-:Y:S05]  /*2100*/  @!P0 BRA `(.L_x_33) ;  /* 0x0000000000048947 */ /* 0x000fea0003800000 */
[----:B------:R-:W-:Y:S01]  /*2110*/  BPT.TRAP 0x1 ;  /* 0x000000040000795c */ /* 0x000fe20000300000 */
.L_x_33:
[----:B------:R-:W-:Y:S01]  /*2120*/  UISETP.LT.AND UP0, UPT, UR50, 0x1, UPT ;  /* 0x000000013200788c */ /* 0x000fe2000bf01270 */
[----:B------:R-:W-:-:S03]  /*2130*/  ISETP.GT.U32.AND P0, PT, R22, 0x1, PT ;  /* 0x000000011600780c */ /* 0x000fc60003f04070 */
[----:B------:R-:W-:-:S04]  /*2140*/  USEL UR4, UR50, 0x1, UP0 ;  /* 0x0000000132047887 */ /* 0x000fc80008000000 */
[----:B------:R-:W-:-:S04]  /*2150*/  UIADD3 UR4, UR49, UR50, -UR4 ;  /* 0x0000003231047290 */ /* 0x000fc8000fffe804 */
[----:B------:R-:W-:-:S04]  /*2160*/  USHF.L.U32 UR4, UR4, 0x3, URZ ;  /* 0x0000000304047899 */ /* 0x000fc8000800063f */
[----:B------:R-:W-:-:S04]  /*2170*/  ULOP3.LUT UR4, UR4, 0x18, URZ, 0xc0, !UPT ;  /* 0x0000001804047892 */ /* 0x000fc8000f8ec03f */
[----:B------:R-:W-:-:S04]  /*2180*/  UIADD3 UR4, UR52, 0x20, UR4 ;  /* 0x0000002034047890 */ /* 0x000fc8000fffe004 */
[----:B------:R-:W-:-:S09]  /*2190*/  UPRMT UR4, URZ, 0x654, UR4 ;  /* 0x000006543f047896 */ /* 0x000fd20008000004 */
[----:B------:R-:W-:Y:S01]  /*21a0*/  SYNCS.ARRIVE.TRANS64.RED.A1T0 RZ, [UR4], RZ ;  /* 0x000000ffffff79a7 */ /* 0x000fe20008100404 */
[----:B------:R-:W-:Y:S05]  /*21b0*/  @P0 BRA `(.L_x_32) ;  /* 0x0000000000040947 */ /* 0x000fea0003800000 */
[----:B------:R-:W-:Y:S01]  /*21c0*/  BPT.TRAP 0x1 ;  /* 0x000000040000795c */ /* 0x000fe20000300000 */
.L_x_32:
[----:B------:R-:W-:Y:S01]  /*21d0*/  UIADD3 UR4, UR52, 0x200, URZ ;  /* 0x0000020034047890 */ /* 0x000fe2000fffe03f */
[----:B------:R-:W-:Y:S02]  /*21e0*/  R2UR UR46, R23 ;  /* 0x00000000172e72ca */ /* 0x000fe400000e0000 */
[----:B------:R-:W-:Y:S01]  /*21f0*/  R2UR UR45, R92 ;  /* 0x000000005c2d72ca */ /* 0x000fe200000e0000 */
[----:B------:R-:W-:-:S06]  /*2200*/  ULOP3.LUT UP0, URZ, UR4, 0x1bf, URZ, 0xc0, !UPT ;  /* 0x000001bf043f7892 */ /* 0x000fcc000f80c03f */
[----:B------:R-:W-:-:S04]  /*2210*/  PLOP3.LUT P0, PT, PT, PT, UP0, 0x80, 0x0 ;  /* 0x000000000000781c */ /* 0x000fc80003f0f008 */
[----:B------:R-:W-:Y:S02]  /*2220*/  USHF.L.U32 UR46, UR46, 0x8, URZ ;  /* 0x000000082e2e7899 */ /* 0x000fe4000800063f */
[----:B------:R-:W-:-:S07]  /*2230*/  USHF.L.U32 UR45, UR45, 0x6, URZ ;  /* 0x000000062d2d7899 */ /* 0x000fce000800063f */
[----:B------:R-:W-:Y:S05]  /*2240*/  @!P0 BRA `(.L_x_34) ;  /* 0x00000000007c8947 */ /* 0x000fea0003800000 */
[----:B------:R-:W-:Y:S01]  /*2250*/  MOV R23, 0x0 ;  /* 0x0000000000177802 */ /* 0x000fe20000000f00 */
[----:B------:R-:W-:Y:S01]  /*2260*/  ULDC.64 UR4, c[0x4][0x80] ;  /* 0x0100200000047ab9 */ /* 0x000fe20000000a00 */
[----:B------:R-:W-:Y:S01]  /*2270*/  ULDC.64 UR6, c[0x4][0x10] ;  /* 0x0100040000067ab9 */ /* 0x000fe20000000a00 */
[----:B-12---:R-:W-:Y:S01]  /*2280*/  IMAD.U32 R4, RZ, RZ, UR4 ;  /* 0x00000004ff047e24 */ /* 0x006fe2000f8e00ff */
[----:B------:R1:W2:Y:S01]  /*2290*/  LDC.64 R14, c[0x4][R23] ;  /* 0x01000000170e7b82 */ /* 0x0002a20000000a00 */
[----:B------:R-:W-:Y:S01]  /*22a0*/  MOV R5, UR5 ;  /* 0x0000000500057c02 */ /* 0x000fe20008000f00 */
[----:B------:R-:W-:Y:S01]  /*22b0*/  ULDC.64 UR4, c[0x4][0x88] ;  /* 0x0100220000047ab9 */ /* 0x000fe20000000a00 */
[----:B------:R-:W-:Y:S01]  /*22c0*/  MOV R10, UR6 ;  /* 0x00000006000a7c02 */ /* 0x000fe20008000f00 */
[----:B------:R-:W-:Y:S01]  /*22d0*/  IMAD.U32 R6, RZ, RZ, UR4 ;  /* 0x00000004ff067e24 */ /* 0x000fe2000f8e00ff */
[----:B------:R-:W-:Y:S01]  /*22e0*/  MOV R7, UR5 ;  /* 0x0000000500077c02 */ /* 0x000fe20008000f00 */
[----:B------:R-:W-:Y:S01]  /*22f0*/  IMAD.U32 R11, RZ, RZ, UR7 ;  /* 0x00000007ff0b7e24 */ /* 0x000fe2000f8e00ff */
[----:B------:R-:W-:Y:S01]  /*2300*/  MOV R8, 0x70 ;  /* 0x0000007000087802 */ /* 0x000fe20000000f00 */
[----:B------:R-:W-:Y:S01]  /*2310*/  IMAD.MOV.U32 R13, RZ, RZ, RZ ;  /* 0x000000ffff0d7224 */ /* 0x000fe200078e00ff */
[----:B-1----:R-:W-:-:S07]  /*2320*/  MOV R12, 0x1 ;  /* 0x00000001000c7802 */ /* 0x002fce0000000f00 */
[----:B------:R-:W-:-:S07]  /*2330*/  LEPC R20, `(.L_x_35) ;  /* 0x000000001014794e */ /* 0x000fce0000000000 */
[----:B--2--5:R-:W-:Y:S05]  /*2340*/  CALL.ABS.NOINC R14 ;  /* 0x000000000e007343 */ /* 0x024fea0003c00000 */
.L_x_35:
[----:B------:R1:W2:Y:S01]  /*2350*/  LDC.64 R14, c[0x4][R23] ;  /* 0x01000000170e7b82 */ /* 0x0002a20000000a00 */
[----:B------:R-:W-:Y:S01]  /*2360*/  ULDC.64 UR4, c[0x4][0x80] ;  /* 0x0100200000047ab9 */ /* 0x000fe20000000a00 */
[----:B------:R-:W-:Y:S01]  /*2370*/  ULDC.64 UR6, c[0x4][0x10] ;  /* 0x0100040000067ab9 */ /* 0x000fe20000000a00 */
[----:B------:R-:W-:Y:S01]  /*2380*/  MOV R4, UR4 ;  /* 0x0000000400047c02 */ /* 0x000fe20008000f00 */
[----:B------:R-:W-:Y:S01]  /*2390*/  IMAD.U32 R11, RZ, RZ, UR7 ;  /* 0x00000007ff0b7e24 */ /* 0x000fe2000f8e00ff */
[----:B------:R-:W-:Y:S01]  /*23a0*/  MOV R5, UR5 ;  /* 0x0000000500057c02 */ /* 0x000fe20008000f00 */
[----:B------:R-:W-:Y:S01]  /*23b0*/  ULDC.64 UR4, c[0x4][0x88] ;  /* 0x0100220000047ab9 */ /* 0x000fe20000000a00 */
[----:B------:R-:W-:Y:S01]  /*23c0*/  MOV R10, UR6 ;  /* 0x00000006000a7c02 */ /* 0x000fe20008000f00 */
[----:B------:R-:W-:Y:S01]  /*23d0*/  IMAD.U32 R6, RZ, RZ, UR4 ;  /* 0x00000004ff067e24 */ /* 0x000fe2000f8e00ff */
[----:B------:R-:W-:Y:S01]  /*23e0*/  MOV R7, UR5 ;  /* 0x0000000500077c02 */ /* 0x000fe20008000f00 */
[----:B------:R-:W-:Y:S01]  /*23f0*/  IMAD.MOV.U32 R13, RZ, RZ, RZ ;  /* 0x000000ffff0d7224 */ /* 0x000fe200078e00ff */
[----:B------:R-:W-:-:S02]  /*2400*/  MOV R8, 0x70 ;  /* 0x0000007000087802 */ /* 0x000fc40000000f00 */
[----:B-1----:R-:W-:-:S07]  /*2410*/  MOV R12, 0x1 ;  /* 0x00000001000c7802 */ /* 0x002fce0000000f00 */
[----:B------:R-:W-:-:S07]  /*2420*/  LEPC R20, `(.L_x_34) ;  /* 0x000000001014794e */ /* 0x000fce0000000000 */
[----:B--2---:R-:W-:Y:S05]  /*2430*/  CALL.ABS.NOINC R14 ;  /* 0x000000000e007343 */ /* 0x004fea0003c00000 */
.L_x_34:
[----:B------:R-:W3:Y:S02]  /*2440*/  LDC.64 R8, c[0x0][0x590] ;  /* 0x00016400ff087b82 */ /* 0x000ee40000000a00 */
[----:B---3--:R-:W-:-:S04]  /*2450*/  ISETP.NE.U32.AND P2, PT, R8, RZ, PT ;  /* 0x000000ff0800720c */ /* 0x008fc80003f45070 */
[----:B------:R-:W-:-:S13]  /*2460*/  ISETP.NE.AND.EX P2, PT, R9, RZ, PT, P2 ;  /* 0x000000ff0900720c */ /* 0x000fda0003f45320 */
[----:B------:R-:W-:Y:S05]  /*2470*/  @!P2 BRA `(.L_x_36) ;  /* 0x000000000034a947 */ /* 0x000fea0003800000 */
[----:B------:R-:W-:Y:S02]  /*2480*/  ULDC.64 UR4, c[0x0][0x588] ;  /* 0x0001620000047ab9 */ /* 0x000fe40000000a00 */
[----:B------:R-:W-:-:S04]  /*2490*/  ISETP.NE.U32.AND P0, PT, RZ, UR4, PT ;  /* 0x00000004ff007c0c */ /* 0x000fc8000bf05070 */
[----:B------:R-:W-:-:S13]  /*24a0*/  ISETP.NE.AND.EX P0, PT, RZ, UR5, PT, P0 ;  /* 0x00000005ff007c0c */ /* 0x000fda000bf05300 */
[----:B------:R-:W-:Y:S05]  /*24b0*/  @!P0 BRA `(.L_x_37) ;  /* 0x0000000000188947 */ /* 0x000fea0003800000 */
[----:B-12---:R-:W1:Y:S01]  /*24c0*/  LDC.64 R4, c[0x0][0x588] ;  /* 0x00016200ff047b82 */ /* 0x006e620000000a00 */
[----:B------:R-:W-:-:S04]  /*24d0*/  IMAD R3, R8, UR47, RZ ;  /* 0x0000002f08037c24 */ /* 0x000fc8000f8e02ff */
[----:B-1----:R-:W-:-:S05]  /*24e0*/  IMAD.WIDE R4, R3, 0x4, R4 ;  /* 0x0000000403047825 */ /* 0x002fca00078e0204 */
[----:B-----5:R3:W5:Y:S01]  /*24f0*/  LDG.E R89, desc[UR40][R4.64] ;  /* 0x0000002804597981 */ /* 0x020762000c1e1900 */
[----:B------:R-:W-:Y:S01]  /*2500*/  MOV R88, 0x1 ;  /* 0x0000000100587802 */ /* 0x000fe20000000f00 */
[----:B------:R-:W-:Y:S06]  /*2510*/  BRA `(.L_x_36) ;  /* 0x00000000000c7947 */ /* 0x000fec0003800000 */
.L_x_37:
[----:B------:R-:W-:Y:S01]  /*2520*/  ULDC UR4, c[0x0][0x580] ;  /* 0x0001600000047ab9 */ /* 0x000fe20000000800 */
[----:B------:R-:W-:Y:S01]  /*2530*/  MOV R88, 0x1 ;  /* 0x0000000100587802 */ /* 0x000fe20000000f00 */
[----:B-----5:R-:W-:-:S07]  /*2540*/  IMAD.U32 R89, RZ, RZ, UR4 ;  /* 0x00000004ff597e24 */ /* 0x020fce000f8e00ff */
.L_x_36:
[----:B------:R-:W4:Y:S02]  /*2550*/  LDC.64 R6, c[0x0][0x5b0] ;  /* 0x00016c00ff067b82 */ /* 0x000f240000000a00 */
[----:B----4-:R-:W-:-:S04]  /*2560*/  ISETP.NE.U32.AND P0, PT, R6, RZ, PT ;  /* 0x000000ff0600720c */ /* 0x010fc80003f05070 */
[----:B------:R-:W-:-:S13]  /*2570*/  ISETP.NE.AND.EX P0, PT, R7, RZ, PT, P0 ;  /* 0x000000ff0700720c */ /* 0x000fda0003f05300 */
[----:B------:R-:W-:Y:S05]  /*2580*/  @!P0 BRA `(.L_x_38) ;  /* 0x00000000002c8947 */ /* 0x000fea0003800000 */
[----:B------:R-:W-:Y:S02]  /*2590*/  ULDC.64 UR4, c[0x0][0x5a8] ;  /* 0x00016a0000047ab9 */ /* 0x000fe40000000a00 */
[----:B------:R-:W-:-:S04]  /*25a0*/  ISETP.NE.U32.AND P0, PT, RZ, UR4, PT ;  /* 0x00000004ff007c0c */ /* 0x000fc8000bf05070 */
[----:B------:R-:W-:-:S13]  /*25b0*/  ISETP.NE.AND.EX P0, PT, RZ, UR5, PT, P0 ;  /* 0x00000005ff007c0c */ /* 0x000fda000bf05300 */
[----:B------:R-:W-:Y:S05]  /*25c0*/  @!P0 BRA `(.L_x_39) ;  /* 0x0000000000148947 */ /* 0x000fea0003800000 */
[----:B-123--:R-:W1:Y:S01]  /*25d0*/  LDC.64 R4, c[0x0][0x5a8] ;  /* 0x00016a00ff047b82 */ /* 0x00ee620000000a00 */
[----:B------:R-:W-:-:S04]  /*25e0*/  IMAD R3, R6, UR47, RZ ;  /* 0x0000002f06037c24 */ /* 0x000fc8000f8e02ff */
[----:B-1----:R-:W-:-:S05]  /*25f0*/  IMAD.WIDE R4, R3, 0x4, R4 ;  /* 0x0000000403047825 */ /* 0x002fca00078e0204 */
[----:B-----5:R4:W5:Y:S01]  /*2600*/  LDG.E R90, desc[UR40][R4.64] ;  /* 0x00000028045a7981 */ /* 0x020962000c1e1900 */
[----:B------:R-:W-:Y:S05]  /*2610*/  BRA `(.L_x_38) ;  /* 0x0000000000087947 */ /* 0x000fea0003800000 */
.L_x_39:
[----:B------:R-:W-:Y:S02]  /*2620*/  ULDC UR4, c[0x0][0x5a0] ;  /* 0x0001680000047ab9 */ /* 0x000fe40000000800 */
[----:B-----5:R-:W-:-:S07]  /*2630*/  MOV R90, UR4 ;  /* 0x00000004005a7c02 */ /* 0x020fce0008000f00 */
.L_x_38:
[----:B------:R-:W-:Y:S01]  /*2640*/  ULDC.64 UR4, c[0x0][0x588] ;  /* 0x0001620000047ab9 */ /* 0x000fe20000000a00 */
[----:B------:R-:W-:Y:S01]  /*2650*/  ISETP.NE.U32.AND P3, PT, R8, RZ, PT ;  /* 0x000000ff0800720c */ /* 0x000fe20003f65070 */
[----:B------:R-:W-:Y:S02]  /*2660*/  UISETP.NE.U32.AND UP0, UPT, UR4, URZ, UPT ;  /* 0x0000003f0400728c */ /* 0x000fe4000bf05070 */
[----:B------:R-:W-:Y:S02]  /*2670*/  ISETP.NE.U32.AND P4, PT, RZ, UR4, PT ;  /* 0x00000004ff007c0c */ /* 0x000fe4000bf85070 */
[----:B------:R-:W-:Y:S01]  /*2680*/  ISETP.NE.AND.EX P3, PT, R9, RZ, PT, P3 ;  /* 0x000000ff0900720c */ /* 0x000fe20003f65330 */
[----:B------:R-:W-:Y:S02]  /*2690*/  UISETP.NE.AND.EX UP0, UPT, UR5, URZ, UPT, UP0 ;  /* 0x0000003f0500728c */ /* 0x000fe4000bf05300 */
[----:B------:R-:W-:Y:S02]  /*26a0*/  ISETP.NE.AND.EX P4, PT, RZ, UR5, PT, P4 ;  /* 0x00000005ff007c0c */ /* 0x000fe4000bf85340 */
[----:B------:R-:W-:-:S02]  /*26b0*/  PLOP3.LUT P0, PT, PT, PT, PT, 0x8, 0x0 ;  /* 0x000000000000781c */ /* 0x000fc40003f0e170 */
[----:B------:R-:W-:-:S04]  /*26c0*/  PLOP3.LUT P1, PT, PT, PT, UP0, 0x80, 0x0 ;  /* 0x000000000000781c */ /* 0x000fc80003f2f008 */
[----:B------:R-:W-:-:S05]  /*26d0*/  PLOP3.LUT P1, PT, P1, PT, PT, 0x8, 0x0 ;  /* 0x000000000000781c */ /* 0x000fca0000f2e170 */
[----:B------:R-:W-:Y:S08]  /*26e0*/  @P4 BRA P3, `(.L_x_40) ;  /* 0x0000000000244947 */ /* 0x000ff00001800000 */
[----:B------:R-:W-:Y:S04]  /*26f0*/  BSSY B0, `(.L_x_40) ;  /* 0x0000008000007945 */ /* 0x000fe80003800000 */
[----:B------:R-:W-:Y:S05]  /*2700*/  @!P2 BRA `(.L_x_41) ;  /* 0x000000000014a947 */ /* 0x000fea0003800000 */
[----:B------:R-:W-:Y:S02]  /*2710*/  LOP3.LUT P3, RZ, R88, 0xff, RZ, 0xc0, !PT ;  /* 0x000000ff58ff7812 */ /* 0x000fe4000786c0ff */
[----:B------:R-:W-:-:S11]  /*2720*/  PLOP3.LUT P0, PT, P1, PT, PT, 0x80, 0x0 ;  /* 0x000000000000781c */ /* 0x000fd60000f0f070 */
[----:B------:R-:W-:Y:S05]  /*2730*/  @!P3 BRA `(.L_x_42) ;  /* 0x00000000000cb947 */ /* 0x000fea0003800000 */
[----:B-----5:R-:W-:Y:S01]  /*2740*/  FSETP.EQ.AND P0, PT, R89, RZ, PT ;  /* 0x000000ff5900720b */ /* 0x020fe20003f02000 */
[----:B------:R-:W-:-:S12]  /*2750*/  BRA `(.L_x_42) ;  /* 0x0000000000047947 */ /* 0x000fd80003800000 */
.L_x_41:
[----:B-----5:R-:W-:-:S13]  /*2760*/  FSETP.EQ.AND P0, PT, R89, RZ, PT ;  /* 0x000000ff5900720b */ /* 0x020fda0003f02000 */
.L_x_42:
[----:B------:R-:W-:Y:S05]  /*2770*/  BSYNC B0 ;  /* 0x0000000000007941 */ /* 0x000fea0003800000 */
.L_x_40:
[----:B------:R-:W-:Y:S04]  /*2780*/  BSSY B0, `(.L_x_43) ;  /* 0x0000007000007945 */ /* 0x000fe80003800000 */
[----:B------:R-:W-:Y:S05]  /*2790*/  @!P2 BRA `(.L_x_44) ;  /* 0x000000000010a947 */ /* 0x000fea0003800000 */
[----:B------:R-:W-:-:S13]  /*27a0*/  LOP3.LUT P2, RZ, R88, 0xff, RZ, 0xc0, !PT ;  /* 0x000000ff58ff7812 */ /* 0x000fda000784c0ff */
[----:B------:R-:W-:Y:S05]  /*27b0*/  @!P2 BRA `(.L_x_45) ;  /* 0x00000000000ca947 */ /* 0x000fea0003800000 */
[----:B-----5:R-:W-:Y:S01]  /*27c0*/  FSETP.EQ.AND P1, PT, R89, RZ, PT ;  /* 0x000000ff5900720b */ /* 0x020fe20003f22000 */
[----:B------:R-:W-:-:S12]  /*27d0*/  BRA `(.L_x_45) ;  /* 0x0000000000047947 */ /* 0x000fd80003800000 */
.L_x_44:
[----:B-----5:R-:W-:-:S13]  /*27e0*/  FSETP.EQ.AND P1, PT, R89, RZ, PT ;  /* 0x000000ff5900720b */ /* 0x020fda0003f22000 */
.L_x_45:
[----:B------:R-:W-:Y:S05]  /*27f0*/  BSYNC B0 ;  /* 0x0000000000007941 */ /* 0x000fea0003800000 */
.L_x_43:
[----:B------:R-:W-:Y:S01]  /*2800*/  BSSY B0, `(.L_x_46) ;  /* 0x0000029000007945 */ /* 0x000fe20003800000 */
[----:B------:R-:W-:Y:S02]  /*2810*/  LOP3.LUT R91, R91, 0x1, RZ, 0x3c, !PT ;  /* 0x000000015b5b7812 */ /* 0x000fe400078e3cff */
[----:B------:R-:W-:Y:S02]  /*2820*/  CS2R R10, SRZ ;  /* 0x00000000000a7805 */ /* 0x000fe4000001ff00 */
[----:B------:R-:W-:Y:S02]  /*2830*/  MOV R6, RZ ;  /* 0x000000ff00067202 */ /* 0x000fe40000000f00 */
[----:B------:R-:W-:Y:S02]  /*2840*/  CS2R R8, SRZ ;  /* 0x0000000000087805 */ /* 0x000fe4000001ff00 */
[----:B------:R-:W-:Y:S02]  /*2850*/  CS2R R14, SRZ ;  /* 0x00000000000e7805 */ /* 0x000fe4000001ff00 */
[----:B------:R-:W-:Y:S01]  /*2860*/  CS2R R12, SRZ ;  /* 0x00000000000c7805 */ /* 0x000fe2000001ff00 */
[----:B------:R-:W-:Y:S06]  /*2870*/  @P0 BRA `(.L_x_47) ;  /* 0x0000000000840947 */ /* 0x000fec0003800000 */
[----:B------:R-:W-:-:S13]  /*2880*/  ISETP.NE.AND P2, PT, R104, 0x3, PT ;  /* 0x000000036800780c */ /* 0x000fda0003f45270 */
[----:B------:R-:W-:Y:S05]  /*2890*/  @!P2 BRA `(.L_x_48) ;  /* 0x000000000004a947 */ /* 0x000fea0003800000 */
[----:B------:R-:W-:Y:S01]  /*28a0*/  BPT.TRAP 0x1 ;  /* 0x000000040000795c */ /* 0x000fe20000300000 */
.L_x_48:
[----:B------:R-:W-:Y:S01]  /*28b0*/  SHF.L.U32 R0, R91, 0x1f, RZ ;  /* 0x0000001f5b007819 */ /* 0x000fe200000006ff */
[----:B------:R-:W-:Y:S01]  /*28c0*/  BSSY B1, `(.L_x_49) ;  /* 0x0000005000017945 */ /* 0x000fe20003800000 */
[----:B------:R-:W-:Y:S01]  /*28d0*/  IMAD.MOV.U32 R6, RZ, RZ, 0x1 ;  /* 0x00000001ff067424 */ /* 0x000fe200078e00ff */
[----:B------:R-:W-:Y:S01]  /*28e0*/  MOV R10, RZ ;  /* 0x000000ff000a7202 */ /* 0x000fe20000000f00 */
[----:B------:R-:W1:Y:S02]  /*28f0*/  SYNCS.PHASECHK.TRANS64.TRYWAIT P2, [UR52+0x40], R0 ;  /* 0x00004000ff0075a7 */ /* 0x000e640008040174 */
[----:B-1----:R-:W-:Y:S05]  /*2900*/  @!P2 BRA `(.L_x_50) ;  /* 0x000000b00048a947 */ /* 0x002fea0003800000 */
.L_x_358:
[----:B------:R-:W-:Y:S05]  /*2910*/  BSYNC B1 ;  /* 0x0000000000017941 */ /* 0x000fea0003800000 */
.L_x_49:
[----:B------:R-:W-:Y:S02]  /*2920*/  CS2R R8, SRZ ;  /* 0x0000000000087805 */ /* 0x000fe4000001ff00 */
[----:B------:R-:W-:Y:S02]  /*2930*/  CS2R R14, SRZ ;  /* 0x00000000000e7805 */ /* 0x000fe4000001ff00 */
[----:B------:R-:W-:Y:S01]  /*2940*/  CS2R R12, SRZ ;  /* 0x00000000000c7805 */ /* 0x000fe2000001ff00 */
[----:B------:R-:W-:Y:S06]  /*2950*/  @P1 BRA `(.L_x_47) ;  /* 0x00000000004c1947 */ /* 0x000fec0003800000 */
[C---:B-12---:R-:W-:Y:S01]  /*2960*/  IMAD.SHL.U32 R3, R18.reuse, 0x20, RZ ;  /* 0x0000002012037824 */ /* 0x046fe200078e00ff */
[----:B------:R-:W-:Y:S01]  /*2970*/  SHF.L.U32 R0, R18, 0x4, RZ ;  /* 0x0000000412007819 */ /* 0x000fe200000006ff */
[----:B------:R-:W-:Y:S05]  /*2980*/  WARPSYNC.ALL ;  /* 0x0000000000007948 */ /* 0x000fea0003800000 */
[----:B---34-:R-:W-:Y:S02]  /*2990*/  SHF.R.U32.HI R5, RZ, 0x1, R18 ;  /* 0x00000001ff057819 */ /* 0x018fe40000011612 */
[----:B------:R-:W-:Y:S02]  /*29a0*/  LOP3.LUT R0, R0, 0xe00, RZ, 0xc0, !PT ;  /* 0x00000e0000007812 */ /* 0x000fe400078ec0ff */
[----:B------:R-:W-:-:S02]  /*29b0*/  LOP3.LUT R4, R3, 0xc0, RZ, 0xc0, !PT ;  /* 0x000000c003047812 */ /* 0x000fc400078ec0ff */
[----:B------:R-:W-:Y:S02]  /*29c0*/  SHF.L.U32 R7, R18, 0x2, RZ ;  /* 0x0000000212077819 */ /* 0x000fe400000006ff */
[----:B------:R-:W-:Y:S02]  /*29d0*/  LOP3.LUT R0, R0, 0x20, R3, 0xf8, !PT ;  /* 0x0000002000007812 */ /* 0x000fe400078ef803 */
[----:B------:R-:W-:Y:S02]  /*29e0*/  LOP3.LUT R4, R4, 0x8, R5, 0xf8, !PT ;  /* 0x0000000804047812 */ /* 0x000fe400078ef805 */
[----:B------:R-:W-:Y:S02]  /*29f0*/  LOP3.LUT R0, R0, 0x100, R3, 0xf8, !PT ;  /* 0x0000010000007812 */ /* 0x000fe400078ef803 */
[----:B------:R-:W-:Y:S02]  /*2a00*/  LOP3.LUT R7, R4, 0x18, R7, 0x78, !PT ;  /* 0x0000001804077812 */ /* 0x000fe400078e7807 */
[----:B------:R-:W-:-:S02]  /*2a10*/  LOP3.LUT P2, RZ, R18, 0x4, RZ, 0xc0, !PT ;  /* 0x0000000412ff7812 */ /* 0x000fc4000784c0ff */
[----:B------:R-:W-:-:S04]  /*2a20*/  LOP3.LUT R0, R0, R7, RZ, 0xfc, !PT ;  /* 0x0000000700007212 */ /* 0x000fc800078efcff */
[----:B------:R-:W-:-:S04]  /*2a30*/  LEA R0, R0, UR52, 0x1 ;  /* 0x0000003400007c11 */ /* 0x000fc8000f8e08ff */
[C---:B------:R-:W-:Y:S01]  /*2a40*/  IADD3 R3, R0.reuse, 0x200, RZ ;  /* 0x0000020000037810 */ /* 0x040fe20007ffe0ff */
[----:B------:R-:W-:Y:S01]  /*2a50*/  VIADD R8, R0, 0x220 ;  /* 0x0000022000087836 */ /* 0x000fe20000000000 */
[----:B------:R1:W2:Y:S02]  /*2a60*/  LDSM.16.M88.4 R12, [R0+0x200] ;  /* 0x00020000000c783b */ /* 0x0002a40000000200 */
[----:B------:R-:W-:-:S06]  /*2a70*/  @P2 IADD3 R8, R3, -0x20, RZ ;  /* 0xffffffe003082810 */ /* 0x000fcc0007ffe0ff */
[----:B-1----:R-:W3:Y:S02]  /*2a80*/  LDSM.16.M88.4 R8, [R8] ;  /* 0x000000000808783b */ /* 0x002ee40000000200 */
.L_x_47:
[----:B------:R-:W-:Y:S05]  /*2a90*/  BSYNC B0 ;  /* 0x0000000000007941 */ /* 0x000fea0003800000 */
.L_x_46:
[----:B-1234-:R-:W-:Y:S01]  /*2aa0*/  SHF.L.U32 R4, R12, 0x10, RZ ;  /* 0x000000100c047819 */ /* 0x01efe200000006ff */
[----:B------:R-:W-:Y:S01]  /*2ab0*/  IMAD.U32 R20, R13, 0x10000, RZ ;  /* 0x000100000d147824 */ /* 0x000fe200078e00ff */
[----:B------:R-:W-:Y:S01]  /*2ac0*/  LOP3.LUT R0, R18, 0xff, RZ, 0xc0, !PT ;  /* 0x000000ff12007812 */ /* 0x000fe200078ec0ff */
[----:B------:R-:W-:Y:S01]  /*2ad0*/  IMAD.U32 R100, R8, 0x10000, RZ ;  /* 0x0001000008647824 */ /* 0x000fe200078e00ff */
[----:B------:R-:W-:Y:S01]  /*2ae0*/  SHF.L.U32 R108, R9, 0x10, RZ ;  /* 0x00000010096c7819 */ /* 0x000fe200000006ff */
[----:B-----5:R-:W-:Y:S01]  /*2af0*/  FMUL R7, R89, R4 ;  /* 0x0000000459077220 */ /* 0x020fe20000400000 */
[----:B------:R-:W-:Y:S01]  /*2b00*/  LOP3.LUT R110, R9, 0xffff0000, RZ, 0xc0, !PT ;  /* 0xffff0000096e7812 */ /* 0x000fe200078ec0ff */
[----:B------:R-:W-:Y:S01]  /*2b10*/  FMUL R9, R89, R20 ;  /* 0x0000001459097220 */ /* 0x000fe20000400000 */
[----:B------:R-:W-:Y:S01]  /*2b20*/  LOP3.LUT R92, R13, 0xffff0000, RZ, 0xc0, !PT ;  /* 0xffff00000d5c7812 */ /* 0x000fe200078ec0ff */
[----:B------:R-:W-:Y:S01]  /*2b30*/  VIADD R0, R0, 0x1f ;  /* 0x0000001f00007836 */ /* 0x000fe20000000000 */
[----:B------:R-:W-:Y:S01]  /*2b40*/  SHF.L.U32 R94, R14, 0x10, RZ ;  /* 0x000000100e5e7819 */ /* 0x000fe200000006ff */
[----:B------:R-:W-:Y:S01]  /*2b50*/  FFMA R56, R90, R56, R7 ;  /* 0x000000385a387223 */ /* 0x000fe20000000007 */
[----:B------:R-:W-:Y:S01]  /*2b60*/  LOP3.LUT R12, R12, 0xffff0000, RZ, 0xc0, !PT ;  /* 0xffff00000c0c7812 */ /* 0x000fe200078ec0ff */
[----:B------:R-:W-:Y:S01]  /*2b70*/  FFMA R58, R90, R58, R9 ;  /* 0x0000003a5a3a7223 */ /* 0x000fe20000000009 */
[----:B------:R-:W-:Y:S01]  /*2b80*/  LOP3.LUT R14, R14, 0xffff0000, RZ, 0xc0, !PT ;  /* 0xffff00000e0e7812 */ /* 0x000fe200078ec0ff */
[----:B------:R-:W-:Y:S01]  /*2b90*/  IMAD.MOV.U32 R127, RZ, RZ, 0x437c0000 ;  /* 0x437c0000ff7f7424 */ /* 0x000fe200078e00ff */
[----:B------:R-:W-:Y:S01]  /*2ba0*/  MOV R125, 0x3bbb989d ;  /* 0x3bbb989d007d7802 */ /* 0x000fe20000000f00 */
[----:B------:R-:W-:Y:S01]  /*2bb0*/  FMUL R13, R89, R94 ;  /* 0x0000005e590d7220 */ /* 0x000fe20000400000 */
[C---:B------:R-:W-:Y:S01]  /*2bc0*/  SHF.L.U32 R116, R11.reuse, 0x10, RZ ;  /* 0x000000100b747819 */ /* 0x040fe200000006ff */
[----:B------:R-:W-:Y:S01]  /*2bd0*/  BSSY B1, `(.L_x_51) ;  /* 0x00000b0000017945 */ /* 0x000fe20003800000 */
[----:B------:R-:W-:Y:S01]  /*2be0*/  LOP3.LUT R118, R11, 0xffff0000, RZ, 0xc0, !PT ;  /* 0xffff00000b767812 */ /* 0x000fe200078ec0ff */
[----:B------:R-:W-:Y:S01]  /*2bf0*/  FMUL R11, R89, R92 ;  /* 0x0000005c590b7220 */ /* 0x000fe20000400000 */
[C---:B------:R-:W-:Y:S01]  /*2c00*/  SHF.L.U32 R96, R15.reuse, 0x10, RZ ;  /* 0x000000100f607819 */ /* 0x040fe200000006ff */
[----:B------:R-:W-:Y:S01]  /*2c10*/  FFMA R60, R90, R60, R13 ;  /* 0x0000003c5a3c7223 */ /* 0x000fe2000000000d */
[----:B------:R-:W-:Y:S01]  /*2c20*/  LOP3.LUT R98, R15, 0xffff0000, RZ, 0xc0, !PT ;  /* 0xffff00000f627812 */ /* 0x000fe200078ec0ff */
[C---:B------:R-:W-:Y:S01]  /*2c30*/  FMUL R15, R89.reuse, R14 ;  /* 0x0000000e590f7220 */ /* 0x040fe20000400000 */
[----:B------:R-:W-:Y:S01]  /*2c40*/  LOP3.LUT R106, R8, 0xffff0000, RZ, 0xc0, !PT ;  /* 0xffff0000086a7812 */ /* 0x000fe200078ec0ff */
[C---:B------:R-:W-:Y:S01]  /*2c50*/  FMUL R8, R89.reuse, R12 ;  /* 0x0000000c59087220 */ /* 0x040fe20000400000 */
[----:B------:R-:W-:Y:S01]  /*2c60*/  ISETP.GT.U32.AND P5, PT, R0, 0x3e, PT ;  /* 0x0000003e0000780c */ /* 0x000fe20003fa4070 */
[-C--:B------:R-:W-:Y:S01]  /*2c70*/  FFMA.SAT R0, -R56, R125.reuse, 0.5 ;  /* 0x3f00000038007423 */ /* 0x080fe2000000217d */
[----:B------:R-:W-:Y:S01]  /*2c80*/  FFMA.SAT R14, -R58, R125, 0.5 ;  /* 0x3f0000003a0e7423 */ /* 0x000fe2000000217d */
[----:B------:R-:W-:Y:S01]  /*2c90*/  FFMA R12, R90, R59, R11 ;  /* 0x0000003b5a0c7223 */ /* 0x000fe2000000000b */
[----:B------:R-:W-:Y:S01]  /*2ca0*/  SHF.L.U32 R112, R10, 0x10, RZ ;  /* 0x000000100a707819 */ /* 0x000fe200000006ff */
[----:B------:R-:W-:Y:S01]  /*2cb0*/  FFMA.RM R0, R0, R127, 12582913 ;  /* 0x4b40000100007423 */ /* 0x000fe2000000407f */
[----:B------:R-:W-:Y:S01]  /*2cc0*/  LOP3.LUT R114, R10, 0xffff0000, RZ, 0xc0, !PT ;  /* 0xffff00000a727812 */ /* 0x000fe200078ec0ff */
[----:B------:R-:W-:Y:S01]  /*2cd0*/  FFMA R10, R90, R57, R8 ;  /* 0x000000395a0a7223 */ /* 0x000fe20000000008 */
[----:B------:R-:W-:Y:S01]  /*2ce0*/  FFMA.RM R92, R14, R127, 12582913 ;  /* 0x4b4000010e5c7423 */ /* 0x000fe2000000407f */
[-C--:B------:R-:W-:Y:S01]  /*2cf0*/  FFMA.SAT R14, -R12, R125.reuse, 0.5 ;  /* 0x3f0000000c0e7423 */ /* 0x080fe2000000217d */
[----:B------:R-:W-:Y:S01]  /*2d00*/  FADD R3, R0, -12583039 ;  /* 0xcb40007f00037421 */ /* 0x000fe20000000000 */
[----:B------:R-:W-:Y:S01]  /*2d10*/  FFMA.SAT R4, -R10, R125, 0.5 ;  /* 0x3f0000000a047423 */ /* 0x000fe2000000217d */
[C---:B------:R-:W-:Y:S01]  /*2d20*/  FMUL R21, R89.reuse, R96 ;  /* 0x0000006059157220 */ /* 0x040fe20000400000 */
[----:B------:R-:W-:Y:S01]  /*2d30*/  FADD R95, R92, -12583039 ;  /* 0xcb40007f5c5f7421 */ /* 0x000fe20000000000 */
[----:B------:R-:W-:Y:S01]  /*2d40*/  FFMA.RM R94, R14, R127, 12582913 ;  /* 0x4b4000010e5e7423 */ /* 0x000fe2000000407f */
[C---:B------:R-:W-:Y:S01]  /*2d50*/  FMUL R93, R89.reuse, R106 ;  /* 0x0000006a595d7220 */ /* 0x040fe20000400000 */
[----:B------:R-:W-:Y:S01]  /*2d60*/  FFMA.SAT R96, -R60, R125, 0.5 ;  /* 0x3f0000003c607423 */ /* 0x000fe2000000217d */
[-C--:B------:R-:W-:Y:S01]  /*2d70*/  FFMA.RM R4, R4, R127.reuse, 12582913 ;  /* 0x4b40000104047423 */ /* 0x080fe2000000407f */
[----:B------:R-:W-:Y:S01]  /*2d80*/  FFMA R3, -R56, 1.4426950216293334961, -R3 ;  /* 0x3fb8aa3b38037823 */ /* 0x000fe20000000903 */
[----:B------:R-:W-:Y:S01]  /*2d90*/  FFMA R97, -R58, 1.4426950216293334961, -R95 ;  /* 0x3fb8aa3b3a617823 */ /* 0x000fe2000000095f */
[----:B------:R-:W-:Y:S01]  /*2da0*/  FADD R99, R94, -12583039 ;  /* 0xcb40007f5e637421 */ /* 0x000fe20000000000 */
[----:B------:R-:W-:Y:S01]  /*2db0*/  FFMA.RM R96, R96, R127, 12582913 ;  /* 0x4b40000160607423 */ /* 0x000fe2000000407f */
[C---:B------:R-:W-:Y:S01]  /*2dc0*/  FFMA R62, R90.reuse, R62, R21 ;  /* 0x0000003e5a3e7223 */ /* 0x040fe20000000015 */
[----:B------:R-:W-:Y:S01]  /*2dd0*/  FFMA R65, R90, R65, R93 ;  /* 0x000000415a417223 */ /* 0x000fe2000000005d */
[----:B------:R-:W-:Y:S01]  /*2de0*/  FADD R5, R4, -12583039 ;  /* 0xcb40007f04057421 */ /* 0x000fe20000000000 */
[----:B------:R-:W-:Y:S01]  /*2df0*/  FFMA R3, -R56, 1.925963033500011079e-08, R3 ;  /* 0x32a5706038037823 */ /* 0x000fe20000000103 */
[C---:B------:R-:W-:Y:S01]  /*2e00*/  FMUL R59, R89.reuse, R108 ;  /* 0x0000006c593b7220 */ /* 0x040fe20000400000 */
[C---:B------:R-:W-:Y:S01]  /*2e10*/  FMUL R57, R89.reuse, R100 ;  /* 0x0000006459397220 */ /* 0x040fe20000400000 */
[----:B------:R-:W-:Y:S01]  /*2e20*/  FMUL R95, R89, R110 ;  /* 0x0000006e595f7220 */ /* 0x000fe20000400000 */
[----:B------:R-:W-:Y:S01]  /*2e30*/  FFMA R20, -R58, 1.925963033500011079e-08, R97 ;  /* 0x32a570603a147823 */ /* 0x000fe20000000161 */
[----:B------:R-:W-:Y:S01]  /*2e40*/  FFMA R99, -R12, 1.4426950216293334961, -R99 ;  /* 0x3fb8aa3b0c637823 */ /* 0x000fe20000000963 */
[----:B------:R-:W-:Y:S01]  /*2e50*/  FADD R97, R96, -12583039 ;  /* 0xcb40007f60617421 */ /* 0x000fe20000000000 */
[-C--:B------:R-:W-:Y:S01]  /*2e60*/  FFMA.SAT R100, -R62, R125.reuse, 0.5 ;  /* 0x3f0000003e647423 */ /* 0x080fe2000000217d */
[----:B------:R-:W-:Y:S01]  /*2e70*/  FFMA.SAT R110, -R65, R125, 0.5 ;  /* 0x3f000000416e7423 */ /* 0x000fe2000000217d */
[----:B------:R-:W-:Y:S01]  /*2e80*/  FFMA R5, -R10, 1.4426950216293334961, -R5 ;  /* 0x3fb8aa3b0a057823 */ /* 0x000fe20000000905 */
[----:B------:R-:W-:Y:S01]  /*2e90*/  FFMA R66, R90, R66, R59 ;  /* 0x000000425a427223 */ /* 0x000fe2000000003b */
[----:B------:R-:W-:Y:S01]  /*2ea0*/  FFMA R99, -R12, 1.925963033500011079e-08, R99 ;  /* 0x32a570600c637823 */ /* 0x000fe20000000163 */
[----:B------:R-:W1:Y:S01]  /*2eb0*/  MUFU.EX2 R3, R3 ;  /* 0x0000000300037308 */ /* 0x000e620000000800 */
[----:B------:R-:W-:Y:S01]  /*2ec0*/  FFMA R105, -R60, 1.4426950216293334961, -R97 ;  /* 0x3fb8aa3b3c697823 */ /* 0x000fe20000000961 */
[-C--:B------:R-:W-:Y:S01]  /*2ed0*/  FFMA.RM R100, R100, R127.reuse, 12582913 ;  /* 0x4b40000164647423 */ /* 0x080fe2000000407f */
[----:B------:R-:W-:Y:S01]  /*2ee0*/  FFMA.RM R110, R110, R127, 12582913 ;  /* 0x4b4000016e6e7423 */ /* 0x000fe2000000407f */
[----:B------:R-:W-:Y:S01]  /*2ef0*/  FFMA R5, -R10, 1.925963033500011079e-08, R5 ;  /* 0x32a570600a057823 */ /* 0x000fe20000000105 */
[C---:B------:R-:W-:Y:S01]  /*2f00*/  FMUL R97, R89.reuse, R114 ;  /* 0x0000007259617220 */ /* 0x040fe20000400000 */
[C---:B------:R-:W-:Y:S01]  /*2f10*/  FMUL R23, R89.reuse, R98 ;  /* 0x0000006259177220 */ /* 0x040fe20000400000 */
[----:B------:R-:W-:Y:S01]  /*2f20*/  FFMA R14, R90, R61, R15 ;  /* 0x0000003d5a0e7223 */ /* 0x000fe2000000000f */
[----:B------:R-:W-:Y:S01]  /*2f30*/  FFMA.SAT R114, -R66, R125, 0.5 ;  /* 0x3f00000042727423 */ /* 0x000fe2000000217d */
[----:B------:R-:W-:Y:S01]  /*2f40*/  FMUL R61, R89, R112 ;  /* 0x00000070593d7220 */ /* 0x000fe20000400000 */
[----:B------:R2:W-:Y:S01]  /*2f50*/  MUFU.EX2 R103, R99 ;  /* 0x0000006300677308 */ /* 0x0005e20000000800 */
[----:B------:R-:W-:Y:S01]  /*2f60*/  FADD R112, R110, -12583039 ;  /* 0xcb40007f6e707421 */ /* 0x000fe20000000000 */
[----:B------:R-:W-:Y:S01]  /*2f70*/  FFMA R69, R90, R69, R97 ;  /* 0x000000455a457223 */ /* 0x000fe20000000061 */
[----:B------:R-:W-:Y:S01]  /*2f80*/  FFMA.RM R114, R114, R127, 12582913 ;  /* 0x4b40000172727423 */ /* 0x000fe2000000407f */
[----:B------:R-:W-:Y:S01]  /*2f90*/  FFMA R64, R90, R64, R57 ;  /* 0x000000405a407223 */ /* 0x000fe20000000039 */
[----:B------:R-:W-:Y:S01]  /*2fa0*/  FFMA R112, -R65, 1.4426950216293334961, -R112 ;  /* 0x3fb8aa3b41707823 */ /* 0x000fe20000000970 */
[----:B------:R-:W-:Y:S01]  /*2fb0*/  FFMA.SAT R121, -R69, R125, 0.5 ;  /* 0x3f00000045797423 */ /* 0x000fe2000000217d */
[----:B------:R-:W-:Y:S01]  /*2fc0*/  FADD R115, R114, -12583039 ;  /* 0xcb40007f72737421 */ /* 0x000fe20000000000 */
[----:B------:R3:W-:Y:S01]  /*2fd0*/  MUFU.EX2 R101, R20 ;  /* 0x0000001400657308 */ /* 0x0007e20000000800 */
[----:B--2---:R-:W-:Y:S01]  /*2fe0*/  FADD R99, R100, -12583039 ;  /* 0xcb40007f64637421 */ /* 0x004fe20000000000 */
[C---:B------:R-:W-:Y:S01]  /*2ff0*/  FFMA R67, R90.reuse, R67, R95 ;  /* 0x000000435a437223 */ /* 0x040fe2000000005f */
[----:B------:R-:W-:Y:S01]  /*3000*/  FFMA R68, R90, R68, R61 ;  /* 0x000000445a447223 */ /* 0x000fe2000000003d */
[----:B------:R-:W-:Y:S01]  /*3010*/  FFMA R112, -R65, 1.925963033500011079e-08, R112 ;  /* 0x32a5706041707823 */ /* 0x000fe20000000170 */
[----:B------:R-:W-:Y:S01]  /*3020*/  FFMA R109, -R62, 1.4426950216293334961, -R99 ;  /* 0x3fb8aa3b3e6d7823 */ /* 0x000fe20000000963 */
[C---:B------:R-:W-:Y:S01]  /*3030*/  FMUL R99, R89.reuse, R118 ;  /* 0x0000007659637220 */ /* 0x040fe20000400000 */
[----:B------:R-:W-:Y:S01]  /*3040*/  SHF.L.U32 R0, R0, 0x17, RZ ;  /* 0x0000001700007819 */ /* 0x000fe200000006ff */
[----:B------:R-:W2:Y:S01]  /*3050*/  MUFU.EX2 R5, R5 ;  /* 0x0000000500057308 */ /* 0x000ea20000000800 */
[C---:B---3--:R-:W-:Y:S01]  /*3060*/  FFMA R20, R90.reuse, R63, R23 ;  /* 0x0000003f5a147223 */ /* 0x048fe20000000017 */
[----:B------:R-:W-:Y:S01]  /*3070*/  FMUL R63, R89, R116 ;  /* 0x00000074593f7220 */ /* 0x000fe20000400000 */
[----:B------:R-:W-:Y:S01]  /*3080*/  FFMA R71, R90, R71, R99 ;  /* 0x000000475a477223 */ /* 0x000fe20000000063 */
[----:B------:R-:W-:Y:S01]  /*3090*/  FFMA.RM R122, R121, R127, 12582913 ;  /* 0x4b400001797a7423 */ /* 0x000fe2000000407f */
[-C--:B------:R-:W-:Y:S01]  /*30a0*/  FFMA.SAT R98, -R14, R125.reuse, 0.5 ;  /* 0x3f0000000e627423 */ /* 0x080fe2000000217d */
[----:B------:R-:W-:Y:S01]  /*30b0*/  FFMA R70, R90, R70, R63 ;  /* 0x000000465a467223 */ /* 0x000fe2000000003f */
[-C--:B------:R-:W-:Y:S01]  /*30c0*/  FFMA.SAT R106, -R20, R125.reuse, 0.5 ;  /* 0x3f000000146a7423 */ /* 0x080fe2000000217d */
[-C--:B------:R-:W-:Y:S01]  /*30d0*/  FFMA.SAT R108, -R64, R125.reuse, 0.5 ;  /* 0x3f000000406c7423 */ /* 0x080fe2000000217d */
[-C--:B------:R-:W-:Y:S01]  /*30e0*/  FFMA.SAT R116, -R67, R125.reuse, 0.5 ;  /* 0x3f00000043747423 */ /* 0x080fe2000000217d */
[----:B------:R-:W-:Y:S01]  /*30f0*/  FFMA R117, -R66, 1.4426950216293334961, -R115 ;  /* 0x3fb8aa3b42757823 */ /* 0x000fe20000000973 */
[-C--:B------:R-:W-:Y:S01]  /*3100*/  FFMA.SAT R119, -R68, R125.reuse, 0.5 ;  /* 0x3f00000044777423 */ /* 0x080fe2000000217d */
[-C--:B------:R-:W-:Y:S01]  /*3110*/  FFMA.SAT R123, -R70, R125.reuse, 0.5 ;  /* 0x3f000000467b7423 */ /* 0x080fe2000000217d */
[----:B------:R1:W-:Y:S01]  /*3120*/  MUFU.EX2 R115, R112 ;  /* 0x0000007000737308 */ /* 0x0003e20000000800 */
[----:B------:R-:W-:Y:S01]  /*3130*/  FFMA.SAT R124, -R71, R125, 0.5 ;  /* 0x3f000000477c7423 */ /* 0x000fe2000000217d */
[-C--:B------:R-:W-:Y:S01]  /*3140*/  FFMA.RM R98, R98, R127.reuse, 12582913 ;  /* 0x4b40000162627423 */ /* 0x080fe2000000407f */
[-C--:B------:R-:W-:Y:S01]  /*3150*/  FFMA.RM R106, R106, R127.reuse, 12582913 ;  /* 0x4b4000016a6a7423 */ /* 0x080fe2000000407f */
[-C--:B------:R-:W-:Y:S01]  /*3160*/  FFMA.RM R108, R108, R127.reuse, 12582913 ;  /* 0x4b4000016c6c7423 */ /* 0x080fe2000000407f */
[-C--:B------:R-:W-:Y:S01]  /*3170*/  FFMA.RM R116, R116, R127.reuse, 12582913 ;  /* 0x4b40000174747423 */ /* 0x080fe2000000407f */
[-C--:B------:R-:W-:Y:S01]  /*3180*/  FFMA.RM R120, R119, R127.reuse, 12582913 ;  /* 0x4b40000177787423 */ /* 0x080fe2000000407f */
[----:B------:R-:W-:Y:S01]  /*3190*/  FFMA.RM R123, R123, R127, 12582913 ;  /* 0x4b4000017b7b7423 */ /* 0x000fe2000000407f */
[----:B------:R-:W-:Y:S01]  /*31a0*/  SHF.L.U32 R4, R4, 0x17, RZ ;  /* 0x0000001704047819 */ /* 0x000fe200000006ff */
[----:B-1----:R-:W-:Y:S01]  /*31b0*/  FFMA R112, R0, R3, 1 ;  /* 0x3f80000000707423 */ /* 0x002fe20000000003 */
[----:B------:R-:W-:Y:S01]  /*31c0*/  FADD R0, R122, -12583039 ;  /* 0xcb40007f7a007421 */ /* 0x000fe20000000000 */
[----:B------:R-:W-:Y:S01]  /*31d0*/  FFMA.RM R124, R124, R127, 12582913 ;  /* 0x4b4000017c7c7423 */ /* 0x000fe2000000407f */
[----:B------:R-:W-:Y:S01]  /*31e0*/  FADD R107, R98, -12583039 ;  /* 0xcb40007f626b7421 */ /* 0x000fe20000000000 */
[----:B------:R-:W-:Y:S01]  /*31f0*/  FADD R111, R106, -12583039 ;  /* 0xcb40007f6a6f7421 */ /* 0x000fe20000000000 */
[----:B------:R-:W-:Y:S01]  /*3200*/  FFMA R0, -R69, 1.4426950216293334961, -R0 ;  /* 0x3fb8aa3b45007823 */ /* 0x000fe20000000900 */
[----:B------:R-:W-:Y:S01]  /*3210*/  FADD R113, R108, -12583039 ;  /* 0xcb40007f6c717421 */ /* 0x000fe20000000000 */
[----:B------:R-:W-:Y:S01]  /*3220*/  FADD R118, R116, -12583039 ;  /* 0xcb40007f74767421 */ /* 0x000fe20000000000 */
[----:B------:R-:W-:Y:S01]  /*3230*/  FADD R119, R120, -12583039 ;  /* 0xcb40007f78777421 */ /* 0x000fe20000000000 */
[----:B------:R-:W-:Y:S01]  /*3240*/  FADD R3, R123, -12583039 ;  /* 0xcb40007f7b037421 */ /* 0x000fe20000000000 */
[----:B--2---:R-:W-:Y:S01]  /*3250*/  FFMA R126, R4, R5, 1 ;  /* 0x3f800000047e7423 */ /* 0x004fe20000000005 */
[----:B------:R-:W-:Y:S01]  /*3260*/  FFMA R105, -R60, 1.925963033500011079e-08, R105 ;  /* 0x32a570603c697823 */ /* 0x000fe20000000169 */
[----:B------:R-:W-:Y:S01]  /*3270*/  FADD R4, R124, -12583039 ;  /* 0xcb40007f7c047421 */ /* 0x000fe20000000000 */
[----:B------:R-:W-:Y:S01]  /*3280*/  FFMA R0, -R69, 1.925963033500011079e-08, R0 ;  /* 0x32a5706045007823 */ /* 0x000fe20000000100 */
[----:B------:R-:W-:Y:S01]  /*3290*/  FFMA R107, -R14, 1.4426950216293334961, -R107 ;  /* 0x3fb8aa3b0e6b7823 */ /* 0x000fe2000000096b */
[----:B------:R-:W-:Y:S01]  /*32a0*/  FFMA R111, -R20, 1.4426950216293334961, -R111 ;  /* 0x3fb8aa3b146f7823 */ /* 0x000fe2000000096f */
[----:B------:R-:W-:Y:S01]  /*32b0*/  FFMA R113, -R64, 1.4426950216293334961, -R113 ;  /* 0x3fb8aa3b40717823 */ /* 0x000fe20000000971 */
[----:B------:R-:W-:Y:S01]  /*32c0*/  FFMA R118, -R67, 1.4426950216293334961, -R118 ;  /* 0x3fb8aa3b43767823 */ /* 0x000fe20000000976 */
[----:B------:R-:W-:Y:S01]  /*32d0*/  FFMA R121, -R68, 1.4426950216293334961, -R119 ;  /* 0x3fb8aa3b44797823 */ /* 0x000fe20000000977 */
[----:B------:R-:W-:Y:S01]  /*32e0*/  FFMA R5, -R70, 1.4426950216293334961, -R3 ;  /* 0x3fb8aa3b46057823 */ /* 0x000fe20000000903 */
[----:B------:R-:W-:Y:S01]  /*32f0*/  FFMA R4, -R71, 1.4426950216293334961, -R4 ;  /* 0x3fb8aa3b47047823 */ /* 0x000fe20000000904 */
[----:B------:R1:W-:Y:S01]  /*3300*/  MUFU.EX2 R3, R0 ;  /* 0x0000000000037308 */ /* 0x0003e20000000800 */
[----:B------:R-:W-:Y:S01]  /*3310*/  FFMA R107, -R14, 1.925963033500011079e-08, R107 ;  /* 0x32a570600e6b7823 */ /* 0x000fe2000000016b */
[----:B------:R-:W-:Y:S01]  /*3320*/  FFMA R109, -R62, 1.925963033500011079e-08, R109 ;  /* 0x32a570603e6d7823 */ /* 0x000fe2000000016d */
[----:B------:R-:W-:Y:S01]  /*3330*/  FFMA R111, -R20, 1.925963033500011079e-08, R111 ;  /* 0x32a57060146f7823 */ /* 0x000fe2000000016f */
[----:B------:R-:W-:Y:S01]  /*3340*/  FFMA R113, -R64, 1.925963033500011079e-08, R113 ;  /* 0x32a5706040717823 */ /* 0x000fe20000000171 */
[----:B------:R-:W-:Y:S01]  /*3350*/  FFMA R117, -R66, 1.925963033500011079e-08, R117 ;  /* 0x32a5706042757823 */ /* 0x000fe20000000175 */
[----:B------:R-:W-:Y:S01]  /*3360*/  FFMA R118, -R67, 1.925963033500011079e-08, R118 ;  /* 0x32a5706043767823 */ /* 0x000fe20000000176 */
[----:B------:R-:W-:Y:S01]  /*3370*/  FFMA R121, -R68, 1.925963033500011079e-08, R121 ;  /* 0x32a5706044797823 */ /* 0x000fe20000000179 */
[----:B------:R-:W2:Y:S01]  /*3380*/  MUFU.EX2 R105, R105 ;  /* 0x0000006900697308 */ /* 0x000ea20000000800 */
[----:B------:R-:W-:Y:S01]  /*3390*/  FFMA R5, -R70, 1.925963033500011079e-08, R5 ;  /* 0x32a5706046057823 */ /* 0x000fe20000000105 */
[----:B-1----:R-:W-:Y:S01]  /*33a0*/  IADD3 R0, R112, 0x1800000, RZ ;  /* 0x0180000070007810 */ /* 0x002fe20007ffe0ff */
[----:B------:R-:W-:-:S02]  /*33b0*/  IMAD.SHL.U32 R92, R92, 0x800000, RZ ;  /* 0x008000005c5c7824 */ /* 0x000fc400078e00ff */
[----:B------:R-:W-:Y:S01]  /*33c0*/  FFMA R4, -R71, 1.925963033500011079e-08, R4 ;  /* 0x32a5706047047823 */ /* 0x000fe20000000104 */
[----:B------:R-:W-:Y:S01]  /*33d0*/  SHF.L.U32 R96, R96, 0x17, RZ ;  /* 0x0000001760607819 */ /* 0x000fe200000006ff */
[----:B------:R-:W-:Y:S01]  /*33e0*/  IMAD.SHL.U32 R98, R98, 0x800000, RZ ;  /* 0x0080000062627824 */ /* 0x000fe200078e00ff */
[----:B------:R-:W-:Y:S01]  /*33f0*/  LOP3.LUT R0, R0, 0x7f800000, RZ, 0xc0, !PT ;  /* 0x7f80000000007812 */ /* 0x000fe200078ec0ff */
[----:B------:R1:W3:Y:S01]  /*3400*/  MUFU.EX2 R119, R118 ;  /* 0x0000007600777308 */ /* 0x0002e20000000800 */
[----:B------:R-:W-:Y:S01]  /*3410*/  SHF.L.U32 R94, R94, 0x17, RZ ;  /* 0x000000175e5e7819 */ /* 0x000fe200000006ff */
[----:B------:R-:W-:Y:S01]  /*3420*/  IMAD.SHL.U32 R108, R108, 0x800000, RZ ;  /* 0x008000006c6c7824 */ /* 0x000fe200078e00ff */
[----:B------:R-:W-:Y:S01]  /*3430*/  ISETP.GT.U32.AND P2, PT, R0, 0x1ffffff, PT ;  /* 0x01ffffff0000780c */ /* 0x000fe20003f44070 */
[----:B------:R-:W-:Y:S01]  /*3440*/  IMAD.SHL.U32 R114, R114, 0x800000, RZ ;  /* 0x0080000072727824 */ /* 0x000fe200078e00ff */
[----:B------:R-:W-:Y:S01]  /*3450*/  SHF.L.U32 R100, R100, 0x17, RZ ;  /* 0x0000001764647819 */ /* 0x000fe200000006ff */
[----:B------:R-:W-:Y:S01]  /*3460*/  IMAD.SHL.U32 R122, R122, 0x800000, RZ ;  /* 0x008000007a7a7824 */ /* 0x000fe200078e00ff */
[----:B------:R-:W-:Y:S01]  /*3470*/  SHF.L.U32 R106, R106, 0x17, RZ ;  /* 0x000000176a6a7819 */ /* 0x000fe200000006ff */
[----:B------:R-:W4:Y:S01]  /*3480*/  MUFU.EX2 R107, R107 ;  /* 0x0000006b006b7308 */ /* 0x000f220000000800 */
[----:B-1----:R-:W-:Y:S01]  /*3490*/  FFMA R118, R92, R101, 1 ;  /* 0x3f8000005c767423 */ /* 0x002fe20000000065 */
[----:B--2---:R-:W-:Y:S01]  /*34a0*/  FFMA R130, R96, R105, 1 ;  /* 0x3f80000060827423 */ /* 0x004fe20000000069 */
[----:B------:R-:W-:Y:S01]  /*34b0*/  SHF.L.U32 R110, R110, 0x17, RZ ;  /* 0x000000176e6e7819 */ /* 0x000fe200000006ff */
[----:B------:R-:W-:Y:S01]  /*34c0*/  FFMA R128, R94, R103, 1 ;  /* 0x3f8000005e807423 */ /* 0x000fe20000000067 */
[----:B------:R-:W-:Y:S01]  /*34d0*/  SHF.L.U32 R116, R116, 0x17, RZ ;  /* 0x0000001774747819 */ /* 0x000fe200000006ff */
[----:B------:R-:W-:Y:S01]  /*34e0*/  FFMA R129, R122, R3, 1 ;  /* 0x3f8000007a817423 */ /* 0x000fe20000000003 */
[----:B------:R-:W-:Y:S01]  /*34f0*/  SHF.L.U32 R120, R120, 0x17, RZ ;  /* 0x0000001778787819 */ /* 0x000fe200000006ff */
[----:B------:R-:W1:Y:S01]  /*3500*/  MUFU.EX2 R109, R109 ;  /* 0x0000006d006d7308 */ /* 0x000e620000000800 */
[----:B------:R-:W-:Y:S01]  /*3510*/  SHF.L.U32 R96, R123, 0x17, RZ ;  /* 0x000000177b607819 */ /* 0x000fe200000006ff */
[----:B------:R-:W-:Y:S01]  /*3520*/  FFMA R125, R110, R115, 1 ;  /* 0x3f8000006e7d7423 */ /* 0x000fe20000000073 */
[----:B------:R-:W-:Y:S01]  /*3530*/  SHF.L.U32 R92, R124, 0x17, RZ ;  /* 0x000000177c5c7819 */ /* 0x000fe200000006ff */
[----:B---3--:R-:W-:-:S04]  /*3540*/  FFMA R127, R116, R119, 1 ;  /* 0x3f800000747f7423 */ /* 0x008fc80000000077 */
[----:B------:R-:W2:Y:S01]  /*3550*/  MUFU.EX2 R111, R111 ;  /* 0x0000006f006f7308 */ /* 0x000ea20000000800 */
[----:B----4-:R-:W-:-:S07]  /*3560*/  FFMA R132, R98, R107, 1 ;  /* 0x3f80000062847423 */ /* 0x010fce000000006b */
[----:B------:R-:W3:Y:S01]  /*3570*/  MUFU.EX2 R113, R113 ;  /* 0x0000007100717308 */ /* 0x000ee20000000800 */
[----:B-1----:R-:W-:-:S07]  /*3580*/  FFMA R134, R100, R109, 1 ;  /* 0x3f80000064867423 */ /* 0x002fce000000006d */
[----:B------:R-:W1:Y:S01]  /*3590*/  MUFU.EX2 R117, R117 ;  /* 0x0000007500757308 */ /* 0x000e620000000800 */
[----:B--2---:R-:W-:-:S07]  /*35a0*/  FFMA R106, R106, R111, 1 ;  /* 0x3f8000006a6a7423 */ /* 0x004fce000000006f */
[----:B------:R-:W2:Y:S01]  /*35b0*/  MUFU.EX2 R121, R121 ;  /* 0x0000007900797308 */ /* 0x000ea20000000800 */
[----:B---3--:R-:W-:-:S07]  /*35c0*/  FFMA R108, R108, R113, 1 ;  /* 0x3f8000006c6c7423 */ /* 0x008fce0000000071 */
[----:B------:R-:W3:Y:S01]  /*35d0*/  MUFU.EX2 R5, R5 ;  /* 0x0000000500057308 */ /* 0x000ee20000000800 */
[----:B-1----:R-:W-:-:S07]  /*35e0*/  FFMA R114, R114, R117, 1 ;  /* 0x3f80000072727423 */ /* 0x002fce0000000075 */
[----:B------:R-:W1:Y:S01]  /*35f0*/  MUFU.EX2 R101, R4 ;  /* 0x0000000400657308 */ /* 0x000e620000000800 */
[----:B--2---:R-:W-:Y:S01]  /*3600*/  FFMA R120, R120, R121, 1 ;  /* 0x3f80000078787423 */ /* 0x004fe20000000079 */
[----:B---3--:R-:W-:Y:S01]  /*3610*/  FFMA R96, R96, R5, 1 ;  /* 0x3f80000060607423 */ /* 0x008fe20000000005 */
[----:B-1----:R-:W-:Y:S01]  /*3620*/  FFMA R92, R92, R101, 1 ;  /* 0x3f8000005c5c7423 */ /* 0x002fe20000000065 */
[----:B------:R-:W-:Y:S06]  /*3630*/  @P2 BRA `(.L_x_52) ;  /* 0x0000000000142947 */ /* 0x000fec0003800000 */
[----:B------:R-:W-:Y:S01]  /*3640*/  IMAD.MOV.U32 R0, RZ, RZ, R112 ;  /* 0x000000ffff007224 */ /* 0x000fe200078e0070 */
[----:B------:R-:W-:-:S07]  /*3650*/  MOV R4, 0x3670 ;  /* 0x0000367000047802 */ /* 0x000fce0000000f00 */
[----:B------:R-:W-:Y:S05]  /*3660*/  CALL.REL.NOINC `($__internal_0_$__cuda_sm20_rcp_rn_f32_slowpath) ;  /* 0x000000a800887944 */ /* 0x000fea0003c00000 */
[----:B------:R-:W-:Y:S01]  /*3670*/  MOV R101, R0 ;  /* 0x0000000000657202 */ /* 0x000fe20000000f00 */
[----:B------:R-:W-:Y:S06]  /*3680*/  BRA `(.L_x_53) ;  /* 0x0000000000107947 */ /* 0x000fec0003800000 */
.L_x_52:
[----:B------:R-:W1:Y:S02]  /*3690*/  MUFU.RCP R101, R112 ;  /* 0x0000007000657308 */ /* 0x000e640000001000 */
[----:B-1----:R-:W-:-:S04]  /*36a0*/  FFMA R0, R112, R101, -1 ;  /* 0xbf80000070007423 */ /* 0x002fc80000000065 */
[----:B------:R-:W-:-:S04]  /*36b0*/  FADD.FTZ R0, -R0, -RZ ;  /* 0x800000ff00007221 */ /* 0x000fc80000010100 */
[----:B------:R-:W-:-:S07]  /*36c0*/  FFMA R101, R101, R0, R101 ;  /* 0x0000000065657223 */ /* 0x000fce0000000065 */
.L_x_53:
[----:B------:R-:W-:Y:S05]  /*36d0*/  BSYNC B1 ;  /* 0x0000000000017941 */ /* 0x000fea0003800000 */
.L_x_51:
[----:B------:R-:W-:Y:S01]  /*36e0*/  IADD3 R0, R126, 0x1800000, RZ ;  /* 0x018000007e007810 */ /* 0x000fe20007ffe0ff */
[----:B------:R-:W-:Y:S03]  /*36f0*/  BSSY B1, `(.L_x_54) ;  /* 0x000000d000017945 */ /* 0x000fe60003800000 */
[----:B------:R-:W-:-:S04]  /*3700*/  LOP3.LUT R0, R0, 0x7f800000, RZ, 0xc0, !PT ;  /* 0x7f80000000007812 */ /* 0x000fc800078ec0ff */
[----:B------:R-:W-:-:S13]  /*3710*/  ISETP.GT.U32.AND P2, PT, R0, 0x1ffffff, PT ;  /* 0x01ffffff0000780c */ /* 0x000fda0003f44070 */
[----:B------:R-:W-:Y:S05]  /*3720*/  @P2 BRA `(.L_x_55) ;  /* 0x0000000000142947 */ /* 0x000fea0003800000 */
[----:B------:R-:W-:Y:S01]  /*3730*/  IMAD.MOV.U32 R0, RZ, RZ, R126 ;  /* 0x000000ffff007224 */ /* 0x000fe200078e007e */
[----:B------:R-:W-:-:S07]  /*3740*/  MOV R4, 0x3760 ;  /* 0x0000376000047802 */ /* 0x000fce0000000f00 */
[----:B------:R-:W-:Y:S05]  /*3750*/  CALL.REL.NOINC `($__internal_0_$__cuda_sm20_rcp_rn_f32_slowpath) ;  /* 0x000000a8004c7944 */ /* 0x000fea0003c00000 */
[----:B------:R-:W-:Y:S01]  /*3760*/  MOV R109, R0 ;  /* 0x00000000006d7202 */ /* 0x000fe20000000f00 */
[----:B------:R-:W-:Y:S06]  /*3770*/  BRA `(.L_x_56) ;  /* 0x0000000000107947 */ /* 0x000fec0003800000 */
.L_x_55:
[----:B------:R-:W1:Y:S02]  /*3780*/  MUFU.RCP R109, R126 ;  /* 0x0000007e006d7308 */ /* 0x000e640000001000 */
[----:B-1----:R-:W-:-:S04]  /*3790*/  FFMA R0, R126, R109, -1 ;  /* 0xbf8000007e007423 */ /* 0x002fc8000000006d */
[----:B------:R-:W-:-:S04]  /*37a0*/  FADD.FTZ R0, -R0, -RZ ;  /* 0x800000ff00007221 */ /* 0x000fc80000010100 */
[----:B------:R-:W-:-:S07]  /*37b0*/  FFMA R109, R109, R0, R109 ;  /* 0x000000006d6d7223 */ /* 0x000fce000000006d */
.L_x_56:
[----:B------:R-:W-:Y:S05]  /*37c0*/  BSYNC B1 ;  /* 0x0000000000017941 */ /* 0x000fea0003800000 */
.L_x_54:
        /* <DEDUP_REMOVED lines=10> */
.L_x_58:
[----:B------:R-:W1:Y:S02]  /*3870*/  MUFU.RCP R111, R118 ;  /* 0x00000076006f7308 */ /* 0x000e640000001000 */
[----:B-1----:R-:W-:-:S04]  /*3880*/  FFMA R0, R118, R111, -1 ;  /* 0xbf80000076007423 */ /* 0x002fc8000000006f */
[----:B------:R-:W-:-:S04]  /*3890*/  FADD.FTZ R0, -R0, -RZ ;  /* 0x800000ff00007221 */ /* 0x000fc80000010100 */
[----:B------:R-:W-:-:S07]  /*38a0*/  FFMA R111, R111, R0, R111 ;  /* 0x000000006f6f7223 */ /* 0x000fce000000006f */
.L_x_59:
[----:B------:R-:W-:Y:S05]  /*38b0*/  BSYNC B1 ;  /* 0x0000000000017941 */ /* 0x000fea0003800000 */
.L_x_57:
        /* <DEDUP_REMOVED lines=10> */
.L_x_61:
[----:B------:R-:W1:Y:S02]  /*3960*/  MUFU.RCP R113, R128 ;  /* 0x0000008000717308 */ /* 0x000e640000001000 */
[----:B-1----:R-:W-:-:S04]  /*3970*/  FFMA R0, R128, R113, -1 ;  /* 0xbf80000080007423 */ /* 0x002fc80000000071 */
[----:B------:R-:W-:-:S04]  /*3980*/  FADD.FTZ R0, -R0, -RZ ;  /* 0x800000ff00007221 */ /* 0x000fc80000010100 */
[----:B------:R-:W-:-:S07]  /*3990*/  FFMA R113, R113, R0, R113 ;  /* 0x0000000071717223 */ /* 0x000fce0000000071 */
.L_x_62:
[----:B------:R-:W-:Y:S05]  /*39a0*/  BSYNC B1 ;  /* 0x0000000000017941 */ /* 0x000fea0003800000 */
.L_x_60:
        /* <DEDUP_REMOVED lines=10> */
.L_x_64:
[----:B------:R-:W1:Y:S02]  /*3a50*/  MUFU.RCP R115, R130 ;  /* 0x0000008200737308 */ /* 0x000e640000001000 */
[----:B-1----:R-:W-:-:S04]  /*3a60*/  FFMA R0, R130, R115, -1 ;  /* 0xbf80000082007423 */ /* 0x002fc80000000073 */
[----:B------:R-:W-:-:S04]  /*3a70*/  FADD.FTZ R0, -R0, -RZ ;  /* 0x800000ff00007221 */ /* 0x000fc80000010100 */
[----:B------:R-:W-:-:S07]  /*3a80*/  FFMA R115, R115, R0, R115 ;  /* 0x0000000073737223 */ /* 0x000fce0000000073 */
.L_x_65:
[----:B------:R-:W-:Y:S05]  /*3a90*/  BSYNC B1 ;  /* 0x0000000000017941 */ /* 0x000fea0003800000 */
.L_x_63:
        /* <DEDUP_REMOVED lines=10> */
.L_x_67:
[----:B------:R-:W1:Y:S02]  /*3b40*/  MUFU.RCP R117, R132 ;  /* 0x0000008400757308 */ /* 0x000e640000001000 */
[----:B-1----:R-:W-:-:S04]  /*3b50*/  FFMA R0, R132, R117, -1 ;  /* 0xbf80000084007423 */ /* 0x002fc80000000075 */
[----:B------:R-:W-:-:S04]  /*3b60*/  FADD.FTZ R0, -R0, -RZ ;  /* 0x800000ff00007221 */ /* 0x000fc80000010100 */
[----:B------:R-:W-:-:S07]  /*3b70*/  FFMA R117, R117, R0, R117 ;  /* 0x0000000075757223 */ /* 0x000fce0000000075 */
.L_x_68:
[----:B------:R-:W-:Y:S05]  /*3b80*/  BSYNC B1 ;  /* 0x0000000000017941 */ /* 0x000fea0003800000 */
.L_x_66:
        /* <DEDUP_REMOVED lines=10> */
.L_x_70:
[----:B------:R-:W1:Y:S02]  /*3c30*/  MUFU.RCP R119, R134 ;  /* 0x0000008600777308 */ /* 0x000e640000001000 */
[----:B-1----:R-:W-:-:S04]  /*3c40*/  FFMA R0, R134, R119, -1 ;  /* 0xbf80000086007423 */ /* 0x002fc80000000077 */
[----:B------:R-:W-:-:S04]  /*3c50*/  FADD.FTZ R0, -R0, -RZ ;  /* 0x800000ff00007221 */ /* 0x000fc80000010100 */
[----:B------:R-:W-:-:S07]  /*3c60*/  FFMA R119, R119, R0, R119 ;  /* 0x0000000077777223 */ /* 0x000fce0000000077 */
.L_x_71:
[----:B------:R-:W-:Y:S05]  /*3c70*/  BSYNC B1 ;  /* 0x0000000000017941 */ /* 0x000fea0003800000 */
.L_x_69:
        /* <DEDUP_REMOVED lines=10> */
.L_x_73:
[----:B------:R-:W1:Y:S02]  /*3d20*/  MUFU.RCP R121, R106 ;  /* 0x0000006a00797308 */ /* 0x000e640000001000 */
[----:B-1----:R-:W-:-:S04]  /*3d30*/  FFMA R0, R106, R121, -1 ;  /* 0xbf8000006a007423 */ /* 0x002fc80000000079 */
[----:B------:R-:W-:-:S04]  /*3d40*/  FADD.FTZ R0, -R0, -RZ ;  /* 0x800000ff00007221 */ /* 0x000fc80000010100 */
[----:B------:R-:W-:-:S07]  /*3d50*/  FFMA R121, R121, R0, R121 ;  /* 0x0000000079797223 */ /* 0x000fce0000000079 */
.L_x_74:
[----:B------:R-:W-:Y:S05]  /*3d60*/  BSYNC B1 ;  /* 0x0000000000017941 */ /* 0x000fea0003800000 */
.L_x_72:
        /* <DEDUP_REMOVED lines=10> */
.L_x_76:
[----:B------:R-:W1:Y:S02]  /*3e10*/  MUFU.RCP R123, R108 ;  /* 0x0000006c007b7308 */ /* 0x000e640000001000 */
[----:B-1----:R-:W-:-:S04]  /*3e20*/  FFMA R0, R108, R123, -1 ;  /* 0xbf8000006c007423 */ /* 0x002fc8000000007b */
[----:B------:R-:W-:-:S04]  /*3e30*/  FADD.FTZ R0, -R0, -RZ ;  /* 0x800000ff00007221 */ /* 0x000fc80000010100 */
[----:B------:R-:W-:-:S07]  /*3e40*/  FFMA R123, R123, R0, R123 ;  /* 0x000000007b7b7223 */ /* 0x000fce000000007b */
.L_x_77:
[----:B------:R-:W-:Y:S05]  /*3e50*/  BSYNC B1 ;  /* 0x0000000000017941 */ /* 0x000fea0003800000 */
.L_x_75:
        /* <DEDUP_REMOVED lines=10> */
.L_x_79:
[----:B------:R-:W1:Y:S02]  /*3f00*/  MUFU.RCP R106, R125 ;  /* 0x0000007d006a7308 */ /* 0x000e640000001000 */
[----:B-1----:R-:W-:-:S04]  /*3f10*/  FFMA R0, R125, R106, -1 ;  /* 0xbf8000007d007423 */ /* 0x002fc8000000006a */
[----:B------:R-:W-:-:S04]  /*3f20*/  FADD.FTZ R3, -R0, -RZ ;  /* 0x800000ff00037221 */ /* 0x000fc80000010100 */
[----:B------:R-:W-:-:S07]  /*3f30*/  FFMA R106, R106, R3, R106 ;  /* 0x000000036a6a7223 */ /* 0x000fce000000006a */
.L_x_80:
[----:B------:R-:W-:Y:S05]  /*3f40*/  BSYNC B1 ;  /* 0x0000000000017941 */ /* 0x000fea0003800000 */
.L_x_78:
        /* <DEDUP_REMOVED lines=10> */
.L_x_82:
[----:B------:R-:W1:Y:S02]  /*3ff0*/  MUFU.RCP R125, R114 ;  /* 0x00000072007d7308 */ /* 0x000e640000001000 */
[----:B-1----:R-:W-:-:S04]  /*4000*/  FFMA R0, R114, R125, -1 ;  /* 0xbf80000072007423 */ /* 0x002fc8000000007d */
[----:B------:R-:W-:-:S04]  /*4010*/  FADD.FTZ R0, -R0, -RZ ;  /* 0x800000ff00007221 */ /* 0x000fc80000010100 */
[----:B------:R-:W-:-:S07]  /*4020*/  FFMA R125, R125, R0, R125 ;  /* 0x000000007d7d7223 */ /* 0x000fce000000007d */
.L_x_83:
[----:B------:R-:W-:Y:S05]  /*4030*/  BSYNC B1 ;  /* 0x0000000000017941 */ /* 0x000fea0003800000 */
.L_x_81:
        /* <DEDUP_REMOVED lines=10> */
.L_x_85:
[----:B------:R-:W1:Y:S02]  /*40e0*/  MUFU.RCP R108, R127 ;  /* 0x0000007f006c7308 */ /* 0x000e640000001000 */
[----:B-1----:R-:W-:-:S04]  /*40f0*/  FFMA R0, R127, R108, -1 ;  /* 0xbf8000007f007423 */ /* 0x002fc8000000006c */
[----:B------:R-:W-:-:S04]  /*4100*/  FADD.FTZ R3, -R0, -RZ ;  /* 0x800000ff00037221 */ /* 0x000fc80000010100 */
[----:B------:R-:W-:-:S07]  /*4110*/  FFMA R108, R108, R3, R108 ;  /* 0x000000036c6c7223 */ /* 0x000fce000000006c */
.L_x_86:
[----:B------:R-:W-:Y:S05]  /*4120*/  BSYNC B1 ;  /* 0x0000000000017941 */ /* 0x000fea0003800000 */
.L_x_84:
        /* <DEDUP_REMOVED lines=10> */
.L_x_88:
[----:B------:R-:W1:Y:S02]  /*41d0*/  MUFU.RCP R127, R120 ;  /* 0x00000078007f7308 */ /* 0x000e640000001000 */
[----:B-1----:R-:W-:-:S04]  /*41e0*/  FFMA R0, R120, R127, -1 ;  /* 0xbf80000078007423 */ /* 0x002fc8000000007f */
[----:B------:R-:W-:-:S04]  /*41f0*/  FADD.FTZ R0, -R0, -RZ ;  /* 0x800000ff00007221 */ /* 0x000fc80000010100 */
[----:B------:R-:W-:-:S07]  /*4200*/  FFMA R127, R127, R0, R127 ;  /* 0x000000007f7f7223 */ /* 0x000fce000000007f */
.L_x_89:
[----:B------:R-:W-:Y:S05]  /*4210*/  BSYNC B1 ;  /* 0x0000000000017941 */ /* 0x000fea0003800000 */
.L_x_87:
        /* <DEDUP_REMOVED lines=10> */
.L_x_91:
[----:B------:R-:W1:Y:S02]  /*42c0*/  MUFU.RCP R110, R129 ;  /* 0x00000081006e7308 */ /* 0x000e640000001000 */
[----:B-1----:R-:W-:-:S04]  /*42d0*/  FFMA R0, R129, R110, -1 ;  /* 0xbf80000081007423 */ /* 0x002fc8000000006e */
[----:B------:R-:W-:-:S04]  /*42e0*/  FADD.FTZ R3, -R0, -RZ ;  /* 0x800000ff00037221 */ /* 0x000fc80000010100 */
[----:B------:R-:W-:-:S07]  /*42f0*/  FFMA R110, R110, R3, R110 ;  /* 0x000000036e6e7223 */ /* 0x000fce000000006e */
.L_x_92:
[----:B------:R-:W-:Y:S05]  /*4300*/  BSYNC B1 ;  /* 0x0000000000017941 */ /* 0x000fea0003800000 */
.L_x_90:
        /* <DEDUP_REMOVED lines=10> */
.L_x_94:
[----:B------:R-:W1:Y:S02]  /*43b0*/  MUFU.RCP R129, R96 ;  /* 0x0000006000817308 */ /* 0x000e640000001000 */
[----:B-1----:R-:W-:-:S04]  /*43c0*/  FFMA R0, R96, R129, -1 ;  /* 0xbf80000060007423 */ /* 0x002fc80000000081 */
[----:B------:R-:W-:-:S04]  /*43d0*/  FADD.FTZ R0, -R0, -RZ ;  /* 0x800000ff00007221 */ /* 0x000fc80000010100 */
[----:B------:R-:W-:-:S07]  /*43e0*/  FFMA R129, R129, R0, R129 ;  /* 0x0000000081817223 */ /* 0x000fce0000000081 */
.L_x_95:
[----:B------:R-:W-:Y:S05]  /*43f0*/  BSYNC B1 ;  /* 0x0000000000017941 */ /* 0x000fea0003800000 */
.L_x_93:
        /* <DEDUP_REMOVED lines=8> */
[----:B------:R-:W-:Y:S05]  /*4480*/  BRA `(.L_x_98) ;  /* 0x0000000000107947 */ /* 0x000fea0003800000 */
.L_x_97:
[----:B------:R-:W1:Y:S02]  /*4490*/  MUFU.RCP R3, R92 ;  /* 0x0000005c00037308 */ /* 0x000e640000001000 */
[----:B-1----:R-:W-:-:S04]  /*44a0*/  FFMA R0, R92, R3, -1 ;  /* 0xbf8000005c007423 */ /* 0x002fc80000000003 */
[----:B------:R-:W-:-:S04]  /*44b0*/  FADD.FTZ R0, -R0, -RZ ;  /* 0x800000ff00007221 */ /* 0x000fc80000010100 */
[----:B------:R-:W-:-:S07]  /*44c0*/  FFMA R0, R3, R0, R3 ;  /* 0x0000000003007223 */ /* 0x000fce0000000003 */
.L_x_98:
[----:B------:R-:W-:Y:S05]  /*44d0*/  BSYNC B1 ;  /* 0x0000000000017941 */ /* 0x000fea0003800000 */
.L_x_96:
[----:B------:R-:W-:Y:S01]  /*44e0*/  SHF.L.U32 R4, R18, 0x5, RZ ;  /* 0x0000000512047819 */ /* 0x000fe200000006ff */
[----:B------:R-:W-:Y:S01]  /*44f0*/  FMUL R101, R56, R101 ;  /* 0x0000006538657220 */ /* 0x000fe20000400000 */
[----:B------:R-:W-:Y:S01]  /*4500*/  SHF.L.U32 R3, R18, 0x4, RZ ;  /* 0x0000000412037819 */ /* 0x000fe200000006ff */
[----:B------:R-:W-:Y:S01]  /*4510*/  FMUL R10, R10, R109 ;  /* 0x0000006d0a0a7220 */ /* 0x000fe20000400000 */
[----:B------:R-:W-:Y:S01]  /*4520*/  SHF.R.U32.HI R56, RZ, 0x1, R18 ;  /* 0x00000001ff387819 */ /* 0x000fe20000011612 */
[----:B------:R-:W-:Y:S01]  /*4530*/  FMUL R123, R64, R123 ;  /* 0x0000007b407b7220 */ /* 0x000fe20000400000 */
[----:B------:R-:W-:Y:S01]  /*4540*/  LOP3.LUT R5, R4, 0xc0, RZ, 0xc0, !PT ;  /* 0x000000c004057812 */ /* 0x000fe200078ec0ff */
[----:B------:R-:W-:Y:S01]  /*4550*/  FMUL R110, R69, R110 ;  /* 0x0000006e456e7220 */ /* 0x000fe20000400000 */
[----:B------:R-:W-:Y:S01]  /*4560*/  LOP3.LUT R3, R3, 0xe00, RZ, 0xc0, !PT ;  /* 0x00000e0003037812 */ /* 0x000fe200078ec0ff */
[----:B------:R-:W-:Y:S01]  /*4570*/  FMUL R127, R68, R127 ;  /* 0x0000007f447f7220 */ /* 0x000fe20000400000 */
[----:B------:R-:W-:Y:S01]  /*4580*/  LOP3.LUT R5, R5, 0x8, R56, 0xf8, !PT ;  /* 0x0000000805057812 */ /* 0x000fe200078ef838 */
[----:B------:R-:W-:Y:S01]  /*4590*/  IMAD.SHL.U32 R56, R18, 0x4, RZ ;  /* 0x0000000412387824 */ /* 0x000fe200078e00ff */
[--C-:B------:R-:W-:Y:S01]  /*45a0*/  LOP3.LUT R3, R3, 0x20, R4.reuse, 0xf8, !PT ;  /* 0x0000002003037812 */ /* 0x100fe200078ef804 */
[----:B------:R-:W-:Y:S01]  /*45b0*/  FMUL R111, R58, R111 ;  /* 0x0000006f3a6f7220 */ /* 0x000fe20000400000 */
[----:B------:R-:W-:Y:S01]  /*45c0*/  F2FP.BF16.F32.PACK_AB R64, R10, R101 ;  /* 0x000000650a40723e */ /* 0x000fe200000010ff */
[----:B------:R-:W-:Y:S01]  /*45d0*/  FMUL R12, R12, R113 ;  /* 0x000000710c0c7220 */ /* 0x000fe20000400000 */
[----:B------:R-:W-:Y:S01]  /*45e0*/  LOP3.LUT R3, R3, 0x100, R4, 0xf8, !PT ;  /* 0x0000010003037812 */ /* 0x000fe200078ef804 */
[----:B------:R-:W-:Y:S01]  /*45f0*/  FMUL R115, R60, R115 ;  /* 0x000000733c737220 */ /* 0x000fe20000400000 */
[----:B------:R-:W-:Y:S01]  /*4600*/  LOP3.LUT R56, R5, 0x18, R56, 0x78, !PT ;  /* 0x0000001805387812 */ /* 0x000fe200078e7838 */
[----:B------:R-:W-:Y:S01]  /*4610*/  FMUL R14, R14, R117 ;  /* 0x000000750e0e7220 */ /* 0x000fe20000400000 */
[----:B------:R-:W-:Y:S01]  /*4620*/  LOP3.LUT P6, RZ, R18, 0x4, RZ, 0xc0, !PT ;  /* 0x0000000412ff7812 */ /* 0x000fe200078cc0ff */
[----:B------:R-:W-:Y:S01]  /*4630*/  FMUL R119, R62, R119 ;  /* 0x000000773e777220 */ /* 0x000fe20000400000 */
[----:B------:R-:W-:Y:S01]  /*4640*/  LOP3.LUT R3, R3, R56, RZ, 0xfc, !PT ;  /* 0x0000003803037212 */ /* 0x000fe200078efcff */
[----:B------:R-:W-:Y:S01]  /*4650*/  FMUL R20, R20, R121 ;  /* 0x0000007914147220 */ /* 0x000fe20000400000 */
[----:B------:R-:W-:Y:S01]  /*4660*/  MOV R69, 0x20 ;  /* 0x0000002000457802 */ /* 0x000fe20000000f00 */
[----:B------:R-:W-:Y:S01]  /*4670*/  FMUL R129, R70, R129 ;  /* 0x0000008146817220 */ /* 0x000fe20000400000 */
[----:B------:R-:W-:Y:S01]  /*4680*/  LEA R10, R3, UR52, 0x1 ;  /* 0x00000034030a7c11 */ /* 0x000fe2000f8e08ff */
[----:B------:R-:W-:Y:S01]  /*4690*/  FMUL R0, R71, R0 ;  /* 0x0000000047007220 */ /* 0x000fe20000400000 */
[----:B------:R-:W-:Y:S01]  /*46a0*/  FMUL R106, R65, R106 ;  /* 0x0000006a416a7220 */ /* 0x000fe20000400000 */
[----:B------:R-:W-:Y:S01]  /*46b0*/  FMUL R125, R66, R125 ;  /* 0x0000007d427d7220 */ /* 0x000fe20000400000 */
[----:B------:R-:W-:Y:S01]  /*46c0*/  FMUL R108, R67, R108 ;  /* 0x0000006c436c7220 */ /* 0x000fe20000400000 */
[----:B------:R-:W-:Y:S01]  /*46d0*/  SEL R69, R69, 0xffffffe0, !P6 ;  /* 0xffffffe045457807 */ /* 0x000fe20007000000 */
[----:B------:R-:W-:Y:S05]  /*46e0*/  WARPSYNC.ALL ;  /* 0x0000000000007948 */ /* 0x000fea0003800000 */
[----:B------:R-:W-:Y:S01]  /*46f0*/  IADD3 R71, R10, 0x200, RZ ;  /* 0x000002000a477810 */ /* 0x000fe20007ffe0ff */
[----:B------:R-:W-:Y:S01]  /*4700*/  BSSY B0, `(.L_x_99) ;  /* 0x0000019000007945 */ /* 0x000fe20003800000 */
[----:B------:R-:W-:-:S02]  /*4710*/  F2FP.BF16.F32.PACK_AB R126, R110, R127 ;  /* 0x0000007f6e7e723e */ /* 0x000fc400000010ff */
[----:B------:R-:W-:Y:S02]  /*4720*/  F2FP.BF16.F32.PACK_AB R65, R12, R111 ;  /* 0x0000006f0c41723e */ /* 0x000fe400000010ff */
[----:B------:R-:W-:Y:S02]  /*4730*/  F2FP.BF16.F32.PACK_AB R66, R14, R115 ;  /* 0x000000730e42723e */ /* 0x000fe400000010ff */
[----:B------:R-:W-:Y:S02]  /*4740*/  F2FP.BF16.F32.PACK_AB R67, R20, R119 ;  /* 0x000000771443723e */ /* 0x000fe400000010ff */
[----:B------:R-:W-:Y:S01]  /*4750*/  F2FP.BF16.F32.PACK_AB R127, R0, R129 ;  /* 0x00000081007f723e */ /* 0x000fe200000010ff */
[----:B------:R-:W-:Y:S01]  /*4760*/  IMAD.IADD R0, R71, 0x1, R69 ;  /* 0x0000000147007824 */ /* 0x000fe200078e0245 */
[----:B------:R-:W-:Y:S01]  /*4770*/  F2FP.BF16.F32.PACK_AB R124, R106, R123 ;  /* 0x0000007b6a7c723e */ /* 0x000fe200000010ff */
[----:B------:R1:W-:Y:S01]  /*4780*/  STSM.16.M88.4 [R10+0x200], R64 ;  /* 0x000200400a007844 */ /* 0x0003e20000000200 */
[----:B------:R-:W-:-:S05]  /*4790*/  F2FP.BF16.F32.PACK_AB R125, R108, R125 ;  /* 0x0000007d6c7d723e */ /* 0x000fca00000010ff */
[----:B------:R1:W-:Y:S01]  /*47a0*/  STSM.16.M88.4 [R0], R124 ;  /* 0x0000007c00007844 */ /* 0x0003e20000000200 */
[----:B------:R-:W-:Y:S01]  /*47b0*/  @!PT LDS RZ, [RZ] ;  /* 0x00000000fffff984 */ /* 0x000fe20000000800 */
[----:B------:R-:W-:Y:S01]  /*47c0*/  @!PT LDS RZ, [RZ] ;  /* 0x00000000fffff984 */ /* 0x000fe20000000800 */
[----:B------:R-:W-:Y:S01]  /*47d0*/  @!PT LDS RZ, [RZ] ;  /* 0x00000000fffff984 */ /* 0x000fe20000000800 */
[----:B------:R-:W-:Y:S01]  /*47e0*/  @!PT LDS RZ, [RZ] ;  /* 0x00000000fffff984 */ /* 0x000fe20000000800 */
[----:B------:R2:W-:Y:S06]  /*47f0*/  MEMBAR.ALL.CTA ;  /* 0x0000000000007992 */ /* 0x0005ec0000008000 */
[----:B--2---:R-:W2:Y:S02]  /*4800*/  FENCE.VIEW.ASYNC.S ;  /* 0x00000000000073c6 */ /* 0x004ea40000000000 */
[----:B--2---:R-:W-:Y:S06]  /*4810*/  BAR.SYNC.DEFER_BLOCKING 0x1, 0x100 ;  /* 0x0044000000007b1d */ /* 0x004fec0000010000 */
[----:B------:R-:W-:Y:S05]  /*4820*/  @P5 BRA `(.L_x_100) ;  /* 0x0000000000185947 */ /* 0x000fea0003800000 */
[----:B------:R-:W-:Y:S02]  /*4830*/  UIADD3 UR4, UP0, UR54, 0x4f0, URZ ;  /* 0x000004f036047890 */ /* 0x000fe4000ff1e03f */
[----:B------:R-:W-:Y:S02]  /*4840*/  UIADD3 UR44, UR52, 0x200, URZ ;  /* 0x00000200342c7890 */ /* 0x000fe4000fffe03f */
[----:B------:R-:W-:-:S09]  /*4850*/  UIADD3.X UR5, URZ, UR55, URZ, UP0, !UPT ;  /* 0x000000373f057290 */ /* 0x000fd200087fe43f */
[----:B------:R2:W-:Y:S01]  /*4860*/  UTMASTG.3D [UR44], [UR4] ;  /* 0x0000002c040073b5 */ /* 0x0005e20008010000 */
[----:B------:R0:W-:Y:S01]  /*4870*/  UTMACMDFLUSH ;  /* 0x00000000000079b7 */ /* 0x0001e20000000000 */
[----:B--2---:R-:W-:-:S04]  /*4880*/  DEPBAR.LE SB0, 0x1 ;  /* 0x000080400000791a */ /* 0x004fc80000000000 */
.L_x_100:
[----:B------:R-:W-:Y:S05]  /*4890*/  BSYNC B0 ;  /* 0x0000000000007941 */ /* 0x000fea0003800000 */
.L_x_99:
[----:B------:R-:W-:Y:S01]  /*48a0*/  BAR.SYNC.DEFER_BLOCKING 0x1, 0x100 ;  /* 0x0044000000007b1d */ /* 0x000fe20000010000 */
[----:B------:R-:W-:-:S13]  /*48b0*/  ISETP.NE.AND P2, PT, RZ, UR43, PT ;  /* 0x0000002bff007c0c */ /* 0x000fda000bf45270 */
[----:B------:R-:W-:Y:S05]  /*48c0*/  @!P2 BRA `(.L_x_101) ;  /* 0x000000000034a947 */ /* 0x000fea0003800000 */
[----:B------:R-:W-:Y:S04]  /*48d0*/  BSSY B0, `(.L_x_102) ;  /* 0x0000009000007945 */ /* 0x000fe80003800000 */
[----:B------:R-:W-:Y:S05]  /*48e0*/  @P0 BRA `(.L_x_103) ;  /* 0x00000000001c0947 */ /* 0x000fea0003800000 */
[----:B------:R-:W-:-:S13]  /*48f0*/  ISETP.NE.AND P2, PT, R104, 0x3, PT ;  /* 0x000000036800780c */ /* 0x000fda0003f45270 */
[----:B------:R-:W-:Y:S05]  /*4900*/  @!P2 BRA `(.L_x_104) ;  /* 0x000000000004a947 */ /* 0x000fea0003800000 */
[----:B------:R-:W-:Y:S01]  /*4910*/  BPT.TRAP 0x1 ;  /* 0x000000040000795c */ /* 0x000fe20000300000 */
.L_x_104:
[----:B------:R-:W-:-:S04]  /*4920*/  ULEA UR4, UR42, UR52, 0x3 ;  /* 0x000000342a047291 */ /* 0x000fc8000f8e183f */
[----:B------:R-:W-:-:S04]  /*4930*/  UIADD3 UR4, UR4, 0x60, URZ ;  /* 0x0000006004047890 */ /* 0x000fc8000fffe03f */
[----:B------:R-:W-:-:S09]  /*4940*/  UPRMT UR4, UR51, 0x654, UR4 ;  /* 0x0000065433047896 */ /* 0x000fd20008000004 */
[----:B------:R-:W-:Y:S03]  /*4950*/  SYNCS.ARRIVE.TRANS64.RED.A1T0 RZ, [UR4], RZ ;  /* 0x000000ffffff79a7 */ /* 0x000fe60008100404 */
.L_x_103:
[----:B------:R-:W-:Y:S05]  /*4960*/  BSYNC B0 ;  /* 0x0000000000007941 */ /* 0x000fea0003800000 */
.L_x_102:
[----:B------:R-:W-:-:S04]  /*4970*/  UIADD3 UR42, UR42, 0x1, URZ ;  /* 0x000000012a2a7890 */ /* 0x000fc8000fffe03f */
[----:B------:R-:W-:-:S04]  /*4980*/  UISETP.NE.AND UP0, UPT, UR42, 0x4, UPT ;  /* 0x000000042a00788c */ /* 0x000fc8000bf05270 */
[----:B------:R-:W-:-:S12]  /*4990*/  USEL UR42, UR42, URZ, UP0 ;  /* 0x0000003f2a2a7287 */ /* 0x000fd80008000000 */
.L_x_101:
[----:B------:R-:W-:Y:S04]  /*49a0*/  BSSY B0, `(.L_x_105) ;  /* 0x0000033000007945 */ /* 0x000fe80003800000 */
[----:B------:R-:W-:Y:S05]  /*49b0*/  @P0 BRA `(.L_x_106) ;  /* 0x0000000000c40947 */ /* 0x000fea0003800000 */
[----:B------:R-:W-:-:S13]  /*49c0*/  ISETP.NE.AND P2, PT, R104, 0x3, PT ;  /* 0x000000036800780c */ /* 0x000fda0003f45270 */
[----:B------:R-:W-:Y:S05]  /*49d0*/  @!P2 BRA `(.L_x_107) ;  /* 0x000000000004a947 */ /* 0x000fea0003800000 */
[----:B------:R-:W-:Y:S01]  /*49e0*/  BPT.TRAP 0x1 ;  /* 0x000000040000795c */ /* 0x000fe20000300000 */
.L_x_107:
[----:B-1----:R-:W-:Y:S01]  /*49f0*/  LEA R0, R6, UR52, 0x3 ;  /* 0x0000003406007c11 */ /* 0x002fe2000f8e18ff */
[----:B------:R-:W-:Y:S01]  /*4a00*/  BSSY B1, `(.L_x_108) ;  /* 0x0000004000017945 */ /* 0x000fe20003800000 */
[----:B------:R-:W-:-:S04]  /*4a10*/  SHF.L.U32 R3, R91, 0x1f, RZ ;  /* 0x0000001f5b037819 */ /* 0x000fc800000006ff */
[----:B------:R-:W1:Y:S02]  /*4a20*/  SYNCS.PHASECHK.TRANS64.TRYWAIT P2, [R0+URZ+0x40], R3 ;  /* 0x00004003000075a7 */ /* 0x000e64000804017f */
[----:B-1----:R-:W-:Y:S05]  /*4a30*/  @!P2 BRA `(.L_x_109) ;  /* 0x000000900014a947 */ /* 0x002fea0003800000 */
.L_x_359:
[----:B------:R-:W-:Y:S05]  /*4a40*/  BSYNC B1 ;  /* 0x0000000000017941 */ /* 0x000fea0003800000 */
.L_x_108:
[----:B------:R-:W-:Y:S05]  /*4a50*/  @P1 BRA `(.L_x_110) ;  /* 0x0000000000981947 */ /* 0x000fea0003800000 */
[----:B-1----:R-:W-:Y:S01]  /*4a60*/  LEA R0, R6, R71, 0xd ;  /* 0x0000004706007211 */ /* 0x002fe200078e68ff */
[----:B------:R-:W-:Y:S05]  /*4a70*/  WARPSYNC.ALL ;  /* 0x0000000000007948 */ /* 0x000fea0003800000 */
[C---:B------:R-:W-:Y:S01]  /*4a80*/  IADD3 R3, R0.reuse, 0x20, RZ ;  /* 0x0000002000037810 */ /* 0x040fe20007ffe0ff */
[----:B------:R-:W-:Y:S01]  /*4a90*/  @P6 VIADD R3, R0, 0xffffffe0 ;  /* 0xffffffe000036836 */ /* 0x000fe20000000000 */
[----:B------:R-:W1:Y:S04]  /*4aa0*/  LDSM.16.M88.4 R12, [R0] ;  /* 0x00000000000c783b */ /* 0x000e680000000200 */
[----:B------:R-:W2:Y:S01]  /*4ab0*/  LDSM.16.M88.4 R64, [R3] ;  /* 0x000000000340783b */ /* 0x000ea20000000200 */
[----:B-1----:R-:W-:Y:S01]  /*4ac0*/  SHF.L.U32 R4, R12, 0x10, RZ ;  /* 0x000000100c047819 */ /* 0x002fe200000006ff */
[----:B------:R-:W-:Y:S01]  /*4ad0*/  IMAD.U32 R56, R14, 0x10000, RZ ;  /* 0x000100000e387824 */ /* 0x000fe200078e00ff */
[----:B------:R-:W-:-:S02]  /*4ae0*/  LOP3.LUT R8, R12, 0xffff0000, RZ, 0xc0, !PT ;  /* 0xffff00000c087812 */ /* 0x000fc400078ec0ff */
[----:B--2---:R-:W-:Y:S01]  /*4af0*/  SHF.L.U32 R0, R64, 0x10, RZ ;  /* 0x0000001040007819 */ /* 0x004fe200000006ff */
[----:B------:R-:W-:Y:S01]  /*4b00*/  IMAD.U32 R62, R65, 0x10000, RZ ;  /* 0x00010000413e7824 */ /* 0x000fe200078e00ff */
[----:B------:R-:W-:Y:S01]  /*4b10*/  SHF.L.U32 R70, R66, 0x10, RZ ;  /* 0x0000001042467819 */ /* 0x000fe200000006ff */
[----:B------:R-:W-:Y:S01]  /*4b20*/  FMUL R7, R89, R4 ;  /* 0x0000000459077220 */ /* 0x000fe20000400000 */
[----:B------:R-:W-:Y:S01]  /*4b30*/  SHF.L.U32 R12, R13, 0x10, RZ ;  /* 0x000000100d0c7819 */ /* 0x000fe200000006ff */
[----:B------:R-:W-:Y:S01]  /*4b40*/  FMUL R8, R89, R8 ;  /* 0x0000000859087220 */ /* 0x000fe20000400000 */
[----:B------:R-:W-:Y:S01]  /*4b50*/  LOP3.LUT R20, R13, 0xffff0000, RZ, 0xc0, !PT ;  /* 0xffff00000d147812 */ /* 0x000fe200078ec0ff */
[C---:B------:R-:W-:Y:S01]  /*4b60*/  FMUL R13, R89.reuse, R56 ;  /* 0x00000038590d7220 */ /* 0x040fe20000400000 */
[----:B------:R-:W-:Y:S01]  /*4b70*/  LOP3.LUT R14, R14, 0xffff0000, RZ, 0xc0, !PT ;  /* 0xffff00000e0e7812 */ /* 0x000fe200078ec0ff */
[----:B------:R-:W-:Y:S01]  /*4b80*/  FMUL R9, R89, R12 ;  /* 0x0000000c59097220 */ /* 0x000fe20000400000 */
[----:B------:R-:W-:Y:S01]  /*4b90*/  SHF.L.U32 R58, R15, 0x10, RZ ;  /* 0x000000100f3a7819 */ /* 0x000fe200000006ff */
[----:B------:R-:W-:Y:S01]  /*4ba0*/  FMUL R11, R89, R20 ;  /* 0x00000014590b7220 */ /* 0x000fe20000400000 */
[----:B------:R-:W-:Y:S01]  /*4bb0*/  LOP3.LUT R60, R15, 0xffff0000, RZ, 0xc0, !PT ;  /* 0xffff00000f3c7812 */ /* 0x000fe200078ec0ff */
[C---:B------:R-:W-:Y:S01]  /*4bc0*/  FMUL R15, R89.reuse, R14 ;  /* 0x0000000e590f7220 */ /* 0x040fe20000400000 */
[----:B------:R-:W-:Y:S01]  /*4bd0*/  LOP3.LUT R64, R64, 0xffff0000, RZ, 0xc0, !PT ;  /* 0xffff000040407812 */ /* 0x000fe200078ec0ff */
        /* <DEDUP_REMOVED lines=9> */
[C---:B------:R-:W-:Y:S01]  /*4c70*/  FMUL R95, R89.reuse, R68 ;  /* 0x00000044595f7220 */ /* 0x040fe20000400000 */
[C---:B------:R-:W-:Y:S01]  /*4c80*/  FMUL R61, R89.reuse, R70 ;  /* 0x00000046593d7220 */ /* 0x040fe20000400000 */
[C---:B------:R-:W-:Y:S01]  /*4c90*/  FMUL R97, R89.reuse, R66 ;  /* 0x0000004259617220 */ /* 0x040fe20000400000 */
[C---:B------:R-:W-:Y:S01]  /*4ca0*/  FMUL R63, R89.reuse, R92 ;  /* 0x0000005c593f7220 */ /* 0x040fe20000400000 */
[----:B------:R-:W-:-:S07]  /*4cb0*/  FMUL R99, R89, R94 ;  /* 0x0000005e59637220 */ /* 0x000fce0000400000 */
.L_x_110:
[----:B------:R-:W-:-:S07]  /*4cc0*/  VIADD R6, R6, 0x1 ;  /* 0x0000000106067836 */ /* 0x000fce0000000000 */
.L_x_106:
[----:B------:R-:W-:Y:S05]  /*4cd0*/  BSYNC B0 ;  /* 0x0000000000007941 */ /* 0x000fea0003800000 */
.L_x_105:
[----:B------:R-:W-:Y:S01]  /*4ce0*/  MOV R100, 0x3bbb989d ;  /* 0x3bbb989d00647802 */ /* 0x000fe20000000f00 */
[C---:B------:R-:W-:Y:S01]  /*4cf0*/  FFMA R25, R90.reuse, R25, R8 ;  /* 0x000000195a197223 */ /* 0x040fe20000000008 */
[----:B------:R-:W-:Y:S01]  /*4d00*/  MOV R119, 0x437c0000 ;  /* 0x437c000000777802 */ /* 0x000fe20000000f00 */
[C---:B------:R-:W-:Y:S01]  /*4d10*/  FFMA R26, R90.reuse, R26, R9 ;  /* 0x0000001a5a1a7223 */ /* 0x040fe20000000009 */
[C---:B------:R-:W-:Y:S01]  /*4d20*/  FFMA R24, R90.reuse, R24, R7 ;  /* 0x000000185a187223 */ /* 0x040fe20000000007 */
[-C--:B------:R-:W-:Y:S01]  /*4d30*/  FFMA.SAT R4, -R25, R100.reuse, 0.5 ;  /* 0x3f00000019047423 */ /* 0x080fe20000002164 */
[----:B------:R-:W-:Y:S01]  /*4d40*/  FFMA R29, R90, R29, R15 ;  /* 0x0000001d5a1d7223 */ /* 0x000fe2000000000f */
[-C--:B------:R-:W-:Y:S01]  /*4d50*/  FFMA.SAT R5, -R26, R100.reuse, 0.5 ;  /* 0x3f0000001a057423 */ /* 0x080fe20000002164 */
[-C--:B-1----:R-:W-:Y:S01]  /*4d60*/  FFMA.SAT R0, -R24, R100.reuse, 0.5 ;  /* 0x3f00000018007423 */ /* 0x082fe20000002164 */
[-C--:B------:R-:W-:Y:S01]  /*4d70*/  FFMA.RM R4, R4, R119.reuse, 12582913 ;  /* 0x4b40000104047423 */ /* 0x080fe20000004077 */
[----:B------:R-:W-:Y:S01]  /*4d80*/  FFMA.SAT R60, -R29, R100, 0.5 ;  /* 0x3f0000001d3c7423 */ /* 0x000fe20000002164 */
[-C--:B------:R-:W-:Y:S01]  /*4d90*/  FFMA.RM R14, R5, R119.reuse, 12582913 ;  /* 0x4b400001050e7423 */ /* 0x080fe20000004077 */
[----:B------:R-:W-:Y:S01]  /*4da0*/  FFMA.RM R0, R0, R119, 12582913 ;  /* 0x4b40000100007423 */ /* 0x000fe20000004077 */
[----:B------:R-:W-:Y:S01]  /*4db0*/  FADD R12, R4, -12583039 ;  /* 0xcb40007f040c7421 */ /* 0x000fe20000000000 */
[----:B------:R-:W-:Y:S01]  /*4dc0*/  FFMA R30, R90, R30, R21 ;  /* 0x0000001e5a1e7223 */ /* 0x000fe20000000015 */
[----:B------:R-:W-:Y:S01]  /*4dd0*/  FADD R5, R14, -12583039 ;  /* 0xcb40007f0e057421 */ /* 0x000fe20000000000 */
[----:B------:R-:W-:Y:S01]  /*4de0*/  FADD R3, R0, -12583039 ;  /* 0xcb40007f00037421 */ /* 0x000fe20000000000 */
[C---:B------:R-:W-:Y:S01]  /*4df0*/  FFMA R12, -R25.reuse, 1.4426950216293334961, -R12 ;  /* 0x3fb8aa3b190c7823 */ /* 0x040fe2000000090c */
[----:B------:R-:W-:Y:S01]  /*4e00*/  FFMA R27, R90, R27, R11 ;  /* 0x0000001b5a1b7223 */ /* 0x000fe2000000000b */
[----:B------:R-:W-:Y:S01]  /*4e10*/  FFMA.RM R60, R60, R119, 12582913 ;  /* 0x4b4000013c3c7423 */ /* 0x000fe20000004077 */
[----:B------:R-:W-:Y:S01]  /*4e20*/  FFMA R65, -R26, 1.4426950216293334961, -R5 ;  /* 0x3fb8aa3b1a417823 */ /* 0x000fe20000000905 */
[----:B------:R-:W-:Y:S01]  /*4e30*/  FFMA R12, -R25, 1.925963033500011079e-08, R12 ;  /* 0x32a57060190c7823 */ /* 0x000fe2000000010c */
[-C--:B------:R-:W-:Y:S01]  /*4e40*/  FFMA.SAT R62, -R30, R100.reuse, 0.5 ;  /* 0x3f0000001e3e7423 */ /* 0x080fe20000002164 */
[----:B------:R-:W-:Y:S01]  /*4e50*/  FFMA R3, -R24, 1.4426950216293334961, -R3 ;  /* 0x3fb8aa3b18037823 */ /* 0x000fe20000000903 */
[----:B------:R-:W-:Y:S01]  /*4e60*/  FFMA.SAT R20, -R27, R100, 0.5 ;  /* 0x3f0000001b147423 */ /* 0x000fe20000002164 */
[----:B------:R1:W-:Y:S01]  /*4e70*/  MUFU.EX2 R5, R12 ;  /* 0x0000000c00057308 */ /* 0x0003e20000000800 */
[C---:B------:R-:W-:Y:S01]  /*4e80*/  FFMA R33, R90.reuse, R33, R93 ;  /* 0x000000215a217223 */ /* 0x040fe2000000005d */
[----:B------:R-:W-:Y:S01]  /*4e90*/  FFMA R28, R90, R28, R13 ;  /* 0x0000001c5a1c7223 */ /* 0x000fe2000000000d */
[-C--:B------:R-:W-:Y:S01]  /*4ea0*/  FFMA.RM R62, R62, R119.reuse, 12582913 ;  /* 0x4b4000013e3e7423 */ /* 0x080fe20000004077 */
[----:B------:R-:W-:Y:S01]  /*4eb0*/  FFMA R3, -R24, 1.925963033500011079e-08, R3 ;  /* 0x32a5706018037823 */ /* 0x000fe20000000103 */
[----:B------:R-:W-:Y:S01]  /*4ec0*/  FFMA.RM R20, R20, R119, 12582913 ;  /* 0x4b40000114147423 */ /* 0x000fe20000004077 */
[-C--:B------:R-:W-:Y:S01]  /*4ed0*/  FFMA.SAT R68, -R33, R100.reuse, 0.5 ;  /* 0x3f00000021447423 */ /* 0x080fe20000002164 */
[----:B------:R-:W-:Y:S01]  /*4ee0*/  FFMA.SAT R58, -R28, R100, 0.5 ;  /* 0x3f0000001c3a7423 */ /* 0x000fe20000002164 */
[----:B------:R-:W-:Y:S01]  /*4ef0*/  FADD R103, R62, -12583039 ;  /* 0xcb40007f3e677421 */ /* 0x000fe20000000000 */
[----:B-1----:R-:W-:Y:S01]  /*4f00*/  FADD R12, R60, -12583039 ;  /* 0xcb40007f3c0c7421 */ /* 0x002fe20000000000 */
[----:B------:R-:W-:Y:S01]  /*4f10*/  FFMA R34, R90, R34, R59 ;  /* 0x000000225a227223 */ /* 0x000fe2000000003b */
[----:B------:R-:W-:Y:S01]  /*4f20*/  FADD R56, R20, -12583039 ;  /* 0xcb40007f14387421 */ /* 0x000fe20000000000 */
[----:B------:R-:W1:Y:S01]  /*4f30*/  MUFU.EX2 R3, R3 ;  /* 0x0000000300037308 */ /* 0x000e620000000800 */
[C---:B------:R-:W-:Y:S01]  /*4f40*/  FFMA R12, -R29.reuse, 1.4426950216293334961, -R12 ;  /* 0x3fb8aa3b1d0c7823 */ /* 0x040fe2000000090c */
[----:B------:R-:W-:Y:S01]  /*4f50*/  FFMA R31, R90, R31, R23 ;  /* 0x0000001f5a1f7223 */ /* 0x000fe20000000017 */
[-C--:B------:R-:W-:Y:S01]  /*4f60*/  FFMA.RM R68, R68, R119.reuse, 12582913 ;  /* 0x4b40000144447423 */ /* 0x080fe20000004077 */
[----:B------:R-:W-:Y:S01]  /*4f70*/  FFMA.RM R58, R58, R119, 12582913 ;  /* 0x4b4000013a3a7423 */ /* 0x000fe20000004077 */
[----:B------:R-:W-:Y:S01]  /*4f80*/  FFMA R12, -R29, 1.925963033500011079e-08, R12 ;  /* 0x32a570601d0c7823 */ /* 0x000fe2000000010c */
[----:B------:R-:W-:Y:S01]  /*4f90*/  FFMA R105, -R30, 1.4426950216293334961, -R103 ;  /* 0x3fb8aa3b1e697823 */ /* 0x000fe20000000967 */
[-C--:B------:R-:W-:Y:S01]  /*4fa0*/  FFMA.SAT R70, -R34, R100.reuse, 0.5 ;  /* 0x3f00000022467423 */ /* 0x080fe20000002164 */
[----:B------:R-:W-:Y:S01]  /*4fb0*/  FFMA R56, -R27, 1.4426950216293334961, -R56 ;  /* 0x3fb8aa3b1b387823 */ /* 0x000fe20000000938 */
[----:B------:R2:W-:Y:S01]  /*4fc0*/  MUFU.EX2 R103, R12 ;  /* 0x0000000c00677308 */ /* 0x0005e20000000800 */
[----:B------:R-:W-:Y:S01]  /*4fd0*/  FFMA.SAT R64, -R31, R100, 0.5 ;  /* 0x3f0000001f407423 */ /* 0x000fe20000002164 */
[----:B------:R-:W-:Y:S01]  /*4fe0*/  FADD R67, R58, -12583039 ;  /* 0xcb40007f3a437421 */ /* 0x000fe20000000000 */
[C---:B------:R-:W-:Y:S01]  /*4ff0*/  FFMA R32, R90.reuse, R32, R57 ;  /* 0x000000205a207223 */ /* 0x040fe20000000039 */
[----:B------:R-:W-:Y:S01]  /*5000*/  FFMA R37, R90, R37, R97 ;  /* 0x000000255a257223 */ /* 0x000fe20000000061 */
[-C--:B------:R-:W-:Y:S01]  /*5010*/  FFMA.RM R70, R70, R119.reuse, 12582913 ;  /* 0x4b40000146467423 */ /* 0x080fe20000004077 */
[----:B------:R-:W-:Y:S01]  /*5020*/  FFMA R56, -R27, 1.925963033500011079e-08, R56 ;  /* 0x32a570601b387823 */ /* 0x000fe20000000138 */
[----:B------:R-:W-:Y:S01]  /*5030*/  FFMA.RM R64, R64, R119, 12582913 ;  /* 0x4b40000140407423 */ /* 0x000fe20000004077 */
[----:B------:R-:W-:Y:S01]  /*5040*/  FFMA R101, -R28, 1.4426950216293334961, -R67 ;  /* 0x3fb8aa3b1c657823 */ /* 0x000fe20000000943 */
[----:B--2---:R-:W-:Y:S01]  /*5050*/  FADD R12, R68, -12583039 ;  /* 0xcb40007f440c7421 */ /* 0x004fe20000000000 */
[----:B------:R-:W-:Y:S01]  /*5060*/  FFMA.SAT R66, -R32, R100, 0.5 ;  /* 0x3f00000020427423 */ /* 0x000fe20000002164 */
[----:B------:R-:W-:Y:S01]  /*5070*/  FFMA R36, R90, R36, R61 ;  /* 0x000000245a247223 */ /* 0x000fe2000000003d */
[----:B------:R-:W-:Y:S01]  /*5080*/  FADD R111, R70, -12583039 ;  /* 0xcb40007f466f7421 */ /* 0x000fe20000000000 */
[----:B------:R-:W-:Y:S01]  /*5090*/  FFMA R12, -R33, 1.4426950216293334961, -R12 ;  /* 0x3fb8aa3b210c7823 */ /* 0x000fe2000000090c */
[----:B------:R-:W-:Y:S01]  /*50a0*/  FFMA.SAT R96, -R37, R100, 0.5 ;  /* 0x3f00000025607423 */ /* 0x000fe20000002164 */
[----:B------:R2:W-:Y:S01]  /*50b0*/  MUFU.EX2 R67, R56 ;  /* 0x0000003800437308 */ /* 0x0005e20000000800 */
[C---:B------:R-:W-:Y:S01]  /*50c0*/  FFMA R38, R90.reuse, R38, R63 ;  /* 0x000000265a267223 */ /* 0x040fe2000000003f */
[----:B------:R-:W-:Y:S01]  /*50d0*/  FFMA R35, R90, R35, R95 ;  /* 0x000000235a237223 */ /* 0x000fe2000000005f */
[----:B------:R-:W-:Y:S01]  /*50e0*/  FFMA R12, -R33, 1.925963033500011079e-08, R12 ;  /* 0x32a57060210c7823 */ /* 0x000fe2000000010c */
[----:B------:R-:W-:Y:S01]  /*50f0*/  FFMA R65, -R26, 1.925963033500011079e-08, R65 ;  /* 0x32a570601a417823 */ /* 0x000fe20000000141 */
[----:B------:R-:W-:Y:S01]  /*5100*/  FFMA R39, R90, R39, R99 ;  /* 0x000000275a277223 */ /* 0x000fe20000000063 */
[----:B------:R-:W-:-:S02]  /*5110*/  IMAD.SHL.U32 R0, R0, 0x800000, RZ ;  /* 0x0080000000007824 */ /* 0x000fc400078e00ff */
[-C--:B------:R-:W-:Y:S01]  /*5120*/  FFMA.RM R66, R66, R119.reuse, 12582913 ;  /* 0x4b40000142427423 */ /* 0x080fe20000004077 */
[-C--:B------:R-:W-:Y:S01]  /*5130*/  FFMA.SAT R94, -R36, R100.reuse, 0.5 ;  /* 0x3f000000245e7423 */ /* 0x080fe20000002164 */
[----:B--2---:R-:W-:Y:S01]  /*5140*/  FADD R56, R64, -12583039 ;  /* 0xcb40007f40387421 */ /* 0x004fe20000000000 */
[-C--:B------:R-:W-:Y:S01]  /*5150*/  FFMA.RM R96, R96, R119.reuse, 12582913 ;  /* 0x4b40000160607423 */ /* 0x080fe20000004077 */
[----:B------:R-:W-:Y:S01]  /*5160*/  FFMA R113, -R34, 1.4426950216293334961, -R111 ;  /* 0x3fb8aa3b22717823 */ /* 0x000fe2000000096f */
[-C--:B------:R-:W-:Y:S01]  /*5170*/  FFMA.SAT R98, -R38, R100.reuse, 0.5 ;  /* 0x3f00000026627423 */ /* 0x080fe20000002164 */
[----:B------:R-:W-:Y:S01]  /*5180*/  FFMA R56, -R31, 1.4426950216293334961, -R56 ;  /* 0x3fb8aa3b1f387823 */ /* 0x000fe20000000938 */
[-C--:B------:R-:W-:Y:S01]  /*5190*/  FFMA.SAT R92, -R35, R100.reuse, 0.5 ;  /* 0x3f000000235c7423 */ /* 0x080fe20000002164 */
[----:B------:R1:W-:Y:S01]  /*51a0*/  MUFU.EX2 R111, R12 ;  /* 0x0000000c006f7308 */ /* 0x0003e20000000800 */
[----:B------:R-:W-:Y:S01]  /*51b0*/  FFMA.SAT R100, -R39, R100, 0.5 ;  /* 0x3f00000027647423 */ /* 0x000fe20000002164 */
[----:B------:R-:W-:Y:S01]  /*51c0*/  FADD R107, R66, -12583039 ;  /* 0xcb40007f426b7421 */ /* 0x000fe20000000000 */
[-C--:B------:R-:W-:Y:S01]  /*51d0*/  FFMA.RM R94, R94, R119.reuse, 12582913 ;  /* 0x4b4000015e5e7423 */ /* 0x080fe20000004077 */
[-C--:B------:R-:W-:Y:S01]  /*51e0*/  FFMA.RM R98, R98, R119.reuse, 12582913 ;  /* 0x4b40000162627423 */ /* 0x080fe20000004077 */
[----:B------:R-:W-:Y:S01]  /*51f0*/  SHF.L.U32 R4, R4, 0x17, RZ ;  /* 0x0000001704047819 */ /* 0x000fe200000006ff */
[----:B------:R-:W-:Y:S01]  /*5200*/  FFMA R56, -R31, 1.925963033500011079e-08, R56 ;  /* 0x32a570601f387823 */ /* 0x000fe20000000138 */
[----:B------:R-:W-:Y:S01]  /*5210*/  FFMA.RM R92, R92, R119, 12582913 ;  /* 0x4b4000015c5c7423 */ /* 0x000fe20000004077 */
[----:B------:R-:W2:Y:S01]  /*5220*/  MUFU.EX2 R65, R65 ;  /* 0x0000004100417308 */ /* 0x000ea20000000800 */
[----:B-1----:R-:W-:Y:S01]  /*5230*/  FFMA R12, R0, R3, 1 ;  /* 0x3f800000000c7423 */ /* 0x002fe20000000003 */
[----:B------:R-:W-:Y:S01]  /*5240*/  FADD R0, R96, -12583039 ;  /* 0xcb40007f60007421 */ /* 0x000fe20000000000 */
[----:B------:R-:W-:Y:S01]  /*5250*/  FFMA.RM R100, R100, R119, 12582913 ;  /* 0x4b40000164647423 */ /* 0x000fe20000004077 */
[----:B------:R-:W-:Y:S01]  /*5260*/  FADD R115, R94, -12583039 ;  /* 0xcb40007f5e737421 */ /* 0x000fe20000000000 */
[----:B------:R-:W-:Y:S01]  /*5270*/  FFMA R109, -R32, 1.4426950216293334961, -R107 ;  /* 0x3fb8aa3b206d7823 */ /* 0x000fe2000000096b */
[C---:B------:R-:W-:Y:S01]  /*5280*/  FFMA R0, -R37.reuse, 1.4426950216293334961, -R0 ;  /* 0x3fb8aa3b25007823 */ /* 0x040fe20000000900 */
[----:B------:R-:W-:Y:S01]  /*5290*/  FADD R3, R98, -12583039 ;  /* 0xcb40007f62037421 */ /* 0x000fe20000000000 */
[----:B------:R1:W3:Y:S01]  /*52a0*/  MUFU.EX2 R107, R56 ;  /* 0x00000038006b7308 */ /* 0x0002e20000000800 */
[----:B------:R-:W-:Y:S01]  /*52b0*/  FFMA R119, R4, R5, 1 ;  /* 0x3f80000004777423 */ /* 0x000fe20000000005 */
[----:B------:R-:W-:Y:S01]  /*52c0*/  FADD R4, R100, -12583039 ;  /* 0xcb40007f64047421 */ /* 0x000fe20000000000 */
[----:B------:R-:W-:Y:S01]  /*52d0*/  FFMA R117, -R36, 1.4426950216293334961, -R115 ;  /* 0x3fb8aa3b24757823 */ /* 0x000fe20000000973 */
[----:B------:R-:W-:Y:S01]  /*52e0*/  FFMA R0, -R37, 1.925963033500011079e-08, R0 ;  /* 0x32a5706025007823 */ /* 0x000fe20000000100 */
[----:B------:R-:W-:Y:S01]  /*52f0*/  FFMA R5, -R38, 1.4426950216293334961, -R3 ;  /* 0x3fb8aa3b26057823 */ /* 0x000fe20000000903 */
[----:B------:R-:W-:Y:S01]  /*5300*/  FFMA R4, -R39, 1.4426950216293334961, -R4 ;  /* 0x3fb8aa3b27047823 */ /* 0x000fe20000000904 */
[----:B------:R-:W-:Y:S01]  /*5310*/  FFMA R117, -R36, 1.925963033500011079e-08, R117 ;  /* 0x32a5706024757823 */ /* 0x000fe20000000175 */
[----:B------:R4:W-:Y:S01]  /*5320*/  MUFU.EX2 R3, R0 ;  /* 0x0000000000037308 */ /* 0x0009e20000000800 */
[----:B-1----:R-:W-:Y:S01]  /*5330*/  FADD R56, R92, -12583039 ;  /* 0xcb40007f5c387421 */ /* 0x002fe20000000000 */
[----:B------:R-:W-:Y:S01]  /*5340*/  FFMA R101, -R28, 1.925963033500011079e-08, R101 ;  /* 0x32a570601c657823 */ /* 0x000fe20000000165 */
[----:B------:R-:W-:Y:S01]  /*5350*/  FFMA R105, -R30, 1.925963033500011079e-08, R105 ;  /* 0x32a570601e697823 */ /* 0x000fe20000000169 */
[----:B------:R-:W-:Y:S01]  /*5360*/  FFMA R109, -R32, 1.925963033500011079e-08, R109 ;  /* 0x32a57060206d7823 */ /* 0x000fe2000000016d */
[C---:B------:R-:W-:Y:S01]  /*5370*/  FFMA R56, -R35.reuse, 1.4426950216293334961, -R56 ;  /* 0x3fb8aa3b23387823 */ /* 0x040fe20000000938 */
[----:B------:R-:W-:Y:S01]  /*5380*/  FFMA R113, -R34, 1.925963033500011079e-08, R113 ;  /* 0x32a5706022717823 */ /* 0x000fe20000000171 */
[----:B------:R-:W-:Y:S01]  /*5390*/  SHF.L.U32 R14, R14, 0x17, RZ ;  /* 0x000000170e0e7819 */ /* 0x000fe200000006ff */
[----:B------:R-:W-:Y:S01]  /*53a0*/  FFMA R5, -R38, 1.925963033500011079e-08, R5 ;  /* 0x32a5706026057823 */ /* 0x000fe20000000105 */
[----:B----4-:R-:W-:Y:S01]  /*53b0*/  IADD3 R0, R12, 0x1800000, RZ ;  /* 0x018000000c007810 */ /* 0x010fe20007ffe0ff */
[----:B------:R-:W-:Y:S01]  /*53c0*/  FFMA R56, -R35, 1.925963033500011079e-08, R56 ;  /* 0x32a5706023387823 */ /* 0x000fe20000000138 */
[----:B------:R-:W-:Y:S01]  /*53d0*/  FFMA R4, -R39, 1.925963033500011079e-08, R4 ;  /* 0x32a5706027047823 */ /* 0x000fe20000000104 */
[----:B------:R-:W1:Y:S01]  /*53e0*/  MUFU.EX2 R117, R117 ;  /* 0x0000007500757308 */ /* 0x000e620000000800 */
[----:B------:R-:W-:Y:S01]  /*53f0*/  LOP3.LUT R0, R0, 0x7f800000, RZ, 0xc0, !PT ;  /* 0x7f80000000007812 */ /* 0x000fe200078ec0ff */
[----:B--2---:R-:W-:Y:S01]  /*5400*/  FFMA R14, R14, R65, 1 ;  /* 0x3f8000000e0e7423 */ /* 0x004fe20000000041 */
[----:B------:R-:W-:Y:S01]  /*5410*/  SHF.L.U32 R64, R64, 0x17, RZ ;  /* 0x0000001740407819 */ /* 0x000fe200000006ff */
[----:B------:R-:W-:Y:S01]  /*5420*/  IMAD.SHL.U32 R68, R68, 0x800000, RZ ;  /* 0x0080000044447824 */ /* 0x000fe200078e00ff */
[----:B------:R-:W-:Y:S01]  /*5430*/  ISETP.GT.U32.AND P2, PT, R0, 0x1ffffff, PT ;  /* 0x01ffffff0000780c */ /* 0x000fe20003f44070 */
[----:B------:R-:W-:Y:S01]  /*5440*/  IMAD.SHL.U32 R20, R20, 0x800000, RZ ;  /* 0x0080000014147824 */ /* 0x000fe200078e00ff */
[----:B------:R-:W-:Y:S01]  /*5450*/  SHF.L.U32 R94, R94, 0x17, RZ ;  /* 0x000000175e5e7819 */ /* 0x000fe200000006ff */
[----:B------:R-:W2:Y:S01]  /*5460*/  MUFU.EX2 R101, R101 ;  /* 0x0000006500657308 */ /* 0x000ea20000000800 */
[----:B------:R-:W-:Y:S01]  /*5470*/  SHF.L.U32 R58, R58, 0x17, RZ ;  /* 0x000000173a3a7819 */ /* 0x000fe200000006ff */
[----:B------:R-:W-:Y:S01]  /*5480*/  IMAD.SHL.U32 R62, R62, 0x800000, RZ ;  /* 0x008000003e3e7824 */ /* 0x000fe200078e00ff */
[----:B------:R-:W-:Y:S01]  /*5490*/  SHF.L.U32 R60, R60, 0x17, RZ ;  /* 0x000000173c3c7819 */ /* 0x000fe200000006ff */
[----:B------:R-:W-:Y:S01]  /*54a0*/  IMAD.SHL.U32 R92, R92, 0x800000, RZ ;  /* 0x008000005c5c7824 */ /* 0x000fe200078e00ff */
[----:B------:R-:W-:Y:S01]  /*54b0*/  SHF.L.U32 R66, R66, 0x17, RZ ;  /* 0x0000001742427819 */ /* 0x000fe200000006ff */
[----:B------:R-:W-:Y:S01]  /*54c0*/  IMAD.SHL.U32 R98, R98, 0x800000, RZ ;  /* 0x0080000062627824 */ /* 0x000fe200078e00ff */
[----:B------:R-:W-:Y:S01]  /*54d0*/  SHF.L.U32 R70, R70, 0x17, RZ ;  /* 0x0000001746467819 */ /* 0x000fe200000006ff */
[----:B------:R-:W4:Y:S01]  /*54e0*/  MUFU.EX2 R105, R105 ;  /* 0x0000006900697308 */ /* 0x000f220000000800 */
[----:B------:R-:W-:Y:S01]  /*54f0*/  SHF.L.U32 R96, R96, 0x17, RZ ;  /* 0x0000001760607819 */ /* 0x000fe200000006ff */
[----:B------:R-:W-:Y:S01]  /*5500*/  BSSY B1, `(.L_x_111) ;  /* 0x000001e000017945 */ /* 0x000fe20003800000 */
[----:B------:R-:W-:Y:S01]  /*5510*/  SHF.L.U32 R100, R100, 0x17, RZ ;  /* 0x0000001764647819 */ /* 0x000fe200000006ff */
[----:B---3--:R-:W-:Y:S01]  /*5520*/  FFMA R125, R64, R107, 1 ;  /* 0x3f800000407d7423 */ /* 0x008fe2000000006b */
[----:B------:R-:W-:Y:S01]  /*5530*/  FFMA R127, R68, R111, 1 ;  /* 0x3f800000447f7423 */ /* 0x000fe2000000006f */
[----:B-1----:R-:W-:Y:S01]  /*5540*/  FFMA R64, R94, R117, 1 ;  /* 0x3f8000005e407423 */ /* 0x002fe20000000075 */
[----:B------:R-:W-:Y:S01]  /*5550*/  FFMA R121, R20, R67, 1 ;  /* 0x3f80000014797423 */ /* 0x000fe20000000043 */
[----:B------:R-:W1:Y:S01]  /*5560*/  MUFU.EX2 R109, R109 ;  /* 0x0000006d006d7308 */ /* 0x000e620000000800 */
[----:B--2---:R-:W-:Y:S01]  /*5570*/  FFMA R58, R58, R101, 1 ;  /* 0x3f8000003a3a7423 */ /* 0x004fe20000000065 */
[----:B------:R-:W-:Y:S01]  /*5580*/  FFMA R123, R60, R103, 1 ;  /* 0x3f8000003c7b7423 */ /* 0x000fe20000000067 */
[----:B------:R-:W-:-:S05]  /*5590*/  FFMA R117, R96, R3, 1 ;  /* 0x3f80000060757423 */ /* 0x000fca0000000003 */
[----:B------:R-:W2:Y:S01]  /*55a0*/  MUFU.EX2 R113, R113 ;  /* 0x0000007100717308 */ /* 0x000ea20000000800 */
[----:B----4-:R-:W-:-:S07]  /*55b0*/  FFMA R62, R62, R105, 1 ;  /* 0x3f8000003e3e7423 */ /* 0x010fce0000000069 */
[----:B------:R-:W3:Y:S01]  /*55c0*/  MUFU.EX2 R115, R56 ;  /* 0x0000003800737308 */ /* 0x000ee20000000800 */
[----:B-1----:R-:W-:-:S07]  /*55d0*/  FFMA R66, R66, R109, 1 ;  /* 0x3f80000042427423 */ /* 0x002fce000000006d */
[----:B------:R-:W1:Y:S01]  /*55e0*/  MUFU.EX2 R5, R5 ;  /* 0x0000000500057308 */ /* 0x000e620000000800 */
[----:B--2---:R-:W-:-:S07]  /*55f0*/  FFMA R70, R70, R113, 1 ;  /* 0x3f80000046467423 */ /* 0x004fce0000000071 */
[----:B------:R-:W2:Y:S01]  /*5600*/  MUFU.EX2 R65, R4 ;  /* 0x0000000400417308 */ /* 0x000ea20000000800 */
[----:B---3--:R-:W-:Y:S01]  /*5610*/  FFMA R115, R92, R115, 1 ;  /* 0x3f8000005c737423 */ /* 0x008fe20000000073 */
[----:B-1----:R-:W-:Y:S01]  /*5620*/  FFMA R68, R98, R5, 1 ;  /* 0x3f80000062447423 */ /* 0x002fe20000000005 */
[----:B--2---:R-:W-:Y:S01]  /*5630*/  FFMA R129, R100, R65, 1 ;  /* 0x3f80000064817423 */ /* 0x004fe20000000041 */
[----:B------:R-:W-:Y:S06]  /*5640*/  @P2 BRA `(.L_x_112) ;  /* 0x0000000000142947 */ /* 0x000fec0003800000 */
[----:B------:R-:W-:Y:S02]  /*5650*/  MOV R0, R12 ;  /* 0x0000000c00007202 */ /* 0x000fe40000000f00 */
[----:B------:R-:W-:-:S07]  /*5660*/  MOV R4, 0x5680 ;  /* 0x0000568000047802 */ /* 0x000fce0000000f00 */
[----:B------:R-:W-:Y:S05]  /*5670*/  CALL.REL.NOINC `($__internal_0_$__cuda_sm20_rcp_rn_f32_slowpath) ;  /* 0x0000008800847944 */ /* 0x000fea0003c00000 */
[----:B------:R-:W-:Y:S01]  /*5680*/  IMAD.MOV.U32 R65, RZ, RZ, R0 ;  /* 0x000000ffff417224 */ /* 0x000fe200078e0000 */
[----:B------:R-:W-:Y:S06]  /*5690*/  BRA `(.L_x_113) ;  /* 0x0000000000107947 */ /* 0x000fec0003800000 */
.L_x_112:
[----:B------:R-:W1:Y:S02]  /*56a0*/  MUFU.RCP R65, R12 ;  /* 0x0000000c00417308 */ /* 0x000e640000001000 */
[----:B-1----:R-:W-:-:S04]  /*56b0*/  FFMA R0, R12, R65, -1 ;  /* 0xbf8000000c007423 */ /* 0x002fc80000000041 */
[----:B------:R-:W-:-:S04]  /*56c0*/  FADD.FTZ R0, -R0, -RZ ;  /* 0x800000ff00007221 */ /* 0x000fc80000010100 */
[----:B------:R-:W-:-:S07]  /*56d0*/  FFMA R65, R65, R0, R65 ;  /* 0x0000000041417223 */ /* 0x000fce0000000041 */
.L_x_113:
[----:B------:R-:W-:Y:S05]  /*56e0*/  BSYNC B1 ;  /* 0x0000000000017941 */ /* 0x000fea0003800000 */
.L_x_111:
[----:B------:R-:W-:Y:S01]  /*56f0*/  IADD3 R0, R119, 0x1800000, RZ ;  /* 0x0180000077007810 */ /* 0x000fe20007ffe0ff */
[----:B------:R-:W-:Y:S03]  /*5700*/  BSSY B1, `(.L_x_114) ;  /* 0x000000d000017945 */ /* 0x000fe60003800000 */
[----:B------:R-:W-:-:S04]  /*5710*/  LOP3.LUT R0, R0, 0x7f800000, RZ, 0xc0, !PT ;  /* 0x7f80000000007812 */ /* 0x000fc800078ec0ff */
[----:B------:R-:W-:-:S13]  /*5720*/  ISETP.GT.U32.AND P2, PT, R0, 0x1ffffff, PT ;  /* 0x01ffffff0000780c */ /* 0x000fda0003f44070 */
[----:B------:R-:W-:Y:S05]  /*5730*/  @P2 BRA `(.L_x_115) ;  /* 0x0000000000142947 */ /* 0x000fea0003800000 */
[----:B------:R-:W-:Y:S02]  /*5740*/  MOV R0, R119 ;  /* 0x0000007700007202 */ /* 0x000fe40000000f00 */
[----:B------:R-:W-:-:S07]  /*5750*/  MOV R4, 0x5770 ;  /* 0x0000577000047802 */ /* 0x000fce0000000f00 */
[----:B------:R-:W-:Y:S05]  /*5760*/  CALL.REL.NOINC `($__internal_0_$__cuda_sm20_rcp_rn_f32_slowpath) ;  /* 0x0000008800487944 */ /* 0x000fea0003c00000 */
[----:B------:R-:W-:Y:S01]  /*5770*/  IMAD.MOV.U32 R12, RZ, RZ, R0 ;  /* 0x000000ffff0c7224 */ /* 0x000fe200078e0000 */
[----:B------:R-:W-:Y:S06]  /*5780*/  BRA `(.L_x_116) ;  /* 0x0000000000107947 */ /* 0x000fec0003800000 */
.L_x_115:
[----:B------:R-:W1:Y:S02]  /*5790*/  MUFU.RCP R12, R119 ;  /* 0x00000077000c7308 */ /* 0x000e640000001000 */
[----:B-1----:R-:W-:-:S04]  /*57a0*/  FFMA R0, R119, R12, -1 ;  /* 0xbf80000077007423 */ /* 0x002fc8000000000c */
[----:B------:R-:W-:-:S04]  /*57b0*/  FADD.FTZ R3, -R0, -RZ ;  /* 0x800000ff00037221 */ /* 0x000fc80000010100 */
[----:B------:R-:W-:-:S07]  /*57c0*/  FFMA R12, R12, R3, R12 ;  /* 0x000000030c0c7223 */ /* 0x000fce000000000c */
.L_x_116:
[----:B------:R-:W-:Y:S05]  /*57d0*/  BSYNC B1 ;  /* 0x0000000000017941 */ /* 0x000fea0003800000 */
.L_x_114:
        /* <DEDUP_REMOVED lines=10> */
.L_x_118:
[----:B------:R-:W1:Y:S02]  /*5880*/  MUFU.RCP R67, R14 ;  /* 0x0000000e00437308 */ /* 0x000e640000001000 */
[----:B-1----:R-:W-:-:S04]  /*5890*/  FFMA R0, R14, R67, -1 ;  /* 0xbf8000000e007423 */ /* 0x002fc80000000043 */
[----:B------:R-:W-:-:S04]  /*58a0*/  FADD.FTZ R0, -R0, -RZ ;  /* 0x800000ff00007221 */ /* 0x000fc80000010100 */
[----:B------:R-:W-:-:S07]  /*58b0*/  FFMA R67, R67, R0, R67 ;  /* 0x0000000043437223 */ /* 0x000fce0000000043 */
.L_x_119:
[----:B------:R-:W-:Y:S05]  /*58c0*/  BSYNC B1 ;  /* 0x0000000000017941 */ /* 0x000fea0003800000 */
.L_x_117:
        /* <DEDUP_REMOVED lines=10> */
.L_x_121:
[----:B------:R-:W1:Y:S02]  /*5970*/  MUFU.RCP R14, R121 ;  /* 0x00000079000e7308 */ /* 0x000e640000001000 */
[----:B-1----:R-:W-:-:S04]  /*5980*/  FFMA R0, R121, R14, -1 ;  /* 0xbf80000079007423 */ /* 0x002fc8000000000e */
[----:B------:R-:W-:-:S04]  /*5990*/  FADD.FTZ R3, -R0, -RZ ;  /* 0x800000ff00037221 */ /* 0x000fc80000010100 */
[----:B------:R-:W-:-:S07]  /*59a0*/  FFMA R14, R14, R3, R14 ;  /* 0x000000030e0e7223 */ /* 0x000fce000000000e */
.L_x_122:
[----:B------:R-:W-:Y:S05]  /*59b0*/  BSYNC B1 ;  /* 0x0000000000017941 */ /* 0x000fea0003800000 */
.L_x_120:
        /* <DEDUP_REMOVED lines=10> */
.L_x_124:
[----:B------:R-:W1:Y:S02]  /*5a60*/  MUFU.RCP R101, R58 ;  /* 0x0000003a00657308 */ /* 0x000e640000001000 */
[----:B-1----:R-:W-:-:S04]  /*5a70*/  FFMA R0, R58, R101, -1 ;  /* 0xbf8000003a007423 */ /* 0x002fc80000000065 */
[----:B------:R-:W-:-:S04]  /*5a80*/  FADD.FTZ R0, -R0, -RZ ;  /* 0x800000ff00007221 */ /* 0x000fc80000010100 */
[----:B------:R-:W-:-:S07]  /*5a90*/  FFMA R101, R101, R0, R101 ;  /* 0x0000000065657223 */ /* 0x000fce0000000065 */
.L_x_125:
[----:B------:R-:W-:Y:S05]  /*5aa0*/  BSYNC B1 ;  /* 0x0000000000017941 */ /* 0x000fea0003800000 */
.L_x_123:
        /* <DEDUP_REMOVED lines=10> */
.L_x_127:
[----:B------:R-:W1:Y:S02]  /*5b50*/  MUFU.RCP R20, R123 ;  /* 0x0000007b00147308 */ /* 0x000e640000001000 */
[----:B-1----:R-:W-:-:S04]  /*5b60*/  FFMA R0, R123, R20, -1 ;  /* 0xbf8000007b007423 */ /* 0x002fc80000000014 */
[----:B------:R-:W-:-:S04]  /*5b70*/  FADD.FTZ R3, -R0, -RZ ;  /* 0x800000ff00037221 */ /* 0x000fc80000010100 */
[----:B------:R-:W-:-:S07]  /*5b80*/  FFMA R20, R20, R3, R20 ;  /* 0x0000000314147223 */ /* 0x000fce0000000014 */
.L_x_128:
[----:B------:R-:W-:Y:S05]  /*5b90*/  BSYNC B1 ;  /* 0x0000000000017941 */ /* 0x000fea0003800000 */
.L_x_126:
        /* <DEDUP_REMOVED lines=10> */
.L_x_130:
[----:B------:R-:W1:Y:S02]  /*5c40*/  MUFU.RCP R109, R62 ;  /* 0x0000003e006d7308 */ /* 0x000e640000001000 */
[----:B-1----:R-:W-:-:S04]  /*5c50*/  FFMA R0, R62, R109, -1 ;  /* 0xbf8000003e007423 */ /* 0x002fc8000000006d */
[----:B------:R-:W-:-:S04]  /*5c60*/  FADD.FTZ R0, -R0, -RZ ;  /* 0x800000ff00007221 */ /* 0x000fc80000010100 */
[----:B------:R-:W-:-:S07]  /*5c70*/  FFMA R109, R109, R0, R109 ;  /* 0x000000006d6d7223 */ /* 0x000fce000000006d */
.L_x_131:
[----:B------:R-:W-:Y:S05]  /*5c80*/  BSYNC B1 ;  /* 0x0000000000017941 */ /* 0x000fea0003800000 */
.L_x_129:
        /* <DEDUP_REMOVED lines=10> */
.L_x_133:
[----:B------:R-:W1:Y:S02]  /*5d30*/  MUFU.RCP R56, R125 ;  /* 0x0000007d00387308 */ /* 0x000e640000001000 */
[----:B-1----:R-:W-:-:S04]  /*5d40*/  FFMA R0, R125, R56, -1 ;  /* 0xbf8000007d007423 */ /* 0x002fc80000000038 */
[----:B------:R-:W-:-:S04]  /*5d50*/  FADD.FTZ R3, -R0, -RZ ;  /* 0x800000ff00037221 */ /* 0x000fc80000010100 */
[----:B------:R-:W-:-:S07]  /*5d60*/  FFMA R56, R56, R3, R56 ;  /* 0x0000000338387223 */ /* 0x000fce0000000038 */
.L_x_134:
[----:B------:R-:W-:Y:S05]  /*5d70*/  BSYNC B1 ;  /* 0x0000000000017941 */ /* 0x000fea0003800000 */
.L_x_132:
        /* <DEDUP_REMOVED lines=10> */
.L_x_136:
[----:B------:R-:W1:Y:S02]  /*5e20*/  MUFU.RCP R111, R66 ;  /* 0x00000042006f7308 */ /* 0x000e640000001000 */
[----:B-1----:R-:W-:-:S04]  /*5e30*/  FFMA R0, R66, R111, -1 ;  /* 0xbf80000042007423 */ /* 0x002fc8000000006f */
[----:B------:R-:W-:-:S04]  /*5e40*/  FADD.FTZ R0, -R0, -RZ ;  /* 0x800000ff00007221 */ /* 0x000fc80000010100 */
[----:B------:R-:W-:-:S07]  /*5e50*/  FFMA R111, R111, R0, R111 ;  /* 0x000000006f6f7223 */ /* 0x000fce000000006f */
.L_x_137:
[----:B------:R-:W-:Y:S05]  /*5e60*/  BSYNC B1 ;  /* 0x0000000000017941 */ /* 0x000fea0003800000 */
.L_x_135:
        /* <DEDUP_REMOVED lines=10> */
.L_x_139:
[----:B------:R-:W1:Y:S02]  /*5f10*/  MUFU.RCP R58, R127 ;  /* 0x0000007f003a7308 */ /* 0x000e640000001000 */
[----:B-1----:R-:W-:-:S04]  /*5f20*/  FFMA R0, R127, R58, -1 ;  /* 0xbf8000007f007423 */ /* 0x002fc8000000003a */
[----:B------:R-:W-:-:S04]  /*5f30*/  FADD.FTZ R3, -R0, -RZ ;  /* 0x800000ff00037221 */ /* 0x000fc80000010100 */
[----:B------:R-:W-:-:S07]  /*5f40*/  FFMA R58, R58, R3, R58 ;  /* 0x000000033a3a7223 */ /* 0x000fce000000003a */
.L_x_140:
[----:B------:R-:W-:Y:S05]  /*5f50*/  BSYNC B1 ;  /* 0x0000000000017941 */ /* 0x000fea0003800000 */
.L_x_138:
        /* <DEDUP_REMOVED lines=10> */
.L_x_142:
[----:B------:R-:W1:Y:S02]  /*6000*/  MUFU.RCP R113, R70 ;  /* 0x0000004600717308 */ /* 0x000e640000001000 */
[----:B-1----:R-:W-:-:S04]  /*6010*/  FFMA R0, R70, R113, -1 ;  /* 0xbf80000046007423 */ /* 0x002fc80000000071 */
[----:B------:R-:W-:-:S04]  /*6020*/  FADD.FTZ R0, -R0, -RZ ;  /* 0x800000ff00007221 */ /* 0x000fc80000010100 */
[----:B------:R-:W-:-:S07]  /*6030*/  FFMA R113, R113, R0, R113 ;  /* 0x0000000071717223 */ /* 0x000fce0000000071 */
.L_x_143:
[----:B------:R-:W-:Y:S05]  /*6040*/  BSYNC B1 ;  /* 0x0000000000017941 */ /* 0x000fea0003800000 */
.L_x_141:
        /* <DEDUP_REMOVED lines=10> */
.L_x_145:
[----:B------:R-:W1:Y:S02]  /*60f0*/  MUFU.RCP R60, R115 ;  /* 0x00000073003c7308 */ /* 0x000e640000001000 */
[----:B-1----:R-:W-:-:S04]  /*6100*/  FFMA R0, R115, R60, -1 ;  /* 0xbf80000073007423 */ /* 0x002fc8000000003c */
[----:B------:R-:W-:-:S04]  /*6110*/  FADD.FTZ R3, -R0, -RZ ;  /* 0x800000ff00037221 */ /* 0x000fc80000010100 */
[----:B------:R-:W-:-:S07]  /*6120*/  FFMA R60, R60, R3, R60 ;  /* 0x000000033c3c7223 */ /* 0x000fce000000003c */
.L_x_146:
[----:B------:R-:W-:Y:S05]  /*6130*/  BSYNC B1 ;  /* 0x0000000000017941 */ /* 0x000fea0003800000 */
.L_x_144:
        /* <DEDUP_REMOVED lines=10> */
.L_x_148:
[----:B------:R-:W1:Y:S02]  /*61e0*/  MUFU.RCP R115, R64 ;  /* 0x0000004000737308 */ /* 0x000e640000001000 */
[----:B-1----:R-:W-:-:S04]  /*61f0*/  FFMA R0, R64, R115, -1 ;  /* 0xbf80000040007423 */ /* 0x002fc80000000073 */
[----:B------:R-:W-:-:S04]  /*6200*/  FADD.FTZ R0, -R0, -RZ ;  /* 0x800000ff00007221 */ /* 0x000fc80000010100 */
[----:B------:R-:W-:-:S07]  /*6210*/  FFMA R115, R115, R0, R115 ;  /* 0x0000000073737223 */ /* 0x000fce0000000073 */
.L_x_149:
[----:B------:R-:W-:Y:S05]  /*6220*/  BSYNC B1 ;  /* 0x0000000000017941 */ /* 0x000fea0003800000 */
.L_x_147:
        /* <DEDUP_REMOVED lines=10> */
.L_x_151:
[----:B------:R-:W1:Y:S02]  /*62d0*/  MUFU.RCP R62, R117 ;  /* 0x00000075003e7308 */ /* 0x000e640000001000 */
[----:B-1----:R-:W-:-:S04]  /*62e0*/  FFMA R0, R117, R62, -1 ;  /* 0xbf80000075007423 */ /* 0x002fc8000000003e */
[----:B------:R-:W-:-:S04]  /*62f0*/  FADD.FTZ R3, -R0, -RZ ;  /* 0x800000ff00037221 */ /* 0x000fc80000010100 */
[----:B------:R-:W-:-:S07]  /*6300*/  FFMA R62, R62, R3, R62 ;  /* 0x000000033e3e7223 */ /* 0x000fce000000003e */
.L_x_152:
[----:B------:R-:W-:Y:S05]  /*6310*/  BSYNC B1 ;  /* 0x0000000000017941 */ /* 0x000fea0003800000 */
.L_x_150:
        /* <DEDUP_REMOVED lines=10> */
.L_x_154:
[----:B------:R-:W1:Y:S02]  /*63c0*/  MUFU.RCP R117, R68 ;  /* 0x0000004400757308 */ /* 0x000e640000001000 */
[----:B-1----:R-:W-:-:S04]  /*63d0*/  FFMA R0, R68, R117, -1 ;  /* 0xbf80000044007423 */ /* 0x002fc80000000075 */
[----:B------:R-:W-:-:S04]  /*63e0*/  FADD.FTZ R0, -R0, -RZ ;  /* 0x800000ff00007221 */ /* 0x000fc80000010100 */
[----:B------:R-:W-:-:S07]  /*63f0*/  FFMA R117, R117, R0, R117 ;  /* 0x0000000075757223 */ /* 0x000fce0000000075 */
.L_x_155:
[----:B------:R-:W-:Y:S05]  /*6400*/  BSYNC B1 ;  /* 0x0000000000017941 */ /* 0x000fea0003800000 */
.L_x_153:
        /* <DEDUP_REMOVED lines=8> */
[----:B------:R-:W-:Y:S05]  /*6490*/  BRA `(.L_x_158) ;  /* 0x0000000000107947 */ /* 0x000fea0003800000 */
.L_x_157:
[----:B------:R-:W1:Y:S02]  /*64a0*/  MUFU.RCP R0, R129 ;  /* 0x0000008100007308 */ /* 0x000e640000001000 */
[----:B-1----:R-:W-:-:S04]  /*64b0*/  FFMA R3, R129, R0, -1 ;  /* 0xbf80000081037423 */ /* 0x002fc80000000000 */
[----:B------:R-:W-:-:S04]  /*64c0*/  FADD.FTZ R3, -R3, -RZ ;  /* 0x800000ff03037221 */ /* 0x000fc80000010100 */
[----:B------:R-:W-:-:S07]  /*64d0*/  FFMA R0, R0, R3, R0 ;  /* 0x0000000300007223 */ /* 0x000fce0000000000 */
.L_x_158:
[----:B------:R-:W-:Y:S05]  /*64e0*/  BSYNC B1 ;  /* 0x0000000000017941 */ /* 0x000fea0003800000 */
.L_x_156:
[----:B------:R-:W-:Y:S01]  /*64f0*/  FMUL R24, R24, R65 ;  /* 0x0000004118187220 */ /* 0x000fe20000400000 */
        /* <DEDUP_REMOVED lines=15> */
[----:B------:R-:W-:Y:S01]  /*65f0*/  F2FP.BF16.F32.PACK_AB R24, R25, R24 ;  /* 0x000000181918723e */ /* 0x000fe200000010ff */
[----:B------:R-:W-:Y:S05]  /*6600*/  WARPSYNC.ALL ;  /* 0x0000000000007948 */ /* 0x000fea0003800000 */
[----:B------:R-:W-:Y:S01]  /*6610*/  F2FP.BF16.F32.PACK_AB R114, R62, R115 ;  /* 0x000000733e72723e */ /* 0x000fe200000010ff */
[----:B------:R-:W-:Y:S01]  /*6620*/  BSSY B0, `(.L_x_159) ;  /* 0x000001b000007945 */ /* 0x000fe20003800000 */
[----:B------:R-:W-:-:S02]  /*6630*/  F2FP.BF16.F32.PACK_AB R25, R14, R67 ;  /* 0x000000430e19723e */ /* 0x000fc400000010ff */
[----:B------:R-:W-:Y:S02]  /*6640*/  F2FP.BF16.F32.PACK_AB R26, R29, R26 ;  /* 0x0000001a1d1a723e */ /* 0x000fe400000010ff */
[----:B------:R-:W-:Y:S02]  /*6650*/  F2FP.BF16.F32.PACK_AB R27, R56, R27 ;  /* 0x0000001b381b723e */ /* 0x000fe400000010ff */
[----:B------:R-:W-:Y:S02]  /*6660*/  F2FP.BF16.F32.PACK_AB R115, R0, R117 ;  /* 0x000000750073723e */ /* 0x000fe400000010ff */
[----:B------:R-:W-:Y:S01]  /*6670*/  F2FP.BF16.F32.PACK_AB R112, R58, R111 ;  /* 0x0000006f3a70723e */ /* 0x000fe200000010ff */
[----:B------:R1:W-:Y:S01]  /*6680*/  STSM.16.M88.4 [R10+0x2200], R24 ;  /* 0x002200180a007844 */ /* 0x0003e20000000200 */
[----:B------:R-:W-:Y:S02]  /*6690*/  F2FP.BF16.F32.PACK_AB R113, R60, R113 ;  /* 0x000000713c71723e */ /* 0x000fe400000010ff */
[----:B------:R-:W-:-:S05]  /*66a0*/  IADD3 R0, R69, 0x2200, R10 ;  /* 0x0000220045007810 */ /* 0x000fca0007ffe00a */
        /* <DEDUP_REMOVED lines=11> */
[----:B------:R-:W-:Y:S02]  /*6760*/  UIADD3 UR4, UR52, 0x2200, URZ ;  /* 0x0000220034047890 */ /* 0x000fe4000fffe03f */
[----:B------:R-:W-:Y:S01]  /*6770*/  UIADD3.X UR9, URZ, UR55, URZ, UP0, !UPT ;  /* 0x000000373f097290 */ /* 0x000fe200087fe43f */
[----:B------:R-:W-:Y:S01]  /*6780*/  UMOV UR5, UR45 ;  /* 0x0000002d00057c82 */ /* 0x000fe20008000000 */
[----:B------:R-:W-:-:S07]  /*6790*/  UMOV UR7, UR47 ;  /* 0x0000002f00077c82 */ /* 0x000fce0008000000 */
[----:B------:R2:W-:Y:S01]  /*67a0*/  UTMASTG.3D [UR4], [UR8] ;  /* 0x00000004080073b5 */ /* 0x0005e20008010000 */
[----:B------:R0:W-:Y:S01]  /*67b0*/  UTMACMDFLUSH ;  /* 0x00000000000079b7 */ /* 0x0001e20000000000 */
[----:B--2---:R-:W-:-:S04]  /*67c0*/  DEPBAR.LE SB0, 0x1 ;  /* 0x000080400000791a */ /* 0x004fc80000000000 */
.L_x_160:
[----:B------:R-:W-:Y:S05]  /*67d0*/  BSYNC B0 ;  /* 0x0000000000007941 */ /* 0x000fea0003800000 */
.L_x_159:
[----:B------:R-:W-:Y:S06]  /*67e0*/  BAR.SYNC.DEFER_BLOCKING 0x1, 0x100 ;  /* 0x0044000000007b1d */ /* 0x000fec0000010000 */
[----:B------:R-:W-:Y:S04]  /*67f0*/  BSSY B0, `(.L_x_161) ;  /* 0x0000009000007945 */ /* 0x000fe80003800000 */
[----:B------:R-:W-:Y:S05]  /*6800*/  @P0 BRA `(.L_x_162) ;  /* 0x00000000001c0947 */ /* 0x000fea0003800000 */
[----:B------:R-:W-:-:S13]  /*6810*/  ISETP.NE.AND P2, PT, R104, 0x3, PT ;  /* 0x000000036800780c */ /* 0x000fda0003f45270 */
[----:B------:R-:W-:Y:S05]  /*6820*/  @!P2 BRA `(.L_x_163) ;  /* 0x000000000004a947 */ /* 0x000fea0003800000 */
[----:B------:R-:W-:Y:S01]  /*6830*/  BPT.TRAP 0x1 ;  /* 0x000000040000795c */ /* 0x000fe20000300000 */
.L_x_163:
[----:B------:R-:W-:-:S04]  /*6840*/  ULEA UR4, UR42, UR52, 0x3 ;  /* 0x000000342a047291 */ /* 0x000fc8000f8e183f */
[----:B------:R-:W-:-:S04]  /*6850*/  UIADD3 UR4, UR4, 0x60, URZ ;  /* 0x0000006004047890 */ /* 0x000fc8000fffe03f */
[----:B------:R-:W-:-:S09]  /*6860*/  UPRMT UR4, UR51, 0x654, UR4 ;  /* 0x0000065433047896 */ /* 0x000fd20008000004 */
[----:B------:R-:W-:Y:S03]  /*6870*/  SYNCS.ARRIVE.TRANS64.RED.A1T0 RZ, [UR4], RZ ;  /* 0x000000ffffff79a7 */ /* 0x000fe60008100404 */
.L_x_162:
[----:B------:R-:W-:Y:S05]  /*6880*/  BSYNC B0 ;  /* 0x0000000000007941 */ /* 0x000fea0003800000 */
.L_x_161:
[----:B------:R-:W-:Y:S01]  /*6890*/  UIADD3 UR42, UR42, 0x1, URZ ;  /* 0x000000012a2a7890 */ /* 0x000fe2000fffe03f */
[----:B------:R-:W-:Y:S01]  /*68a0*/  BSSY B0, `(.L_x_164) ;  /* 0x000003a000007945 */ /* 0x000fe20003800000 */
[----:B------:R-:W-:Y:S02]  /*68b0*/  IMAD.MOV.U32 R12, RZ, RZ, R91 ;  /* 0x000000ffff0c7224 */ /* 0x000fe400078e005b */
[----:B------:R-:W-:-:S04]  /*68c0*/  UISETP.NE.AND UP0, UPT, UR42, 0x4, UPT ;  /* 0x000000042a00788c */ /* 0x000fc8000bf05270 */
[----:B------:R-:W-:Y:S01]  /*68d0*/  USEL UR42, UR42, URZ, UP0 ;  /* 0x0000003f2a2a7287 */ /* 0x000fe20008000000 */
[----:B------:R-:W-:Y:S11]  /*68e0*/  @P0 BRA `(.L_x_165) ;  /* 0x0000000000d40947 */ /* 0x000ff60003800000 */
[----:B------:R-:W-:-:S13]  /*68f0*/  ISETP.NE.AND P2, PT, R104, 0x3, PT ;  /* 0x000000036800780c */ /* 0x000fda0003f45270 */
[----:B------:R-:W-:Y:S05]  /*6900*/  @!P2 BRA `(.L_x_166) ;  /* 0x000000000004a947 */ /* 0x000fea0003800000 */
[----:B------:R-:W-:Y:S01]  /*6910*/  BPT.TRAP 0x1 ;  /* 0x000000040000795c */ /* 0x000fe20000300000 */
.L_x_166:
[C---:B-1----:R-:W-:Y:S01]  /*6920*/  LEA R0, R6.reuse, UR52, 0x3 ;  /* 0x0000003406007c11 */ /* 0x042fe2000f8e18ff */
[----:B------:R-:W-:Y:S01]  /*6930*/  BSSY B1, `(.L_x_167) ;  /* 0x0000007000017945 */ /* 0x000fe20003800000 */
[----:B------:R-:W-:Y:S02]  /*6940*/  SHF.L.U32 R3, R91, 0x1f, RZ ;  /* 0x0000001f5b037819 */ /* 0x000fe400000006ff */
[----:B------:R-:W-:Y:S02]  /*6950*/  IADD3 R25, R6, 0x1, RZ ;  /* 0x0000000106197810 */ /* 0x000fe40007ffe0ff */
[----:B------:R-:W1:Y:S02]  /*6960*/  SYNCS.PHASECHK.TRANS64.TRYWAIT P3, [R0+URZ+0x40], R3 ;  /* 0x00004003000075a7 */ /* 0x000e64000806017f */
[----:B------:R-:W-:-:S04]  /*6970*/  ISETP.NE.AND P2, PT, R25, 0x4, PT ;  /* 0x000000041900780c */ /* 0x000fc80003f45270 */
[----:B------:R-:W-:Y:S01]  /*6980*/  SEL R58, RZ, 0x1, P2 ;  /* 0x00000001ff3a7807 */ /* 0x000fe20001000000 */
[----:B-1----:R-:W-:Y:S08]  /*6990*/  @!P3 BRA `(.L_x_168) ;  /* 0x000000700050b947 */ /* 0x002ff00003800000 */
.L_x_360:
[----:B------:R-:W-:Y:S05]  /*69a0*/  BSYNC B1 ;  /* 0x0000000000017941 */ /* 0x000fea0003800000 */
.L_x_167:
[----:B------:R-:W-:Y:S05]  /*69b0*/  @P1 BRA `(.L_x_169) ;  /* 0x0000000000981947 */ /* 0x000fea0003800000 */
[----:B-1----:R-:W-:Y:S01]  /*69c0*/  LEA R3, R6, R71, 0xd ;  /* 0x0000004706037211 */ /* 0x002fe200078e68ff */
[----:B------:R-:W-:Y:S05]  /*69d0*/  WARPSYNC.ALL ;  /* 0x0000000000007948 */ /* 0x000fea0003800000 */
[C---:B------:R-:W-:Y:S01]  /*69e0*/  VIADD R0, R3.reuse, 0x20 ;  /* 0x0000002003007836 */ /* 0x040fe20000000000 */
[----:B------:R-:W-:Y:S01]  /*69f0*/  @P6 IADD3 R0, R3, -0x20, RZ ;  /* 0xffffffe003006810 */ /* 0x000fe20007ffe0ff */
[----:B------:R-:W1:Y:S04]  /*6a00*/  LDSM.16.M88.4 R4, [R3] ;  /* 0x000000000304783b */ /* 0x000e680000000200 */
[----:B------:R-:W2:Y:S01]  /*6a10*/  LDSM.16.M88.4 R28, [R0] ;  /* 0x00000000001c783b */ /* 0x000ea20000000200 */
[----:B-1----:R-:W-:Y:S01]  /*6a20*/  SHF.L.U32 R8, R4, 0x10, RZ ;  /* 0x0000001004087819 */ /* 0x002fe200000006ff */
[----:B------:R-:W-:Y:S01]  /*6a30*/  IMAD.U32 R12, R5, 0x10000, RZ ;  /* 0x00010000050c7824 */ /* 0x000fe200078e00ff */
[----:B------:R-:W-:Y:S01]  /*6a40*/  SHF.L.U32 R20, R6, 0x10, RZ ;  /* 0x0000001006147819 */ /* 0x000fe200000006ff */
[----:B--2---:R-:W-:Y:S01]  /*6a50*/  IMAD.U32 R32, R28, 0x10000, RZ ;  /* 0x000100001c207824 */ /* 0x004fe200078e00ff */
[----:B------:R-:W-:Y:S01]  /*6a60*/  SHF.L.U32 R36, R30, 0x10, RZ ;  /* 0x000000101e247819 */ /* 0x000fe200000006ff */
[----:B------:R-:W-:Y:S01]  /*6a70*/  IMAD.U32 R38, R31, 0x10000, RZ ;  /* 0x000100001f267824 */ /* 0x000fe200078e00ff */
        /* <DEDUP_REMOVED lines=20> */
[C---:B------:R-:W-:Y:S01]  /*6bc0*/  FMUL R59, R89.reuse, R0 ;  /* 0x00000000593b7220 */ /* 0x040fe20000400000 */
[C---:B------:R-:W-:Y:S01]  /*6bd0*/  FMUL R95, R89.reuse, R34 ;  /* 0x00000022595f7220 */ /* 0x040fe20000400000 */
[C---:B------:R-:W-:Y:S01]  /*6be0*/  FMUL R61, R89.reuse, R36 ;  /* 0x00000024593d7220 */ /* 0x040fe20000400000 */
[C---:B------:R-:W-:Y:S01]  /*6bf0*/  FMUL R97, R89.reuse, R30 ;  /* 0x0000001e59617220 */ /* 0x040fe20000400000 */
[C---:B------:R-:W-:Y:S01]  /*6c00*/  FMUL R63, R89.reuse, R38 ;  /* 0x00000026593f7220 */ /* 0x040fe20000400000 */
[----:B------:R-:W-:-:S07]  /*6c10*/  FMUL R99, R89, R56 ;  /* 0x0000003859637220 */ /* 0x000fce0000400000 */
.L_x_169:
[----:B------:R-:W-:Y:S02]  /*6c20*/  LOP3.LUT R12, R91, R58, RZ, 0x3c, !PT ;  /* 0x0000003a5b0c7212 */ /* 0x000fe400078e3cff */
[----:B------:R-:W-:-:S07]  /*6c30*/  SEL R6, R25, RZ, P2 ;  /* 0x000000ff19067207 */ /* 0x000fce0001000000 */
.L_x_165:
[----:B------:R-:W-:Y:S05]  /*6c40*/  BSYNC B0 ;  /* 0x0000000000007941 */ /* 0x000fea0003800000 */
.L_x_164:
[----:B------:R-:W-:Y:S01]  /*6c50*/  MOV R66, 0x3bbb989d ;  /* 0x3bbb989d00427802 */ /* 0x000fe20000000f00 */
[C---:B------:R-:W-:Y:S01]  /*6c60*/  FFMA R73, R90.reuse, R73, R8 ;  /* 0x000000495a497223 */ /* 0x040fe20000000008 */
[----:B------:R-:W-:Y:S01]  /*6c70*/  MOV R68, 0x437c0000 ;  /* 0x437c000000447802 */ /* 0x000fe20000000f00 */
[C---:B------:R-:W-:Y:S01]  /*6c80*/  FFMA R74, R90.reuse, R74, R9 ;  /* 0x0000004a5a4a7223 */ /* 0x040fe20000000009 */
[C---:B------:R-:W-:Y:S01]  /*6c90*/  FFMA R75, R90.reuse, R75, R11 ;  /* 0x0000004b5a4b7223 */ /* 0x040fe2000000000b */
[----:B------:R-:W-:Y:S01]  /*6ca0*/  FFMA.SAT R4, -R73, R66, 0.5 ;  /* 0x3f00000049047423 */ /* 0x000fe20000002142 */
[----:B------:R-:W-:Y:S01]  /*6cb0*/  FFMA R72, R90, R72, R7 ;  /* 0x000000485a487223 */ /* 0x000fe20000000007 */
[----:B------:R-:W-:Y:S01]  /*6cc0*/  FFMA.SAT R5, -R74, R66, 0.5 ;  /* 0x3f0000004a057423 */ /* 0x000fe20000002142 */
[----:B------:R-:W-:Y:S01]  /*6cd0*/  FFMA R77, R90, R77, R15 ;  /* 0x0000004d5a4d7223 */ /* 0x000fe2000000000f */
[----:B------:R-:W-:Y:S01]  /*6ce0*/  FFMA.RM R4, R4, R68, 12582913 ;  /* 0x4b40000104047423 */ /* 0x000fe20000004044 */
[----:B-1----:R-:W-:Y:S01]  /*6cf0*/  FFMA.SAT R24, -R75, R66, 0.5 ;  /* 0x3f0000004b187423 */ /* 0x002fe20000002142 */
[----:B------:R-:W-:Y:S01]  /*6d00*/  FFMA.RM R20, R5, R68, 12582913 ;  /* 0x4b40000105147423 */ /* 0x000fe20000004044 */
[----:B------:R-:W-:Y:S01]  /*6d10*/  FFMA.SAT R0, -R72, R66, 0.5 ;  /* 0x3f00000048007423 */ /* 0x000fe20000002142 */
[----:B------:R-:W-:Y:S01]  /*6d20*/  FADD R14, R4, -12583039 ;  /* 0xcb40007f040e7421 */ /* 0x000fe20000000000 */
[----:B------:R-:W-:Y:S01]  /*6d30*/  FFMA R76, R90, R76, R13 ;  /* 0x0000004c5a4c7223 */ /* 0x000fe2000000000d */
[----:B------:R-:W-:Y:S01]  /*6d40*/  FADD R5, R20, -12583039 ;  /* 0xcb40007f14057421 */ /* 0x000fe20000000000 */
[----:B------:R-:W-:Y:S01]  /*6d50*/  FFMA.SAT R29, -R77, R66, 0.5 ;  /* 0x3f0000004d1d7423 */ /* 0x000fe20000002142 */
[C---:B------:R-:W-:Y:S01]  /*6d60*/  FFMA R14, -R73.reuse, 1.4426950216293334961, -R14 ;  /* 0x3fb8aa3b490e7823 */ /* 0x040fe2000000090e */
[----:B------:R-:W-:Y:S01]  /*6d70*/  FFMA.RM R24, R24, R68, 12582913 ;  /* 0x4b40000118187423 */ /* 0x000fe20000004044 */
[----:B------:R-:W-:Y:S01]  /*6d80*/  FFMA R25, -R74, 1.4426950216293334961, -R5 ;  /* 0x3fb8aa3b4a197823 */ /* 0x000fe20000000905 */
[----:B------:R-:W-:Y:S01]  /*6d90*/  FFMA R78, R90, R78, R21 ;  /* 0x0000004e5a4e7223 */ /* 0x000fe20000000015 */
[----:B------:R-:W-:Y:S01]  /*6da0*/  FFMA R14, -R73, 1.925963033500011079e-08, R14 ;  /* 0x32a57060490e7823 */ /* 0x000fe2000000010e */
[----:B------:R-:W-:Y:S01]  /*6db0*/  FFMA.RM R0, R0, R68, 12582913 ;  /* 0x4b40000100007423 */ /* 0x000fe20000004044 */
[-C--:B------:R-:W-:Y:S01]  /*6dc0*/  FFMA.SAT R27, -R76, R66.reuse, 0.5 ;  /* 0x3f0000004c1b7423 */ /* 0x080fe20000002142 */
[----:B------:R-:W-:Y:S01]  /*6dd0*/  FADD R26, R24, -12583039 ;  /* 0xcb40007f181a7421 */ /* 0x000fe20000000000 */
[----:B------:R1:W2:Y:S01]  /*6de0*/  MUFU.EX2 R5, R14 ;  /* 0x0000000e00057308 */ /* 0x0002a20000000800 */
[----:B------:R-:W-:Y:S01]  /*6df0*/  FFMA.SAT R31, -R78, R66, 0.5 ;  /* 0x3f0000004e1f7423 */ /* 0x000fe20000002142 */
[----:B------:R-:W-:Y:S01]  /*6e00*/  FADD R3, R0, -12583039 ;  /* 0xcb40007f00037421 */ /* 0x000fe20000000000 */
[-C--:B------:R-:W-:Y:S01]  /*6e10*/  FFMA.RM R28, R27, R68.reuse, 12582913 ;  /* 0x4b4000011b1c7423 */ /* 0x080fe20000004044 */
[----:B------:R-:W-:Y:S01]  /*6e20*/  FFMA R26, -R75, 1.4426950216293334961, -R26 ;  /* 0x3fb8aa3b4b1a7823 */ /* 0x000fe2000000091a */
[----:B------:R-:W-:Y:S01]  /*6e30*/  FFMA R79, R90, R79, R23 ;  /* 0x0000004f5a4f7223 */ /* 0x000fe20000000017 */
[-C--:B------:R-:W-:Y:S01]  /*6e40*/  FFMA.RM R32, R31, R68.reuse, 12582913 ;  /* 0x4b4000011f207423 */ /* 0x080fe20000004044 */
[----:B------:R-:W-:Y:S01]  /*6e50*/  FFMA R3, -R72, 1.4426950216293334961, -R3 ;  /* 0x3fb8aa3b48037823 */ /* 0x000fe20000000903 */
[----:B------:R-:W-:Y:S01]  /*6e60*/  FADD R27, R28, -12583039 ;  /* 0xcb40007f1c1b7421 */ /* 0x000fe20000000000 */
[----:B-1----:R-:W-:Y:S01]  /*6e70*/  FFMA.RM R14, R29, R68, 12582913 ;  /* 0x4b4000011d0e7423 */ /* 0x002fe20000004044 */
[----:B------:R-:W-:Y:S01]  /*6e80*/  FFMA R26, -R75, 1.925963033500011079e-08, R26 ;  /* 0x32a570604b1a7823 */ /* 0x000fe2000000011a */
[----:B------:R-:W-:Y:S01]  /*6e90*/  FFMA R81, R90, R81, R93 ;  /* 0x000000515a517223 */ /* 0x000fe2000000005d */
[-C--:B------:R-:W-:Y:S01]  /*6ea0*/  FFMA.SAT R33, -R79, R66.reuse, 0.5 ;  /* 0x3f0000004f217423 */ /* 0x080fe20000002142 */
[----:B------:R-:W-:Y:S01]  /*6eb0*/  FADD R30, R14, -12583039 ;  /* 0xcb40007f0e1e7421 */ /* 0x000fe20000000000 */
[----:B------:R-:W-:Y:S01]  /*6ec0*/  FADD R31, R32, -12583039 ;  /* 0xcb40007f201f7421 */ /* 0x000fe20000000000 */
[----:B------:R-:W-:Y:S01]  /*6ed0*/  FFMA R3, -R72, 1.925963033500011079e-08, R3 ;  /* 0x32a5706048037823 */ /* 0x000fe20000000103 */
[----:B------:R-:W-:Y:S01]  /*6ee0*/  FFMA R29, -R76, 1.4426950216293334961, -R27 ;  /* 0x3fb8aa3b4c1d7823 */ /* 0x000fe2000000091b */
[----:B------:R-:W-:Y:S01]  /*6ef0*/  FFMA R30, -R77, 1.4426950216293334961, -R30 ;  /* 0x3fb8aa3b4d1e7823 */ /* 0x000fe2000000091e */
[----:B------:R1:W-:Y:S01]  /*6f00*/  MUFU.EX2 R27, R26 ;  /* 0x0000001a001b7308 */ /* 0x0003e20000000800 */
[----:B------:R-:W-:Y:S01]  /*6f10*/  FFMA.SAT R37, -R81, R66, 0.5 ;  /* 0x3f00000051257423 */ /* 0x000fe20000002142 */
[C---:B------:R-:W-:Y:S01]  /*6f20*/  FFMA R82, R90.reuse, R82, R59 ;  /* 0x000000525a527223 */ /* 0x040fe2000000003b */
[----:B------:R-:W-:Y:S01]  /*6f30*/  FFMA R30, -R77, 1.925963033500011079e-08, R30 ;  /* 0x32a570604d1e7823 */ /* 0x000fe2000000011e */
[C---:B------:R-:W-:Y:S01]  /*6f40*/  FFMA R80, R90.reuse, R80, R57 ;  /* 0x000000505a507223 */ /* 0x040fe20000000039 */
[----:B------:R-:W-:Y:S01]  /*6f50*/  FFMA R85, R90, R85, R97 ;  /* 0x000000555a557223 */ /* 0x000fe20000000061 */
[----:B------:R-:W-:Y:S01]  /*6f60*/  FFMA.SAT R39, -R82, R66, 0.5 ;  /* 0x3f00000052277423 */ /* 0x000fe20000002142 */
[----:B------:R-:W-:Y:S01]  /*6f70*/  FFMA R84, R90, R84, R61 ;  /* 0x000000545a547223 */ /* 0x000fe2000000003d */
[----:B------:R-:W3:Y:S01]  /*6f80*/  MUFU.EX2 R3, R3 ;  /* 0x0000000300037308 */ /* 0x000ee20000000800 */
[-C--:B-1----:R-:W-:Y:S01]  /*6f90*/  FFMA.RM R26, R33, R68.reuse, 12582913 ;  /* 0x4b400001211a7423 */ /* 0x082fe20000004044 */
[----:B------:R-:W-:Y:S01]  /*6fa0*/  FFMA R33, -R78, 1.4426950216293334961, -R31 ;  /* 0x3fb8aa3b4e217823 */ /* 0x000fe2000000091f */
[----:B------:R-:W-:Y:S01]  /*6fb0*/  FFMA.RM R56, R39, R68, 12582913 ;  /* 0x4b40000127387423 */ /* 0x000fe20000004044 */
[-C--:B------:R-:W-:Y:S01]  /*6fc0*/  FFMA.SAT R35, -R80, R66.reuse, 0.5 ;  /* 0x3f00000050237423 */ /* 0x080fe20000002142 */
[----:B------:R-:W-:Y:S01]  /*6fd0*/  FFMA.SAT R62, -R85, R66, 0.5 ;  /* 0x3f000000553e7423 */ /* 0x000fe20000002142 */
[----:B------:R-:W-:Y:S01]  /*6fe0*/  FFMA R86, R90, R86, R63 ;  /* 0x000000565a567223 */ /* 0x000fe2000000003f */
[----:B------:R-:W-:Y:S01]  /*6ff0*/  FADD R39, R56, -12583039 ;  /* 0xcb40007f38277421 */ /* 0x000fe20000000000 */
[----:B------:R1:W-:Y:S01]  /*7000*/  MUFU.EX2 R31, R30 ;  /* 0x0000001e001f7308 */ /* 0x0003e20000000800 */
[----:B------:R-:W-:Y:S01]  /*7010*/  FADD R34, R26, -12583039 ;  /* 0xcb40007f1a227421 */ /* 0x000fe20000000000 */
[----:B------:R-:W-:Y:S01]  /*7020*/  FFMA R83, R90, R83, R95 ;  /* 0x000000535a537223 */ /* 0x000fe2000000005f */
[----:B------:R-:W-:Y:S01]  /*7030*/  FFMA R25, -R74, 1.925963033500011079e-08, R25 ;  /* 0x32a570604a197823 */ /* 0x000fe20000000119 */
[----:B------:R-:W-:Y:S01]  /*7040*/  FFMA R87, R90, R87, R99 ;  /* 0x000000575a577223 */ /* 0x000fe20000000063 */
[----:B------:R-:W-:-:S02]  /*7050*/  IMAD.SHL.U32 R0, R0, 0x800000, RZ ;  /* 0x0080000000007824 */ /* 0x000fc400078e00ff */
[----:B------:R-:W-:Y:S01]  /*7060*/  FFMA.RM R36, R35, R68, 12582913 ;  /* 0x4b40000123247423 */ /* 0x000fe20000004044 */
[----:B------:R-:W-:Y:S01]  /*7070*/  FFMA.SAT R60, -R84, R66, 0.5 ;  /* 0x3f000000543c7423 */ /* 0x000fe20000002142 */
[-C--:B------:R-:W-:Y:S01]  /*7080*/  FFMA.RM R62, R62, R68.reuse, 12582913 ;  /* 0x4b4000013e3e7423 */ /* 0x080fe20000004044 */
[----:B-1----:R-:W-:Y:S01]  /*7090*/  FFMA.RM R30, R37, R68, 12582913 ;  /* 0x4b400001251e7423 */ /* 0x002fe20000004044 */
[----:B------:R-:W-:Y:S01]  /*70a0*/  FFMA R65, -R82, 1.4426950216293334961, -R39 ;  /* 0x3fb8aa3b52417823 */ /* 0x000fe20000000927 */
[-C--:B------:R-:W-:Y:S01]  /*70b0*/  FFMA.SAT R64, -R86, R66.reuse, 0.5 ;  /* 0x3f00000056407423 */ /* 0x080fe20000002142 */
[----:B------:R-:W-:Y:S01]  /*70c0*/  FFMA R34, -R79, 1.4426950216293334961, -R34 ;  /* 0x3fb8aa3b4f227823 */ /* 0x000fe20000000922 */
[----:B------:R-:W-:Y:S01]  /*70d0*/  FADD R38, R30, -12583039 ;  /* 0xcb40007f1e267421 */ /* 0x000fe20000000000 */
[-C--:B------:R-:W-:Y:S01]  /*70e0*/  FFMA.SAT R58, -R83, R66.reuse, 0.5 ;  /* 0x3f000000533a7423 */ /* 0x080fe20000002142 */
[----:B------:R-:W-:Y:S01]  /*70f0*/  FFMA.SAT R66, -R87, R66, 0.5 ;  /* 0x3f00000057427423 */ /* 0x000fe20000002142 */
[----:B------:R-:W-:Y:S01]  /*7100*/  FADD R35, R36, -12583039 ;  /* 0xcb40007f24237421 */ /* 0x000fe20000000000 */
[C---:B------:R-:W-:Y:S01]  /*7110*/  FFMA R38, -R81.reuse, 1.4426950216293334961, -R38 ;  /* 0x3fb8aa3b51267823 */ /* 0x040fe20000000926 */
[-C--:B------:R-:W-:Y:S01]  /*7120*/  FFMA.RM R60, R60, R68.reuse, 12582913 ;  /* 0x4b4000013c3c7423 */ /* 0x080fe20000004044 */
[----:B------:R-:W1:Y:S01]  /*7130*/  MUFU.EX2 R25, R25 ;  /* 0x0000001900197308 */ /* 0x000e620000000800 */
[-C--:B------:R-:W-:Y:S01]  /*7140*/  FFMA.RM R64, R64, R68.reuse, 12582913 ;  /* 0x4b40000140407423 */ /* 0x080fe20000004044 */
[----:B------:R-:W-:Y:S01]  /*7150*/  FFMA R38, -R81, 1.925963033500011079e-08, R38 ;  /* 0x32a5706051267823 */ /* 0x000fe20000000126 */
[----:B------:R-:W-:Y:S01]  /*7160*/  SHF.L.U32 R4, R4, 0x17, RZ ;  /* 0x0000001704047819 */ /* 0x000fe200000006ff */
[----:B------:R-:W-:Y:S01]  /*7170*/  FFMA R34, -R79, 1.925963033500011079e-08, R34 ;  /* 0x32a570604f227823 */ /* 0x000fe20000000122 */
[-C--:B------:R-:W-:Y:S01]  /*7180*/  FFMA.RM R58, R58, R68.reuse, 12582913 ;  /* 0x4b4000013a3a7423 */ /* 0x080fe20000004044 */
[----:B------:R-:W-:Y:S01]  /*7190*/  FFMA.RM R66, R66, R68, 12582913 ;  /* 0x4b40000142427423 */ /* 0x000fe20000004044 */
[----:B------:R-:W-:Y:S01]  /*71a0*/  FADD R67, R60, -12583039 ;  /* 0xcb40007f3c437421 */ /* 0x000fe20000000000 */
[----:B------:R3:W-:Y:S01]  /*71b0*/  MUFU.EX2 R39, R38 ;  /* 0x0000002600277308 */ /* 0x0007e20000000800 */
[----:B------:R-:W-:Y:S01]  /*71c0*/  FFMA R37, -R80, 1.4426950216293334961, -R35 ;  /* 0x3fb8aa3b50257823 */ /* 0x000fe20000000923 */
[----:B--2---:R-:W-:Y:S01]  /*71d0*/  FFMA R109, R4, R5, 1 ;  /* 0x3f800000046d7423 */ /* 0x004fe20000000005 */
[----:B------:R-:W-:Y:S01]  /*71e0*/  FADD R4, R66, -12583039 ;  /* 0xcb40007f42047421 */ /* 0x000fe20000000000 */
[----:B------:R-:W-:Y:S01]  /*71f0*/  FFMA R101, -R84, 1.4426950216293334961, -R67 ;  /* 0x3fb8aa3b54657823 */ /* 0x000fe20000000943 */
[----:B------:R-:W-:Y:S01]  /*7200*/  FFMA R65, -R82, 1.925963033500011079e-08, R65 ;  /* 0x32a5706052417823 */ /* 0x000fe20000000141 */
[----:B------:R-:W-:Y:S01]  /*7210*/  FFMA R29, -R76, 1.925963033500011079e-08, R29 ;  /* 0x32a570604c1d7823 */ /* 0x000fe2000000011d */
[----:B------:R-:W-:Y:S01]  /*7220*/  FFMA R4, -R87, 1.4426950216293334961, -R4 ;  /* 0x3fb8aa3b57047823 */ /* 0x000fe20000000904 */
[----:B------:R2:W-:Y:S01]  /*7230*/  MUFU.EX2 R35, R34 ;  /* 0x0000002200237308 */ /* 0x0005e20000000800 */
[----:B---3--:R-:W-:Y:S01]  /*7240*/  FFMA R38, R0, R3, 1 ;  /* 0x3f80000000267423 */ /* 0x008fe20000000003 */
[----:B------:R-:W-:Y:S01]  /*7250*/  FADD R0, R62, -12583039 ;  /* 0xcb40007f3e007421 */ /* 0x000fe20000000000 */
[----:B------:R-:W-:Y:S01]  /*7260*/  FADD R3, R64, -12583039 ;  /* 0xcb40007f40037421 */ /* 0x000fe20000000000 */
[----:B------:R-:W-:Y:S01]  /*7270*/  FFMA R101, -R84, 1.925963033500011079e-08, R101 ;  /* 0x32a5706054657823 */ /* 0x000fe20000000165 */
[----:B------:R-:W-:Y:S01]  /*7280*/  FFMA R33, -R78, 1.925963033500011079e-08, R33 ;  /* 0x32a570604e217823 */ /* 0x000fe20000000121 */
[C---:B------:R-:W-:Y:S01]  /*7290*/  FFMA R0, -R85.reuse, 1.4426950216293334961, -R0 ;  /* 0x3fb8aa3b55007823 */ /* 0x040fe20000000900 */
[----:B------:R-:W-:Y:S01]  /*72a0*/  FFMA R5, -R86, 1.4426950216293334961, -R3 ;  /* 0x3fb8aa3b56057823 */ /* 0x000fe20000000903 */
[----:B------:R-:W-:Y:S01]  /*72b0*/  FFMA R37, -R80, 1.925963033500011079e-08, R37 ;  /* 0x32a5706050257823 */ /* 0x000fe20000000125 */
[----:B--2---:R-:W-:Y:S01]  /*72c0*/  FADD R34, R58, -12583039 ;  /* 0xcb40007f3a227421 */ /* 0x004fe20000000000 */
[----:B------:R-:W-:Y:S01]  /*72d0*/  FFMA R0, -R85, 1.925963033500011079e-08, R0 ;  /* 0x32a5706055007823 */ /* 0x000fe20000000100 */
[----:B------:R-:W-:Y:S01]  /*72e0*/  SHF.L.U32 R20, R20, 0x17, RZ ;  /* 0x0000001714147819 */ /* 0x000fe200000006ff */
[----:B------:R-:W-:Y:S01]  /*72f0*/  FFMA R5, -R86, 1.925963033500011079e-08, R5 ;  /* 0x32a5706056057823 */ /* 0x000fe20000000105 */
[----:B------:R-:W-:Y:S01]  /*7300*/  FFMA R34, -R83, 1.4426950216293334961, -R34 ;  /* 0x3fb8aa3b53227823 */ /* 0x000fe20000000922 */
[----:B------:R2:W-:Y:S01]  /*7310*/  MUFU.EX2 R3, R0 ;  /* 0x0000000000037308 */ /* 0x0005e20000000800 */
[----:B------:R-:W-:Y:S01]  /*7320*/  FFMA R4, -R87, 1.925963033500011079e-08, R4 ;  /* 0x32a5706057047823 */ /* 0x000fe20000000104 */
[----:B-1----:R-:W-:Y:S01]  /*7330*/  FFMA R20, R20, R25, 1 ;  /* 0x3f80000014147423 */ /* 0x002fe20000000019 */
[----:B------:R-:W-:Y:S01]  /*7340*/  FFMA R34, -R83, 1.925963033500011079e-08, R34 ;  /* 0x32a5706053227823 */ /* 0x000fe20000000122 */
[----:B------:R-:W-:Y:S01]  /*7350*/  SHF.L.U32 R56, R56, 0x17, RZ ;  /* 0x0000001738387819 */ /* 0x000fe200000006ff */
[----:B------:R-:W-:Y:S01]  /*7360*/  IMAD.SHL.U32 R24, R24, 0x800000, RZ ;  /* 0x0080000018187824 */ /* 0x000fe200078e00ff */
[----:B------:R-:W-:Y:S01]  /*7370*/  SHF.L.U32 R60, R60, 0x17, RZ ;  /* 0x000000173c3c7819 */ /* 0x000fe200000006ff */
[----:B------:R-:W-:Y:S01]  /*7380*/  IMAD.SHL.U32 R32, R32, 0x800000, RZ ;  /* 0x0080000020207824 */ /* 0x000fe200078e00ff */
[----:B------:R-:W1:Y:S01]  /*7390*/  MUFU.EX2 R65, R65 ;  /* 0x0000004100417308 */ /* 0x000e620000000800 */
[----:B--2---:R-:W-:Y:S01]  /*73a0*/  IADD3 R0, R38, 0x1800000, RZ ;  /* 0x0180000026007810 */ /* 0x004fe20007ffe0ff */
[----:B------:R-:W-:Y:S01]  /*73b0*/  IMAD.SHL.U32 R30, R30, 0x800000, RZ ;  /* 0x008000001e1e7824 */ /* 0x000fe200078e00ff */
[----:B------:R-:W-:Y:S01]  /*73c0*/  SHF.L.U32 R28, R28, 0x17, RZ ;  /* 0x000000171c1c7819 */ /* 0x000fe200000006ff */
[----:B------:R-:W-:Y:S01]  /*73d0*/  IMAD.SHL.U32 R58, R58, 0x800000, RZ ;  /* 0x008000003a3a7824 */ /* 0x000fe200078e00ff */
[----:B------:R-:W-:Y:S01]  /*73e0*/  LOP3.LUT R0, R0, 0x7f800000, RZ, 0xc0, !PT ;  /* 0x7f80000000007812 */ /* 0x000fe200078ec0ff */
[----:B------:R-:W-:Y:S01]  /*73f0*/  IMAD.SHL.U32 R64, R64, 0x800000, RZ ;  /* 0x0080000040407824 */ /* 0x000fe200078e00ff */
[----:B------:R-:W-:Y:S01]  /*7400*/  SHF.L.U32 R14, R14, 0x17, RZ ;  /* 0x000000170e0e7819 */ /* 0x000fe200000006ff */
[----:B------:R-:W2:Y:S01]  /*7410*/  MUFU.EX2 R101, R101 ;  /* 0x0000006500657308 */ /* 0x000ea20000000800 */
[----:B------:R-:W-:Y:S01]  /*7420*/  ISETP.GT.U32.AND P2, PT, R0, 0x1ffffff, PT ;  /* 0x01ffffff0000780c */ /* 0x000fe20003f44070 */
[----:B------:R-:W-:Y:S01]  /*7430*/  BSSY B1, `(.L_x_170) ;  /* 0x0000022000017945 */ /* 0x000fe20003800000 */
[----:B------:R-:W-:Y:S01]  /*7440*/  SHF.L.U32 R26, R26, 0x17, RZ ;  /* 0x000000171a1a7819 */ /* 0x000fe200000006ff */
[----:B------:R-:W-:Y:S01]  /*7450*/  FFMA R111, R24, R27, 1 ;  /* 0x3f800000186f7423 */ /* 0x000fe2000000001b */
[----:B------:R-:W-:Y:S01]  /*7460*/  SHF.L.U32 R36, R36, 0x17, RZ ;  /* 0x0000001724247819 */ /* 0x000fe200000006ff */
[----:B------:R-:W-:Y:S01]  /*7470*/  FFMA R31, R14, R31, 1 ;  /* 0x3f8000000e1f7423 */ /* 0x000fe2000000001f */
[----:B------:R-:W-:Y:S01]  /*7480*/  SHF.L.U32 R62, R62, 0x17, RZ ;  /* 0x000000173e3e7819 */ /* 0x000fe200000006ff */
[----:B------:R-:W3:Y:S01]  /*7490*/  MUFU.EX2 R29, R29 ;  /* 0x0000001d001d7308 */ /* 0x000ee20000000800 */
[----:B------:R-:W-:Y:S01]  /*74a0*/  SHF.L.U32 R66, R66, 0x17, RZ ;  /* 0x0000001742427819 */ /* 0x000fe200000006ff */
[----:B-1----:R-:W-:Y:S01]  /*74b0*/  FFMA R56, R56, R65, 1 ;  /* 0x3f80000038387423 */ /* 0x002fe20000000041 */
[----:B------:R-:W-:Y:S01]  /*74c0*/  FFMA R35, R26, R35, 1 ;  /* 0x3f8000001a237423 */ /* 0x000fe20000000023 */
[----:B------:R-:W-:Y:S01]  /*74d0*/  FFMA R39, R30, R39, 1 ;  /* 0x3f8000001e277423 */ /* 0x000fe20000000027 */
[----:B------:R-:W-:-:S03]  /*74e0*/  FFMA R65, R62, R3, 1 ;  /* 0x3f8000003e417423 */ /* 0x000fc60000000003 */
[----:B------:R-:W1:Y:S01]  /*74f0*/  MUFU.EX2 R33, R33 ;  /* 0x0000002100217308 */ /* 0x000e620000000800 */
[----:B--2---:R-:W-:-:S07]  /*7500*/  FFMA R60, R60, R101, 1 ;  /* 0x3f8000003c3c7423 */ /* 0x004fce0000000065 */
[----:B------:R-:W2:Y:S01]  /*7510*/  MUFU.EX2 R37, R37 ;  /* 0x0000002500257308 */ /* 0x000ea20000000800 */
[----:B---3--:R-:W-:-:S07]  /*7520*/  FFMA R28, R28, R29, 1 ;  /* 0x3f8000001c1c7423 */ /* 0x008fce000000001d */
        /* <DEDUP_REMOVED lines=14> */
.L_x_171:
[----:B------:R-:W1:Y:S02]  /*7610*/  MUFU.RCP R25, R38 ;  /* 0x0000002600197308 */ /* 0x000e640000001000 */
[----:B-1----:R-:W-:-:S04]  /*7620*/  FFMA R0, R38, R25, -1 ;  /* 0xbf80000026007423 */ /* 0x002fc80000000019 */
[----:B------:R-:W-:-:S04]  /*7630*/  FADD.FTZ R0, -R0, -RZ ;  /* 0x800000ff00007221 */ /* 0x000fc80000010100 */
[----:B------:R-:W-:-:S07]  /*7640*/  FFMA R25, R25, R0, R25 ;  /* 0x0000000019197223 */ /* 0x000fce0000000019 */
.L_x_172:
[----:B------:R-:W-:Y:S05]  /*7650*/  BSYNC B1 ;  /* 0x0000000000017941 */ /* 0x000fea0003800000 */
.L_x_170:
        /* <DEDUP_REMOVED lines=10> */
.L_x_174:
[----:B------:R-:W1:Y:S02]  /*7700*/  MUFU.RCP R14, R109 ;  /* 0x0000006d000e7308 */ /* 0x000e640000001000 */
[----:B-1----:R-:W-:-:S04]  /*7710*/  FFMA R0, R109, R14, -1 ;  /* 0xbf8000006d007423 */ /* 0x002fc8000000000e */
[----:B------:R-:W-:-:S04]  /*7720*/  FADD.FTZ R3, -R0, -RZ ;  /* 0x800000ff00037221 */ /* 0x000fc80000010100 */
[----:B------:R-:W-:-:S07]  /*7730*/  FFMA R14, R14, R3, R14 ;  /* 0x000000030e0e7223 */ /* 0x000fce000000000e */
.L_x_175:
[----:B------:R-:W-:Y:S05]  /*7740*/  BSYNC B1 ;  /* 0x0000000000017941 */ /* 0x000fea0003800000 */
.L_x_173:
        /* <DEDUP_REMOVED lines=10> */
.L_x_177:
[----:B------:R-:W1:Y:S02]  /*77f0*/  MUFU.RCP R27, R20 ;  /* 0x00000014001b7308 */ /* 0x000e640000001000 */
[----:B-1----:R-:W-:-:S04]  /*7800*/  FFMA R0, R20, R27, -1 ;  /* 0xbf80000014007423 */ /* 0x002fc8000000001b */
[----:B------:R-:W-:-:S04]  /*7810*/  FADD.FTZ R0, -R0, -RZ ;  /* 0x800000ff00007221 */ /* 0x000fc80000010100 */
[----:B------:R-:W-:-:S07]  /*7820*/  FFMA R27, R27, R0, R27 ;  /* 0x000000001b1b7223 */ /* 0x000fce000000001b */
.L_x_178:
[----:B------:R-:W-:Y:S05]  /*7830*/  BSYNC B1 ;  /* 0x0000000000017941 */ /* 0x000fea0003800000 */
.L_x_176:
        /* <DEDUP_REMOVED lines=10> */
.L_x_180:
[----:B------:R-:W1:Y:S02]  /*78e0*/  MUFU.RCP R20, R111 ;  /* 0x0000006f00147308 */ /* 0x000e640000001000 */
[----:B-1----:R-:W-:-:S04]  /*78f0*/  FFMA R0, R111, R20, -1 ;  /* 0xbf8000006f007423 */ /* 0x002fc80000000014 */
[----:B------:R-:W-:-:S04]  /*7900*/  FADD.FTZ R3, -R0, -RZ ;  /* 0x800000ff00037221 */ /* 0x000fc80000010100 */
[----:B------:R-:W-:-:S07]  /*7910*/  FFMA R20, R20, R3, R20 ;  /* 0x0000000314147223 */ /* 0x000fce0000000014 */
.L_x_181:
[----:B------:R-:W-:Y:S05]  /*7920*/  BSYNC B1 ;  /* 0x0000000000017941 */ /* 0x000fea0003800000 */
.L_x_179:
        /* <DEDUP_REMOVED lines=10> */
.L_x_183:
[----:B------:R-:W1:Y:S02]  /*79d0*/  MUFU.RCP R29, R28 ;  /* 0x0000001c001d7308 */ /* 0x000e640000001000 */
[----:B-1----:R-:W-:-:S04]  /*79e0*/  FFMA R0, R28, R29, -1 ;  /* 0xbf8000001c007423 */ /* 0x002fc8000000001d */
[----:B------:R-:W-:-:S04]  /*79f0*/  FADD.FTZ R0, -R0, -RZ ;  /* 0x800000ff00007221 */ /* 0x000fc80000010100 */
[----:B------:R-:W-:-:S07]  /*7a00*/  FFMA R29, R29, R0, R29 ;  /* 0x000000001d1d7223 */ /* 0x000fce000000001d */
.L_x_184:
[----:B------:R-:W-:Y:S05]  /*7a10*/  BSYNC B1 ;  /* 0x0000000000017941 */ /* 0x000fea0003800000 */
.L_x_182:
        /* <DEDUP_REMOVED lines=10> */
.L_x_186:
[----:B------:R-:W1:Y:S02]  /*7ac0*/  MUFU.RCP R24, R31 ;  /* 0x0000001f00187308 */ /* 0x000e640000001000 */
[----:B-1----:R-:W-:-:S04]  /*7ad0*/  FFMA R0, R31, R24, -1 ;  /* 0xbf8000001f007423 */ /* 0x002fc80000000018 */
[----:B------:R-:W-:-:S04]  /*7ae0*/  FADD.FTZ R3, -R0, -RZ ;  /* 0x800000ff00037221 */ /* 0x000fc80000010100 */
[----:B------:R-:W-:-:S07]  /*7af0*/  FFMA R24, R24, R3, R24 ;  /* 0x0000000318187223 */ /* 0x000fce0000000018 */
.L_x_187:
[----:B------:R-:W-:Y:S05]  /*7b00*/  BSYNC B1 ;  /* 0x0000000000017941 */ /* 0x000fea0003800000 */
.L_x_185:
        /* <DEDUP_REMOVED lines=10> */
.L_x_189:
[----:B------:R-:W1:Y:S02]  /*7bb0*/  MUFU.RCP R31, R32 ;  /* 0x00000020001f7308 */ /* 0x000e640000001000 */
[----:B-1----:R-:W-:-:S04]  /*7bc0*/  FFMA R0, R32, R31, -1 ;  /* 0xbf80000020007423 */ /* 0x002fc8000000001f */
[----:B------:R-:W-:-:S04]  /*7bd0*/  FADD.FTZ R0, -R0, -RZ ;  /* 0x800000ff00007221 */ /* 0x000fc80000010100 */
[----:B------:R-:W-:-:S07]  /*7be0*/  FFMA R31, R31, R0, R31 ;  /* 0x000000001f1f7223 */ /* 0x000fce000000001f */
.L_x_190:
[----:B------:R-:W-:Y:S05]  /*7bf0*/  BSYNC B1 ;  /* 0x0000000000017941 */ /* 0x000fea0003800000 */
.L_x_188:
        /* <DEDUP_REMOVED lines=10> */
.L_x_192:
[----:B------:R-:W1:Y:S02]  /*7ca0*/  MUFU.RCP R26, R35 ;  /* 0x00000023001a7308 */ /* 0x000e640000001000 */
[----:B-1----:R-:W-:-:S04]  /*7cb0*/  FFMA R0, R35, R26, -1 ;  /* 0xbf80000023007423 */ /* 0x002fc8000000001a */
[----:B------:R-:W-:-:S04]  /*7cc0*/  FADD.FTZ R3, -R0, -RZ ;  /* 0x800000ff00037221 */ /* 0x000fc80000010100 */
[----:B------:R-:W-:-:S07]  /*7cd0*/  FFMA R26, R26, R3, R26 ;  /* 0x000000031a1a7223 */ /* 0x000fce000000001a */
.L_x_193:
[----:B------:R-:W-:Y:S05]  /*7ce0*/  BSYNC B1 ;  /* 0x0000000000017941 */ /* 0x000fea0003800000 */
.L_x_191:
        /* <DEDUP_REMOVED lines=10> */
.L_x_195:
[----:B------:R-:W1:Y:S02]  /*7d90*/  MUFU.RCP R33, R36 ;  /* 0x0000002400217308 */ /* 0x000e640000001000 */
[----:B-1----:R-:W-:-:S04]  /*7da0*/  FFMA R0, R36, R33, -1 ;  /* 0xbf80000024007423 */ /* 0x002fc80000000021 */
[----:B------:R-:W-:-:S04]  /*7db0*/  FADD.FTZ R0, -R0, -RZ ;  /* 0x800000ff00007221 */ /* 0x000fc80000010100 */
[----:B------:R-:W-:-:S07]  /*7dc0*/  FFMA R33, R33, R0, R33 ;  /* 0x0000000021217223 */ /* 0x000fce0000000021 */
.L_x_196:
[----:B------:R-:W-:Y:S05]  /*7dd0*/  BSYNC B1 ;  /* 0x0000000000017941 */ /* 0x000fea0003800000 */
.L_x_194:
        /* <DEDUP_REMOVED lines=10> */
.L_x_198:
[----:B------:R-:W1:Y:S02]  /*7e80*/  MUFU.RCP R28, R39 ;  /* 0x00000027001c7308 */ /* 0x000e640000001000 */
[----:B-1----:R-:W-:-:S04]  /*7e90*/  FFMA R0, R39, R28, -1 ;  /* 0xbf80000027007423 */ /* 0x002fc8000000001c */
[----:B------:R-:W-:-:S04]  /*7ea0*/  FADD.FTZ R3, -R0, -RZ ;  /* 0x800000ff00037221 */ /* 0x000fc80000010100 */
[----:B------:R-:W-:-:S07]  /*7eb0*/  FFMA R28, R28, R3, R28 ;  /* 0x000000031c1c7223 */ /* 0x000fce000000001c */
.L_x_199:
[----:B------:R-:W-:Y:S05]  /*7ec0*/  BSYNC B1 ;  /* 0x0000000000017941 */ /* 0x000fea0003800000 */
.L_x_197:
        /* <DEDUP_REMOVED lines=10> */
.L_x_201:
[----:B------:R-:W1:Y:S02]  /*7f70*/  MUFU.RCP R35, R56 ;  /* 0x0000003800237308 */ /* 0x000e640000001000 */
[----:B-1----:R-:W-:-:S04]  /*7f80*/  FFMA R0, R56, R35, -1 ;  /* 0xbf80000038007423 */ /* 0x002fc80000000023 */
[----:B------:R-:W-:-:S04]  /*7f90*/  FADD.FTZ R0, -R0, -RZ ;  /* 0x800000ff00007221 */ /* 0x000fc80000010100 */
[----:B------:R-:W-:-:S07]  /*7fa0*/  FFMA R35, R35, R0, R35 ;  /* 0x0000000023237223 */ /* 0x000fce0000000023 */
.L_x_202:
[----:B------:R-:W-:Y:S05]  /*7fb0*/  BSYNC B1 ;  /* 0x0000000000017941 */ /* 0x000fea0003800000 */
.L_x_200:
        /* <DEDUP_REMOVED lines=10> */
.L_x_204:
[----:B------:R-:W1:Y:S02]  /*8060*/  MUFU.RCP R30, R67 ;  /* 0x00000043001e7308 */ /* 0x000e640000001000 */
[----:B-1----:R-:W-:-:S04]  /*8070*/  FFMA R0, R67, R30, -1 ;  /* 0xbf80000043007423 */ /* 0x002fc8000000001e */
[----:B------:R-:W-:-:S04]  /*8080*/  FADD.FTZ R3, -R0, -RZ ;  /* 0x800000ff00037221 */ /* 0x000fc80000010100 */
[----:B------:R-:W-:-:S07]  /*8090*/  FFMA R30, R30, R3, R30 ;  /* 0x000000031e1e7223 */ /* 0x000fce000000001e */
.L_x_205:
[----:B------:R-:W-:Y:S05]  /*80a0*/  BSYNC B1 ;  /* 0x0000000000017941 */ /* 0x000fea0003800000 */
.L_x_203:
        /* <DEDUP_REMOVED lines=10> */
.L_x_207:
[----:B------:R-:W1:Y:S02]  /*8150*/  MUFU.RCP R37, R60 ;  /* 0x0000003c00257308 */ /* 0x000e640000001000 */
[----:B-1----:R-:W-:-:S04]  /*8160*/  FFMA R0, R60, R37, -1 ;  /* 0xbf8000003c007423 */ /* 0x002fc80000000025 */
[----:B------:R-:W-:-:S04]  /*8170*/  FADD.FTZ R0, -R0, -RZ ;  /* 0x800000ff00007221 */ /* 0x000fc80000010100 */
[----:B------:R-:W-:-:S07]  /*8180*/  FFMA R37, R37, R0, R37 ;  /* 0x0000000025257223 */ /* 0x000fce0000000025 */
.L_x_208:
[----:B------:R-:W-:Y:S05]  /*8190*/  BSYNC B1 ;  /* 0x0000000000017941 */ /* 0x000fea0003800000 */
.L_x_206:
        /* <DEDUP_REMOVED lines=10> */
.L_x_210:
[----:B------:R-:W1:Y:S02]  /*8240*/  MUFU.RCP R32, R65 ;  /* 0x0000004100207308 */ /* 0x000e640000001000 */
[----:B-1----:R-:W-:-:S04]  /*8250*/  FFMA R0, R65, R32, -1 ;  /* 0xbf80000041007423 */ /* 0x002fc80000000020 */
[----:B------:R-:W-:-:S04]  /*8260*/  FADD.FTZ R3, -R0, -RZ ;  /* 0x800000ff00037221 */ /* 0x000fc80000010100 */
[----:B------:R-:W-:-:S07]  /*8270*/  FFMA R32, R32, R3, R32 ;  /* 0x0000000320207223 */ /* 0x000fce0000000020 */
.L_x_211:
[----:B------:R-:W-:Y:S05]  /*8280*/  BSYNC B1 ;  /* 0x0000000000017941 */ /* 0x000fea0003800000 */
.L_x_209:
        /* <DEDUP_REMOVED lines=10> */
.L_x_213:
[----:B------:R-:W1:Y:S02]  /*8330*/  MUFU.RCP R39, R64 ;  /* 0x0000004000277308 */ /* 0x000e640000001000 */
[----:B-1----:R-:W-:-:S04]  /*8340*/  FFMA R0, R64, R39, -1 ;  /* 0xbf80000040007423 */ /* 0x002fc80000000027 */
[----:B------:R-:W-:-:S04]  /*8350*/  FADD.FTZ R0, -R0, -RZ ;  /* 0x800000ff00007221 */ /* 0x000fc80000010100 */
[----:B------:R-:W-:-:S07]  /*8360*/  FFMA R39, R39, R0, R39 ;  /* 0x0000000027277223 */ /* 0x000fce0000000027 */
.L_x_214:
[----:B------:R-:W-:Y:S05]  /*8370*/  BSYNC B1 ;  /* 0x0000000000017941 */ /* 0x000fea0003800000 */
.L_x_212:
        /* <DEDUP_REMOVED lines=9> */
.L_x_216:
[----:B------:R-:W1:Y:S02]  /*8410*/  MUFU.RCP R0, R101 ;  /* 0x0000006500007308 */ /* 0x000e640000001000 */
[----:B-1----:R-:W-:-:S04]  /*8420*/  FFMA R3, R101, R0, -1 ;  /* 0xbf80000065037423 */ /* 0x002fc80000000000 */
[----:B------:R-:W-:-:S04]  /*8430*/  FADD.FTZ R3, -R3, -RZ ;  /* 0x800000ff03037221 */ /* 0x000fc80000010100 */
[----:B------:R-:W-:-:S07]  /*8440*/  FFMA R0, R0, R3, R0 ;  /* 0x0000000300007223 */ /* 0x000fce0000000000 */
.L_x_217:
[----:B------:R-:W-:Y:S05]  /*8450*/  BSYNC B1 ;  /* 0x0000000000017941 */ /* 0x000fea0003800000 */
.L_x_215:
        /* <DEDUP_REMOVED lines=23> */
[----:B------:R-:W-:Y:S01]  /*85d0*/  F2FP.BF16.F32.PACK_AB R31, R0, R39 ;  /* 0x00000027001f723e */ /* 0x000fe200000010ff */
[----:B------:R1:W-:Y:S01]  /*85e0*/  STSM.16.M88.4 [R10+0x4200], R64 ;  /* 0x004200400a007844 */ /* 0x0003e20000000200 */
[----:B------:R-:W-:Y:S02]  /*85f0*/  F2FP.BF16.F32.PACK_AB R28, R28, R33 ;  /* 0x000000211c1c723e */ /* 0x000fe400000010ff */
        /* <DEDUP_REMOVED lines=20> */
.L_x_219:
[----:B------:R-:W-:Y:S05]  /*8740*/  BSYNC B0 ;  /* 0x0000000000007941 */ /* 0x000fea0003800000 */
.L_x_218:
[----:B------:R-:W-:Y:S06]  /*8750*/  BAR.SYNC.DEFER_BLOCKING 0x1, 0x100 ;  /* 0x0044000000007b1d */ /* 0x000fec0000010000 */
[----:B------:R-:W-:Y:S04]  /*8760*/  BSSY B0, `(.L_x_220) ;  /* 0x0000009000007945 */ /* 0x000fe80003800000 */
[----:B------:R-:W-:Y:S05]  /*8770*/  @P0 BRA `(.L_x_221) ;  /* 0x00000000001c0947 */ /* 0x000fea0003800000 */
[----:B------:R-:W-:-:S13]  /*8780*/  ISETP.NE.AND P2, PT, R104, 0x3, PT ;  /* 0x000000036800780c */ /* 0x000fda0003f45270 */
[----:B------:R-:W-:Y:S05]  /*8790*/  @!P2 BRA `(.L_x_222) ;  /* 0x000000000004a947 */ /* 0x000fea0003800000 */
[----:B------:R-:W-:Y:S01]  /*87a0*/  BPT.TRAP 0x1 ;  /* 0x000000040000795c */ /* 0x000fe20000300000 */
.L_x_222:
[----:B------:R-:W-:-:S04]  /*87b0*/  ULEA UR4, UR42, UR52, 0x3 ;  /* 0x000000342a047291 */ /* 0x000fc8000f8e183f */
[----:B------:R-:W-:-:S04]  /*87c0*/  UIADD3 UR4, UR4, 0x60, URZ ;  /* 0x0000006004047890 */ /* 0x000fc8000fffe03f */
[----:B------:R-:W-:-:S09]  /*87d0*/  UPRMT UR4, UR51, 0x654, UR4 ;  /* 0x0000065433047896 */ /* 0x000fd20008000004 */
[----:B------:R-:W-:Y:S03]  /*87e0*/  SYNCS.ARRIVE.TRANS64.RED.A1T0 RZ, [UR4], RZ ;  /* 0x000000ffffff79a7 */ /* 0x000fe60008100404 */
.L_x_221:
[----:B------:R-:W-:Y:S05]  /*87f0*/  BSYNC B0 ;  /* 0x0000000000007941 */ /* 0x000fea0003800000 */
.L_x_220:
[----:B------:R-:W-:Y:S01]  /*8800*/  UIADD3 UR4, UR42, 0x1, URZ ;  /* 0x000000012a047890 */ /* 0x000fe2000fffe03f */
[----:B------:R-:W-:Y:S03]  /*8810*/  BSSY B0, `(.L_x_223) ;  /* 0x0000034000007945 */ /* 0x000fe60003800000 */
[----:B------:R-:W-:-:S04]  /*8820*/  UISETP.NE.AND UP0, UPT, UR4, 0x4, UPT ;  /* 0x000000040400788c */ /* 0x000fc8000bf05270 */
[----:B------:R-:W-:Y:S01]  /*8830*/  USEL UR42, UR4, URZ, UP0 ;  /* 0x0000003f042a7287 */ /* 0x000fe20008000000 */
[----:B------:R-:W-:Y:S11]  /*8840*/  @P0 BRA `(.L_x_224) ;  /* 0x0000000000c00947 */ /* 0x000ff60003800000 */
[----:B------:R-:W-:-:S13]  /*8850*/  ISETP.NE.AND P2, PT, R104, 0x3, PT ;  /* 0x000000036800780c */ /* 0x000fda0003f45270 */
[----:B------:R-:W-:Y:S05]  /*8860*/  @!P2 BRA `(.L_x_225) ;  /* 0x000000000004a947 */ /* 0x000fea0003800000 */
[----:B------:R-:W-:Y:S01]  /*8870*/  BPT.TRAP 0x1 ;  /* 0x000000040000795c */ /* 0x000fe20000300000 */
.L_x_225:
[----:B-1----:R-:W-:Y:S01]  /*8880*/  SHF.L.U32 R0, R12, 0x1f, RZ ;  /* 0x0000001f0c007819 */ /* 0x002fe200000006ff */
[----:B------:R-:W-:Y:S01]  /*8890*/  BSSY B1, `(.L_x_226) ;  /* 0x0000004000017945 */ /* 0x000fe20003800000 */
[----:B------:R-:W-:-:S04]  /*88a0*/  LEA R3, R6, UR52, 0x3 ;  /* 0x0000003406037c11 */ /* 0x000fc8000f8e18ff */
[----:B------:R-:W1:Y:S02]  /*88b0*/  SYNCS.PHASECHK.TRANS64.TRYWAIT P2, [R3+URZ+0x40], R0 ;  /* 0x00004000030075a7 */ /* 0x000e64000804017f */
[----:B-1----:R-:W-:Y:S05]  /*88c0*/  @!P2 BRA `(.L_x_227) ;  /* 0x000000500098a947 */ /* 0x002fea0003800000 */
.L_x_361:
[----:B------:R-:W-:Y:S05]  /*88d0*/  BSYNC B1 ;  /* 0x0000000000017941 */ /* 0x000fea0003800000 */
.L_x_226:
[----:B------:R-:W-:Y:S05]  /*88e0*/  @P1 BRA `(.L_x_224) ;  /* 0x0000000000981947 */ /* 0x000fea0003800000 */
[----:B------:R-:W-:Y:S01]  /*88f0*/  IMAD R6, R6, 0x2000, R71 ;  /* 0x0000200006067824 */ /* 0x000fe200078e0247 */
[----:B------:R-:W-:Y:S05]  /*8900*/  WARPSYNC.ALL ;  /* 0x0000000000007948 */ /* 0x000fea0003800000 */
[C---:B-1----:R-:W-:Y:S01]  /*8910*/  IADD3 R0, R6.reuse, 0x20, RZ ;  /* 0x0000002006007810 */ /* 0x042fe20007ffe0ff */
[----:B------:R-:W1:Y:S01]  /*8920*/  LDSM.16.M88.4 R12, [R6] ;  /* 0x00000000060c783b */ /* 0x000e620000000200 */
[----:B------:R-:W-:-:S05]  /*8930*/  @P6 IADD3 R0, R6, -0x20, RZ ;  /* 0xffffffe006006810 */ /* 0x000fca0007ffe0ff */
[----:B------:R-:W2:Y:S01]  /*8940*/  LDSM.16.M88.4 R32, [R0] ;  /* 0x000000000020783b */ /* 0x000ea20000000200 */
[C---:B-1----:R-:W-:Y:S01]  /*8950*/  IMAD.U32 R4, R12.reuse, 0x10000, RZ ;  /* 0x000100000c047824 */ /* 0x042fe200078e00ff */
[----:B------:R-:W-:Y:S01]  /*8960*/  LOP3.LUT R8, R12, 0xffff0000, RZ, 0xc0, !PT ;  /* 0xffff00000c087812 */ /* 0x000fe200078ec0ff */
[----:B------:R-:W-:Y:S01]  /*8970*/  IMAD.U32 R26, R15, 0x10000, RZ ;  /* 0x000100000f1a7824 */ /* 0x000fe200078e00ff */
[----:B------:R-:W-:Y:S01]  /*8980*/  SHF.L.U32 R24, R14, 0x10, RZ ;  /* 0x000000100e187819 */ /* 0x000fe200000006ff */
[----:B------:R-:W-:Y:S01]  /*8990*/  FMUL R7, R89, R4 ;  /* 0x0000000459077220 */ /* 0x000fe20000400000 */
[----:B------:R-:W-:Y:S01]  /*89a0*/  SHF.L.U32 R12, R13, 0x10, RZ ;  /* 0x000000100d0c7819 */ /* 0x000fe200000006ff */
[----:B--2---:R-:W-:Y:S01]  /*89b0*/  IMAD.U32 R36, R34, 0x10000, RZ ;  /* 0x0001000022247824 */ /* 0x004fe200078e00ff */
        /* <DEDUP_REMOVED lines=25> */
.L_x_224:
[----:B------:R-:W-:Y:S05]  /*8b50*/  BSYNC B0 ;  /* 0x0000000000007941 */ /* 0x000fea0003800000 */
.L_x_223:
[----:B------:R-:W-:Y:S01]  /*8b60*/  MOV R56, 0x3bbb989d ;  /* 0x3bbb989d00387802 */ /* 0x000fe20000000f00 */
[C---:B------:R-:W-:Y:S01]  /*8b70*/  FFMA R9, R90.reuse, R42, R9 ;  /* 0x0000002a5a097223 */ /* 0x040fe20000000009 */
[C---:B------:R-:W-:Y:S01]  /*8b80*/  FFMA R7, R90.reuse, R40, R7 ;  /* 0x000000285a077223 */ /* 0x040fe20000000007 */
[----:B-1----:R-:W-:Y:S02]  /*8b90*/  IMAD.MOV.U32 R65, RZ, RZ, 0x437c0000 ;  /* 0x437c0000ff417424 */ /* 0x002fe400078e00ff */
[C---:B------:R-:W-:Y:S01]  /*8ba0*/  FFMA R8, R90.reuse, R41, R8 ;  /* 0x000000295a087223 */ /* 0x040fe20000000008 */
[-C--:B------:R-:W-:Y:S01]  /*8bb0*/  FFMA.SAT R6, -R9, R56.reuse, 0.5 ;  /* 0x3f00000009067423 */ /* 0x080fe20000002138 */
[-C--:B------:R-:W-:Y:S01]  /*8bc0*/  FFMA.SAT R0, -R7, R56.reuse, 0.5 ;  /* 0x3f00000007007423 */ /* 0x080fe20000002138 */
[----:B------:R-:W-:Y:S01]  /*8bd0*/  FFMA R11, R90, R43, R11 ;  /* 0x0000002b5a0b7223 */ /* 0x000fe2000000000b */
[-C--:B------:R-:W-:Y:S01]  /*8be0*/  FFMA.SAT R3, -R8, R56.reuse, 0.5 ;  /* 0x3f00000008037423 */ /* 0x080fe20000002138 */
[-C--:B------:R-:W-:Y:S01]  /*8bf0*/  FFMA.RM R12, R6, R65.reuse, 12582913 ;  /* 0x4b400001060c7423 */ /* 0x080fe20000004041 */
[----:B------:R-:W-:Y:S01]  /*8c00*/  FFMA.RM R0, R0, R65, 12582913 ;  /* 0x4b40000100007423 */ /* 0x000fe20000004041 */
[----:B------:R-:W-:Y:S01]  /*8c10*/  FFMA.SAT R14, -R11, R56, 0.5 ;  /* 0x3f0000000b0e7423 */ /* 0x000fe20000002138 */
[----:B------:R-:W-:Y:S01]  /*8c20*/  FFMA R15, R90, R45, R15 ;  /* 0x0000002d5a0f7223 */ /* 0x000fe2000000000f */
[----:B------:R-:W-:Y:S01]  /*8c30*/  FADD R6, R12, -12583039 ;  /* 0xcb40007f0c067421 */ /* 0x000fe20000000000 */
[----:B------:R-:W-:Y:S01]  /*8c40*/  FADD R4, R0, -12583039 ;  /* 0xcb40007f00047421 */ /* 0x000fe20000000000 */
[-C--:B------:R-:W-:Y:S01]  /*8c50*/  FFMA.RM R5, R3, R65.reuse, 12582913 ;  /* 0x4b40000103057423 */ /* 0x080fe20000004041 */
[----:B------:R-:W-:Y:S01]  /*8c60*/  FFMA R13, R90, R44, R13 ;  /* 0x0000002c5a0d7223 */ /* 0x000fe2000000000d */
[-C--:B------:R-:W-:Y:S01]  /*8c70*/  FFMA.RM R20, R14, R65.reuse, 12582913 ;  /* 0x4b4000010e147423 */ /* 0x080fe20000004041 */
[----:B------:R-:W-:Y:S01]  /*8c80*/  FFMA.SAT R28, -R15, R56, 0.5 ;  /* 0x3f0000000f1c7423 */ /* 0x000fe20000002138 */
[----:B------:R-:W-:Y:S01]  /*8c90*/  FFMA R14, -R9, 1.4426950216293334961, -R6 ;  /* 0x3fb8aa3b090e7823 */ /* 0x000fe20000000906 */
[----:B------:R-:W-:Y:S01]  /*8ca0*/  FFMA R4, -R7, 1.4426950216293334961, -R4 ;  /* 0x3fb8aa3b07047823 */ /* 0x000fe20000000904 */
[----:B------:R-:W-:Y:S01]  /*8cb0*/  FFMA R21, R90, R46, R21 ;  /* 0x0000002e5a157223 */ /* 0x000fe20000000015 */
[----:B------:R-:W-:Y:S01]  /*8cc0*/  FADD R3, R5, -12583039 ;  /* 0xcb40007f05037421 */ /* 0x000fe20000000000 */
[-C--:B------:R-:W-:Y:S01]  /*8cd0*/  FFMA.SAT R26, -R13, R56.reuse, 0.5 ;  /* 0x3f0000000d1a7423 */ /* 0x080fe20000002138 */
[-C--:B------:R-:W-:Y:S01]  /*8ce0*/  FFMA.RM R28, R28, R65.reuse, 12582913 ;  /* 0x4b4000011c1c7423 */ /* 0x080fe20000004041 */
[----:B------:R-:W-:Y:S01]  /*8cf0*/  FADD R24, R20, -12583039 ;  /* 0xcb40007f14187421 */ /* 0x000fe20000000000 */
[----:B------:R-:W-:Y:S01]  /*8d00*/  FFMA R14, -R9, 1.925963033500011079e-08, R14 ;  /* 0x32a57060090e7823 */ /* 0x000fe2000000010e */
[----:B------:R-:W-:Y:S01]  /*8d10*/  FFMA R4, -R7, 1.925963033500011079e-08, R4 ;  /* 0x32a5706007047823 */ /* 0x000fe20000000104 */
[-C--:B------:R-:W-:Y:S01]  /*8d20*/  FFMA.SAT R29, -R21, R56.reuse, 0.5 ;  /* 0x3f000000151d7423 */ /* 0x080fe20000002138 */
[----:B------:R-:W-:Y:S01]  /*8d30*/  FFMA R25, -R8, 1.4426950216293334961, -R3 ;  /* 0x3fb8aa3b08197823 */ /* 0x000fe20000000903 */
[----:B------:R-:W-:Y:S01]  /*8d40*/  FFMA.RM R26, R26, R65, 12582913 ;  /* 0x4b4000011a1a7423 */ /* 0x000fe20000004041 */
[----:B------:R-:W-:Y:S01]  /*8d50*/  FADD R30, R28, -12583039 ;  /* 0xcb40007f1c1e7421 */ /* 0x000fe20000000000 */
[----:B------:R-:W-:Y:S01]  /*8d60*/  FFMA R24, -R11, 1.4426950216293334961, -R24 ;  /* 0x3fb8aa3b0b187823 */ /* 0x000fe20000000918 */
[----:B------:R1:W-:Y:S01]  /*8d70*/  MUFU.EX2 R27, R14 ;  /* 0x0000000e001b7308 */ /* 0x0003e20000000800 */
[C---:B------:R-:W-:Y:S01]  /*8d80*/  FFMA R49, R90.reuse, R49, R93 ;  /* 0x000000315a317223 */ /* 0x040fe2000000005d */
[----:B------:R-:W-:Y:S01]  /*8d90*/  FFMA R23, R90, R47, R23 ;  /* 0x0000002f5a177223 */ /* 0x000fe20000000017 */
[----:B------:R-:W-:Y:S01]  /*8da0*/  FFMA R25, -R8, 1.925963033500011079e-08, R25 ;  /* 0x32a5706008197823 */ /* 0x000fe20000000119 */
[----:B------:R-:W-:Y:S01]  /*8db0*/  FFMA R30, -R15, 1.4426950216293334961, -R30 ;  /* 0x3fb8aa3b0f1e7823 */ /* 0x000fe2000000091e */
[----:B------:R-:W-:Y:S01]  /*8dc0*/  FFMA R24, -R11, 1.925963033500011079e-08, R24 ;  /* 0x32a570600b187823 */ /* 0x000fe20000000118 */
[-C--:B------:R-:W-:Y:S01]  /*8dd0*/  FFMA.SAT R36, -R49, R56.reuse, 0.5 ;  /* 0x3f00000031247423 */ /* 0x080fe20000002138 */
[----:B------:R-:W-:Y:S01]  /*8de0*/  FFMA.SAT R31, -R23, R56, 0.5 ;  /* 0x3f000000171f7423 */ /* 0x000fe20000002138 */
[----:B------:R2:W3:Y:S01]  /*8df0*/  MUFU.EX2 R3, R4 ;  /* 0x0000000400037308 */ /* 0x0004e20000000800 */
[----:B-1----:R-:W-:Y:S01]  /*8e00*/  FFMA.RM R14, R29, R65, 12582913 ;  /* 0x4b4000011d0e7423 */ /* 0x002fe20000004041 */
[C---:B------:R-:W-:Y:S01]  /*8e10*/  FFMA R50, R90.reuse, R50, R59 ;  /* 0x000000325a327223 */ /* 0x040fe2000000003b */
[----:B------:R-:W-:Y:S01]  /*8e20*/  FFMA R30, -R15, 1.925963033500011079e-08, R30 ;  /* 0x32a570600f1e7823 */ /* 0x000fe2000000011e */
[----:B------:R-:W-:Y:S01]  /*8e30*/  FFMA R48, R90, R48, R57 ;  /* 0x000000305a307223 */ /* 0x000fe20000000039 */
[----:B------:R-:W-:Y:S01]  /*8e40*/  FADD R32, R14, -12583039 ;  /* 0xcb40007f0e207421 */ /* 0x000fe20000000000 */
[----:B------:R-:W-:Y:S01]  /*8e50*/  FFMA R53, R90, R53, R97 ;  /* 0x000000355a357223 */ /* 0x000fe20000000061 */
[----:B------:R-:W-:Y:S01]  /*8e60*/  FFMA.RM R36, R36, R65, 12582913 ;  /* 0x4b40000124247423 */ /* 0x000fe20000004041 */
[----:B------:R-:W1:Y:S01]  /*8e70*/  MUFU.EX2 R6, R25 ;  /* 0x0000001900067308 */ /* 0x000e620000000800 */
[----:B--2---:R-:W-:Y:S01]  /*8e80*/  FADD R4, R26, -12583039 ;  /* 0xcb40007f1a047421 */ /* 0x004fe20000000000 */
[----:B------:R-:W-:Y:S01]  /*8e90*/  FFMA R32, -R21, 1.4426950216293334961, -R32 ;  /* 0x3fb8aa3b15207823 */ /* 0x000fe20000000920 */
[-C--:B------:R-:W-:Y:S01]  /*8ea0*/  FFMA.SAT R38, -R50, R56.reuse, 0.5 ;  /* 0x3f00000032267423 */ /* 0x080fe20000002138 */
[-C--:B------:R-:W-:Y:S01]  /*8eb0*/  FFMA.SAT R33, -R48, R56.reuse, 0.5 ;  /* 0x3f00000030217423 */ /* 0x080fe20000002138 */
[----:B------:R-:W-:Y:S01]  /*8ec0*/  FFMA R4, -R13, 1.4426950216293334961, -R4 ;  /* 0x3fb8aa3b0d047823 */ /* 0x000fe20000000904 */
[----:B------:R-:W-:Y:S01]  /*8ed0*/  FFMA.SAT R42, -R53, R56, 0.5 ;  /* 0x3f000000352a7423 */ /* 0x000fe20000002138 */
[C---:B------:R-:W-:Y:S01]  /*8ee0*/  FFMA R52, R90.reuse, R52, R61 ;  /* 0x000000345a347223 */ /* 0x040fe2000000003d */
[----:B------:R2:W4:Y:S01]  /*8ef0*/  MUFU.EX2 R25, R24 ;  /* 0x0000001800197308 */ /* 0x0005220000000800 */
[----:B------:R-:W-:Y:S01]  /*8f00*/  FFMA R4, -R13, 1.925963033500011079e-08, R4 ;  /* 0x32a570600d047823 */ /* 0x000fe20000000104 */
[----:B------:R-:W-:Y:S01]  /*8f10*/  FFMA R54, R90, R54, R63 ;  /* 0x000000365a367223 */ /* 0x000fe2000000003f */
[----:B------:R-:W-:Y:S01]  /*8f20*/  FFMA R32, -R21, 1.925963033500011079e-08, R32 ;  /* 0x32a5706015207823 */ /* 0x000fe20000000120 */
[----:B------:R-:W-:Y:S01]  /*8f30*/  SHF.L.U32 R0, R0, 0x17, RZ ;  /* 0x0000001700007819 */ /* 0x000fe200000006ff */
[----:B------:R-:W-:Y:S01]  /*8f40*/  FFMA R51, R90, R51, R95 ;  /* 0x000000335a337223 */ /* 0x000fe2000000005f */
[----:B------:R-:W-:Y:S01]  /*8f50*/  FFMA.RM R38, R38, R65, 12582913 ;  /* 0x4b40000126267423 */ /* 0x000fe20000004041 */
[----:B------:R-:W-:Y:S01]  /*8f60*/  FFMA R55, R90, R55, R99 ;  /* 0x000000375a377223 */ /* 0x000fe20000000063 */
[----:B------:R5:W4:Y:S01]  /*8f70*/  MUFU.EX2 R29, R4 ;  /* 0x00000004001d7308 */ /* 0x000b220000000800 */
[-C--:B--2---:R-:W-:Y:S01]  /*8f80*/  FFMA.RM R24, R31, R65.reuse, 12582913 ;  /* 0x4b4000011f187423 */ /* 0x084fe20000004041 */
[-C--:B------:R-:W-:Y:S01]  /*8f90*/  FFMA.RM R42, R42, R65.reuse, 12582913 ;  /* 0x4b4000012a2a7423 */ /* 0x080fe20000004041 */
[-C--:B------:R-:W-:Y:S01]  /*8fa0*/  FFMA.SAT R40, -R52, R56.reuse, 0.5 ;  /* 0x3f00000034287423 */ /* 0x080fe20000002138 */
[-C--:B------:R-:W-:Y:S01]  /*8fb0*/  FFMA.SAT R44, -R54, R56.reuse, 0.5 ;  /* 0x3f000000362c7423 */ /* 0x080fe20000002138 */
[----:B------:R-:W-:Y:S01]  /*8fc0*/  FADD R34, R24, -12583039 ;  /* 0xcb40007f18227421 */ /* 0x000fe20000000000 */
[----:B------:R-:W-:Y:S01]  /*8fd0*/  FADD R39, R38, -12583039 ;  /* 0xcb40007f26277421 */ /* 0x000fe20000000000 */
[-C--:B------:R-:W-:Y:S01]  /*8fe0*/  FFMA.SAT R46, -R55, R56.reuse, 0.5 ;  /* 0x3f000000372e7423 */ /* 0x080fe20000002138 */
[----:B------:R2:W4:Y:S01]  /*8ff0*/  MUFU.EX2 R31, R30 ;  /* 0x0000001e001f7308 */ /* 0x0005220000000800 */
[----:B-----5:R-:W-:Y:S01]  /*9000*/  FFMA.RM R4, R33, R65, 12582913 ;  /* 0x4b40000121047423 */ /* 0x020fe20000004041 */
[----:B------:R-:W-:Y:S01]  /*9010*/  FFMA R34, -R23, 1.4426950216293334961, -R34 ;  /* 0x3fb8aa3b17227823 */ /* 0x000fe20000000922 */
[----:B---3--:R-:W-:Y:S01]  /*9020*/  FFMA R47, R0, R3, 1 ;  /* 0x3f800000002f7423 */ /* 0x008fe20000000003 */
[----:B------:R-:W-:Y:S01]  /*9030*/  FADD R0, R42, -12583039 ;  /* 0xcb40007f2a007421 */ /* 0x000fe20000000000 */
[----:B------:R-:W-:Y:S01]  /*9040*/  FADD R35, R4, -12583039 ;  /* 0xcb40007f04237421 */ /* 0x000fe20000000000 */
[-C--:B------:R-:W-:Y:S01]  /*9050*/  FFMA.RM R40, R40, R65.reuse, 12582913 ;  /* 0x4b40000128287423 */ /* 0x080fe20000004041 */
[-C--:B------:R-:W-:Y:S01]  /*9060*/  FFMA.RM R44, R44, R65.reuse, 12582913 ;  /* 0x4b4000012c2c7423 */ /* 0x080fe20000004041 */
[----:B------:R3:W5:Y:S01]  /*9070*/  MUFU.EX2 R33, R32 ;  /* 0x0000002000217308 */ /* 0x0007620000000800 */
[----:B--2---:R-:W-:Y:S01]  /*9080*/  FADD R30, R36, -12583039 ;  /* 0xcb40007f241e7421 */ /* 0x004fe20000000000 */
[----:B------:R-:W-:Y:S01]  /*9090*/  SHF.L.U32 R5, R5, 0x17, RZ ;  /* 0x0000001705057819 */ /* 0x000fe200000006ff */
[----:B------:R-:W-:Y:S01]  /*90a0*/  FFMA R34, -R23, 1.925963033500011079e-08, R34 ;  /* 0x32a5706017227823 */ /* 0x000fe20000000122 */
[-C--:B------:R-:W-:Y:S01]  /*90b0*/  FFMA.RM R46, R46, R65.reuse, 12582913 ;  /* 0x4b4000012e2e7423 */ /* 0x080fe20000004041 */
[----:B------:R-:W-:Y:S01]  /*90c0*/  FFMA R30, -R49, 1.4426950216293334961, -R30 ;  /* 0x3fb8aa3b311e7823 */ /* 0x000fe2000000091e */
[----:B------:R-:W-:Y:S01]  /*90d0*/  FFMA R41, -R50, 1.4426950216293334961, -R39 ;  /* 0x3fb8aa3b32297823 */ /* 0x000fe20000000927 */
[----:B------:R-:W-:Y:S01]  /*90e0*/  FFMA R0, -R53, 1.4426950216293334961, -R0 ;  /* 0x3fb8aa3b35007823 */ /* 0x000fe20000000900 */
[----:B------:R-:W-:Y:S01]  /*90f0*/  FFMA R37, -R48, 1.4426950216293334961, -R35 ;  /* 0x3fb8aa3b30257823 */ /* 0x000fe20000000923 */
[----:B---3--:R-:W-:Y:S01]  /*9100*/  FFMA.SAT R32, -R51, R56, 0.5 ;  /* 0x3f00000033207423 */ /* 0x008fe20000002138 */
[----:B------:R-:W-:Y:S01]  /*9110*/  FFMA R30, -R49, 1.925963033500011079e-08, R30 ;  /* 0x32a57060311e7823 */ /* 0x000fe2000000011e */
[----:B------:R-:W-:Y:S01]  /*9120*/  FADD R43, R40, -12583039 ;  /* 0xcb40007f282b7421 */ /* 0x000fe20000000000 */
[----:B------:R-:W-:Y:S01]  /*9130*/  FADD R3, R44, -12583039 ;  /* 0xcb40007f2c037421 */ /* 0x000fe20000000000 */
[----:B------:R-:W-:Y:S01]  /*9140*/  FFMA.RM R32, R32, R65, 12582913 ;  /* 0x4b40000120207423 */ /* 0x000fe20000004041 */
[----:B------:R1:W-:Y:S01]  /*9150*/  MUFU.EX2 R39, R30 ;  /* 0x0000001e00277308 */ /* 0x0003e20000000800 */
[----:B------:R-:W-:Y:S01]  /*9160*/  FFMA R0, -R53, 1.925963033500011079e-08, R0 ;  /* 0x32a5706035007823 */ /* 0x000fe20000000100 */
[----:B------:R-:W-:Y:S01]  /*9170*/  FFMA R45, -R52, 1.4426950216293334961, -R43 ;  /* 0x3fb8aa3b342d7823 */ /* 0x000fe2000000092b */
[----:B------:R-:W-:Y:S01]  /*9180*/  FFMA R37, -R48, 1.925963033500011079e-08, R37 ;  /* 0x32a5706030257823 */ /* 0x000fe20000000125 */
[----:B------:R-:W-:Y:S01]  /*9190*/  FFMA R41, -R50, 1.925963033500011079e-08, R41 ;  /* 0x32a5706032297823 */ /* 0x000fe20000000129 */
[----:B------:R-:W-:Y:S01]  /*91a0*/  SHF.L.U32 R20, R20, 0x17, RZ ;  /* 0x0000001714147819 */ /* 0x000fe200000006ff */
[----:B------:R-:W-:Y:S01]  /*91b0*/  FFMA R45, -R52, 1.925963033500011079e-08, R45 ;  /* 0x32a57060342d7823 */ /* 0x000fe2000000012d */
[----:B------:R-:W-:Y:S01]  /*91c0*/  SHF.L.U32 R26, R26, 0x17, RZ ;  /* 0x000000171a1a7819 */ /* 0x000fe200000006ff */
[----:B------:R2:W3:Y:S01]  /*91d0*/  MUFU.EX2 R35, R34 ;  /* 0x0000002200237308 */ /* 0x0004e20000000800 */
[----:B-1----:R-:W-:Y:S01]  /*91e0*/  FFMA R30, R5, R6, 1 ;  /* 0x3f800000051e7423 */ /* 0x002fe20000000006 */
[----:B------:R-:W-:Y:S01]  /*91f0*/  FADD R6, R46, -12583039 ;  /* 0xcb40007f2e067421 */ /* 0x000fe20000000000 */
[----:B------:R-:W-:Y:S01]  /*9200*/  FFMA R5, -R54, 1.4426950216293334961, -R3 ;  /* 0x3fb8aa3b36057823 */ /* 0x000fe20000000903 */
[----:B----4-:R-:W-:Y:S01]  /*9210*/  FFMA R57, R20, R25, 1 ;  /* 0x3f80000014397423 */ /* 0x010fe20000000019 */
[----:B------:R-:W-:Y:S01]  /*9220*/  SHF.L.U32 R14, R14, 0x17, RZ ;  /* 0x000000170e0e7819 */ /* 0x000fe200000006ff */
[C---:B------:R-:W-:Y:S01]  /*9230*/  FFMA R6, -R55.reuse, 1.4426950216293334961, -R6 ;  /* 0x3fb8aa3b37067823 */ /* 0x040fe20000000906 */
[----:B------:R-:W-:Y:S01]  /*9240*/  FFMA R5, -R54, 1.925963033500011079e-08, R5 ;  /* 0x32a5706036057823 */ /* 0x000fe20000000105 */
[----:B------:R1:W-:Y:S01]  /*9250*/  MUFU.EX2 R3, R0 ;  /* 0x0000000000037308 */ /* 0x0003e20000000800 */
[----:B--2---:R-:W-:Y:S01]  /*9260*/  FADD R34, R32, -12583039 ;  /* 0xcb40007f20227421 */ /* 0x004fe20000000000 */
[----:B------:R-:W-:Y:S01]  /*9270*/  FFMA R6, -R55, 1.925963033500011079e-08, R6 ;  /* 0x32a5706037067823 */ /* 0x000fe20000000106 */
[----:B------:R-:W-:Y:S01]  /*9280*/  SHF.L.U32 R24, R24, 0x17, RZ ;  /* 0x0000001718187819 */ /* 0x000fe200000006ff */
[----:B------:R-:W-:-:S02]  /*9290*/  IMAD.SHL.U32 R4, R4, 0x800000, RZ ;  /* 0x0080000004047824 */ /* 0x000fc400078e00ff */
[----:B------:R-:W-:Y:S01]  /*92a0*/  FFMA R34, -R51, 1.4426950216293334961, -R34 ;  /* 0x3fb8aa3b33227823 */ /* 0x000fe20000000922 */
[----:B------:R-:W-:Y:S01]  /*92b0*/  SHF.L.U32 R36, R36, 0x17, RZ ;  /* 0x0000001724247819 */ /* 0x000fe200000006ff */
[----:B------:R-:W-:Y:S01]  /*92c0*/  IMAD.SHL.U32 R38, R38, 0x800000, RZ ;  /* 0x0080000026267824 */ /* 0x000fe200078e00ff */
[----:B------:R-:W2:Y:S01]  /*92d0*/  MUFU.EX2 R37, R37 ;  /* 0x0000002500257308 */ /* 0x000ea20000000800 */
[----:B-1----:R-:W-:Y:S01]  /*92e0*/  IADD3 R0, R47, 0x1800000, RZ ;  /* 0x018000002f007810 */ /* 0x002fe20007ffe0ff */
[----:B------:R-:W-:Y:S01]  /*92f0*/  FFMA R34, -R51, 1.925963033500011079e-08, R34 ;  /* 0x32a5706033227823 */ /* 0x000fe20000000122 */
[----:B------:R-:W-:Y:S01]  /*9300*/  SHF.L.U32 R32, R32, 0x17, RZ ;  /* 0x0000001720207819 */ /* 0x000fe200000006ff */
[----:B------:R-:W-:Y:S01]  /*9310*/  IMAD.SHL.U32 R12, R12, 0x800000, RZ ;  /* 0x008000000c0c7824 */ /* 0x000fe200078e00ff */
[----:B------:R-:W-:Y:S01]  /*9320*/  LOP3.LUT R0, R0, 0x7f800000, RZ, 0xc0, !PT ;  /* 0x7f80000000007812 */ /* 0x000fe200078ec0ff */
[----:B------:R-:W-:Y:S01]  /*9330*/  IMAD.SHL.U32 R28, R28, 0x800000, RZ ;  /* 0x008000001c1c7824 */ /* 0x000fe200078e00ff */
[----:B------:R-:W-:Y:S01]  /*9340*/  SHF.L.U32 R40, R40, 0x17, RZ ;  /* 0x0000001728287819 */ /* 0x000fe200000006ff */
[----:B------:R-:W1:Y:S01]  /*9350*/  MUFU.EX2 R41, R41 ;  /* 0x0000002900297308 */ /* 0x000e620000000800 */
[----:B------:R-:W-:Y:S01]  /*9360*/  ISETP.GT.U32.AND P1, PT, R0, 0x1ffffff, PT ;  /* 0x01ffffff0000780c */ /* 0x000fe20003f24070 */
[----:B------:R-:W-:Y:S01]  /*9370*/  IMAD.SHL.U32 R42, R42, 0x800000, RZ ;  /* 0x008000002a2a7824 */ /* 0x000fe200078e00ff */
[----:B------:R-:W-:Y:S01]  /*9380*/  SHF.L.U32 R44, R44, 0x17, RZ ;  /* 0x000000172c2c7819 */ /* 0x000fe200000006ff */
[----:B------:R-:W-:Y:S01]  /*9390*/  BSSY B1, `(.L_x_228) ;  /* 0x000001d000017945 */ /* 0x000fe20003800000 */
[----:B------:R-:W-:Y:S01]  /*93a0*/  SHF.L.U32 R46, R46, 0x17, RZ ;  /* 0x000000172e2e7819 */ /* 0x000fe200000006ff */
[----:B------:R-:W-:Y:S01]  /*93b0*/  FFMA R27, R12, R27, 1 ;  /* 0x3f8000000c1b7423 */ /* 0x000fe2000000001b */
[----:B------:R-:W-:Y:S01]  /*93c0*/  FFMA R29, R26, R29, 1 ;  /* 0x3f8000001a1d7423 */ /* 0x000fe2000000001d */
[----:B------:R2:W4:Y:S01]  /*93d0*/  MUFU.EX2 R43, R34 ;  /* 0x00000022002b7308 */ /* 0x0005220000000800 */
[----:B------:R-:W-:Y:S01]  /*93e0*/  FFMA R31, R28, R31, 1 ;  /* 0x3f8000001c1f7423 */ /* 0x000fe2000000001f */
[----:B-----5:R-:W-:Y:S01]  /*93f0*/  FFMA R33, R14, R33, 1 ;  /* 0x3f8000000e217423 */ /* 0x020fe20000000021 */
[----:B---3--:R-:W-:Y:S01]  /*9400*/  FFMA R35, R24, R35, 1 ;  /* 0x3f80000018237423 */ /* 0x008fe20000000023 */
[----:B------:R-:W-:-:S04]  /*9410*/  FFMA R39, R36, R39, 1 ;  /* 0x3f80000024277423 */ /* 0x000fc80000000027 */
[----:B------:R-:W3:Y:S01]  /*9420*/  MUFU.EX2 R45, R45 ;  /* 0x0000002d002d7308 */ /* 0x000ee20000000800 */
[----:B--2---:R-:W-:Y:S01]  /*9430*/  FFMA R34, R4, R37, 1 ;  /* 0x3f80000004227423 */ /* 0x004fe20000000025 */
[----:B-1----:R-:W-:Y:S01]  /*9440*/  FFMA R38, R38, R41, 1 ;  /* 0x3f80000026267423 */ /* 0x002fe20000000029 */
[----:B------:R-:W-:-:S05]  /*9450*/  FFMA R37, R42, R3, 1 ;  /* 0x3f8000002a257423 */ /* 0x000fca0000000003 */
[----:B------:R-:W1:Y:S01]  /*9460*/  MUFU.EX2 R5, R5 ;  /* 0x0000000500057308 */ /* 0x000e620000000800 */
[----:B----4-:R-:W-:-:S07]  /*9470*/  FFMA R43, R32, R43, 1 ;  /* 0x3f800000202b7423 */ /* 0x010fce000000002b */
[----:B------:R-:W2:Y:S01]  /*9480*/  MUFU.EX2 R25, R6 ;  /* 0x0000000600197308 */ /* 0x000ea20000000800 */
[----:B---3--:R-:W-:Y:S01]  /*9490*/  FFMA R40, R40, R45, 1 ;  /* 0x3f80000028287423 */ /* 0x008fe2000000002d */
[----:B-1----:R-:W-:Y:S01]  /*94a0*/  FFMA R44, R44, R5, 1 ;  /* 0x3f8000002c2c7423 */ /* 0x002fe20000000005 */
[----:B--2---:R-:W-:Y:S01]  /*94b0*/  FFMA R41, R46, R25, 1 ;  /* 0x3f8000002e297423 */ /* 0x004fe20000000019 */
[----:B------:R-:W-:Y:S06]  /*94c0*/  @P1 BRA `(.L_x_229) ;  /* 0x0000000000141947 */ /* 0x000fec0003800000 */
[----:B------:R-:W-:Y:S01]  /*94d0*/  IMAD.MOV.U32 R0, RZ, RZ, R47 ;  /* 0x000000ffff007224 */ /* 0x000fe200078e002f */
[----:B------:R-:W-:-:S07]  /*94e0*/  MOV R4, 0x9500 ;  /* 0x0000950000047802 */ /* 0x000fce0000000f00 */
[----:B------:R-:W-:Y:S05]  /*94f0*/  CALL.REL.NOINC `($__internal_0_$__cuda_sm20_rcp_rn_f32_slowpath) ;  /* 0x0000004800e47944 */ /* 0x000fea0003c00000 */
[----:B------:R-:W-:Y:S01]  /*9500*/  MOV R6, R0 ;  /* 0x0000000000067202 */ /* 0x000fe20000000f00 */
[----:B------:R-:W-:Y:S06]  /*9510*/  BRA `(.L_x_230) ;  /* 0x0000000000107947 */ /* 0x000fec0003800000 */
.L_x_229:
[----:B------:R-:W1:Y:S02]  /*9520*/  MUFU.RCP R6, R47 ;  /* 0x0000002f00067308 */ /* 0x000e640000001000 */
[----:B-1----:R-:W-:-:S04]  /*9530*/  FFMA R0, R47, R6, -1 ;  /* 0xbf8000002f007423 */ /* 0x002fc80000000006 */
[----:B------:R-:W-:-:S04]  /*9540*/  FADD.FTZ R3, -R0, -RZ ;  /* 0x800000ff00037221 */ /* 0x000fc80000010100 */
[----:B------:R-:W-:-:S07]  /*9550*/  FFMA R6, R6, R3, R6 ;  /* 0x0000000306067223 */ /* 0x000fce0000000006 */
.L_x_230:
[----:B------:R-:W-:Y:S05]  /*9560*/  BSYNC B1 ;  /* 0x0000000000017941 */ /* 0x000fea0003800000 */
.L_x_228:
        /* <DEDUP_REMOVED lines=10> */
.L_x_232:
[----:B------:R-:W1:Y:S02]  /*9610*/  MUFU.RCP R25, R30 ;  /* 0x0000001e00197308 */ /* 0x000e640000001000 */
[----:B-1----:R-:W-:-:S04]  /*9620*/  FFMA R0, R30, R25, -1 ;  /* 0xbf8000001e007423 */ /* 0x002fc80000000019 */
[----:B------:R-:W-:-:S04]  /*9630*/  FADD.FTZ R0, -R0, -RZ ;  /* 0x800000ff00007221 */ /* 0x000fc80000010100 */
[----:B------:R-:W-:-:S07]  /*9640*/  FFMA R25, R25, R0, R25 ;  /* 0x0000000019197223 */ /* 0x000fce0000000019 */
.L_x_233:
[----:B------:R-:W-:Y:S05]  /*9650*/  BSYNC B1 ;  /* 0x0000000000017941 */ /* 0x000fea0003800000 */
.L_x_231:
        /* <DEDUP_REMOVED lines=10> */
.L_x_235:
[----:B------:R-:W1:Y:S02]  /*9700*/  MUFU.RCP R12, R27 ;  /* 0x0000001b000c7308 */ /* 0x000e640000001000 */
[----:B-1----:R-:W-:-:S04]  /*9710*/  FFMA R0, R27, R12, -1 ;  /* 0xbf8000001b007423 */ /* 0x002fc8000000000c */
[----:B------:R-:W-:-:S04]  /*9720*/  FADD.FTZ R3, -R0, -RZ ;  /* 0x800000ff00037221 */ /* 0x000fc80000010100 */
[----:B------:R-:W-:-:S07]  /*9730*/  FFMA R12, R12, R3, R12 ;  /* 0x000000030c0c7223 */ /* 0x000fce000000000c */
.L_x_236:
[----:B------:R-:W-:Y:S05]  /*9740*/  BSYNC B1 ;  /* 0x0000000000017941 */ /* 0x000fea0003800000 */
.L_x_234:
        /* <DEDUP_REMOVED lines=10> */
.L_x_238:
[----:B------:R-:W1:Y:S02]  /*97f0*/  MUFU.RCP R14, R57 ;  /* 0x00000039000e7308 */ /* 0x000e640000001000 */
[----:B-1----:R-:W-:-:S04]  /*9800*/  FFMA R0, R57, R14, -1 ;  /* 0xbf80000039007423 */ /* 0x002fc8000000000e */
[----:B------:R-:W-:-:S04]  /*9810*/  FADD.FTZ R3, -R0, -RZ ;  /* 0x800000ff00037221 */ /* 0x000fc80000010100 */
[----:B------:R-:W-:-:S07]  /*9820*/  FFMA R14, R14, R3, R14 ;  /* 0x000000030e0e7223 */ /* 0x000fce000000000e */
.L_x_239:
[----:B------:R-:W-:Y:S05]  /*9830*/  BSYNC B1 ;  /* 0x0000000000017941 */ /* 0x000fea0003800000 */
.L_x_237:
        /* <DEDUP_REMOVED lines=10> */
.L_x_241:
[----:B------:R-:W1:Y:S02]  /*98e0*/  MUFU.RCP R20, R29 ;  /* 0x0000001d00147308 */ /* 0x000e640000001000 */
[----:B-1----:R-:W-:-:S04]  /*98f0*/  FFMA R0, R29, R20, -1 ;  /* 0xbf8000001d007423 */ /* 0x002fc80000000014 */
[----:B------:R-:W-:-:S04]  /*9900*/  FADD.FTZ R3, -R0, -RZ ;  /* 0x800000ff00037221 */ /* 0x000fc80000010100 */
[----:B------:R-:W-:-:S07]  /*9910*/  FFMA R20, R20, R3, R20 ;  /* 0x0000000314147223 */ /* 0x000fce0000000014 */
.L_x_242:
[----:B------:R-:W-:Y:S05]  /*9920*/  BSYNC B1 ;  /* 0x0000000000017941 */ /* 0x000fea0003800000 */
.L_x_240:
        /* <DEDUP_REMOVED lines=10> */
.L_x_244:
[----:B------:R-:W1:Y:S02]  /*99d0*/  MUFU.RCP R24, R31 ;  /* 0x0000001f00187308 */ /* 0x000e640000001000 */
[----:B-1----:R-:W-:-:S04]  /*99e0*/  FFMA R0, R31, R24, -1 ;  /* 0xbf8000001f007423 */ /* 0x002fc80000000018 */
[----:B------:R-:W-:-:S04]  /*99f0*/  FADD.FTZ R3, -R0, -RZ ;  /* 0x800000ff00037221 */ /* 0x000fc80000010100 */
[----:B------:R-:W-:-:S07]  /*9a00*/  FFMA R24, R24, R3, R24 ;  /* 0x0000000318187223 */ /* 0x000fce0000000018 */
.L_x_245:
[----:B------:R-:W-:Y:S05]  /*9a10*/  BSYNC B1 ;  /* 0x0000000000017941 */ /* 0x000fea0003800000 */
.L_x_243:
        /* <DEDUP_REMOVED lines=10> */
.L_x_247:
[----:B------:R-:W1:Y:S02]  /*9ac0*/  MUFU.RCP R26, R33 ;  /* 0x00000021001a7308 */ /* 0x000e640000001000 */
[----:B-1----:R-:W-:-:S04]  /*9ad0*/  FFMA R0, R33, R26, -1 ;  /* 0xbf80000021007423 */ /* 0x002fc8000000001a */
[----:B------:R-:W-:-:S04]  /*9ae0*/  FADD.FTZ R3, -R0, -RZ ;  /* 0x800000ff00037221 */ /* 0x000fc80000010100 */
[----:B------:R-:W-:-:S07]  /*9af0*/  FFMA R26, R26, R3, R26 ;  /* 0x000000031a1a7223 */ /* 0x000fce000000001a */
.L_x_248:
[----:B------:R-:W-:Y:S05]  /*9b00*/  BSYNC B1 ;  /* 0x0000000000017941 */ /* 0x000fea0003800000 */
.L_x_246:
        /* <DEDUP_REMOVED lines=10> */
.L_x_250:
[----:B------:R-:W1:Y:S02]  /*9bb0*/  MUFU.RCP R28, R35 ;  /* 0x00000023001c7308 */ /* 0x000e640000001000 */
[----:B-1----:R-:W-:-:S04]  /*9bc0*/  FFMA R0, R35, R28, -1 ;  /* 0xbf80000023007423 */ /* 0x002fc8000000001c */
[----:B------:R-:W-:-:S04]  /*9bd0*/  FADD.FTZ R3, -R0, -RZ ;  /* 0x800000ff00037221 */ /* 0x000fc80000010100 */
[----:B------:R-:W-:-:S07]  /*9be0*/  FFMA R28, R28, R3, R28 ;  /* 0x000000031c1c7223 */ /* 0x000fce000000001c */
.L_x_251:
[----:B------:R-:W-:Y:S05]  /*9bf0*/  BSYNC B1 ;  /* 0x0000000000017941 */ /* 0x000fea0003800000 */
.L_x_249:
        /* <DEDUP_REMOVED lines=10> */
.L_x_253:
[----:B------:R-:W1:Y:S02]  /*9ca0*/  MUFU.RCP R27, R34 ;  /* 0x00000022001b7308 */ /* 0x000e640000001000 */
[----:B-1----:R-:W-:-:S04]  /*9cb0*/  FFMA R0, R34, R27, -1 ;  /* 0xbf80000022007423 */ /* 0x002fc8000000001b */
[----:B------:R-:W-:-:S04]  /*9cc0*/  FADD.FTZ R0, -R0, -RZ ;  /* 0x800000ff00007221 */ /* 0x000fc80000010100 */
[----:B------:R-:W-:-:S07]  /*9cd0*/  FFMA R27, R27, R0, R27 ;  /* 0x000000001b1b7223 */ /* 0x000fce000000001b */
.L_x_254:
[----:B------:R-:W-:Y:S05]  /*9ce0*/  BSYNC B1 ;  /* 0x0000000000017941 */ /* 0x000fea0003800000 */
.L_x_252:
        /* <DEDUP_REMOVED lines=10> */
.L_x_256:
[----:B------:R-:W1:Y:S02]  /*9d90*/  MUFU.RCP R30, R39 ;  /* 0x00000027001e7308 */ /* 0x000e640000001000 */
[----:B-1----:R-:W-:-:S04]  /*9da0*/  FFMA R0, R39, R30, -1 ;  /* 0xbf80000027007423 */ /* 0x002fc8000000001e */
[----:B------:R-:W-:-:S04]  /*9db0*/  FADD.FTZ R3, -R0, -RZ ;  /* 0x800000ff00037221 */ /* 0x000fc80000010100 */
[----:B------:R-:W-:-:S07]  /*9dc0*/  FFMA R30, R30, R3, R30 ;  /* 0x000000031e1e7223 */ /* 0x000fce000000001e */
.L_x_257:
[----:B------:R-:W-:Y:S05]  /*9dd0*/  BSYNC B1 ;  /* 0x0000000000017941 */ /* 0x000fea0003800000 */
.L_x_255:
        /* <DEDUP_REMOVED lines=10> */
.L_x_259:
[----:B------:R-:W1:Y:S02]  /*9e80*/  MUFU.RCP R29, R38 ;  /* 0x00000026001d7308 */ /* 0x000e640000001000 */
[----:B-1----:R-:W-:-:S04]  /*9e90*/  FFMA R0, R38, R29, -1 ;  /* 0xbf80000026007423 */ /* 0x002fc8000000001d */
[----:B------:R-:W-:-:S04]  /*9ea0*/  FADD.FTZ R0, -R0, -RZ ;  /* 0x800000ff00007221 */ /* 0x000fc80000010100 */
[----:B------:R-:W-:-:S07]  /*9eb0*/  FFMA R29, R29, R0, R29 ;  /* 0x000000001d1d7223 */ /* 0x000fce000000001d */
.L_x_260:
[----:B------:R-:W-:Y:S05]  /*9ec0*/  BSYNC B1 ;  /* 0x0000000000017941 */ /* 0x000fea0003800000 */
.L_x_258:
        /* <DEDUP_REMOVED lines=10> */
.L_x_262:
[----:B------:R-:W1:Y:S02]  /*9f70*/  MUFU.RCP R32, R43 ;  /* 0x0000002b00207308 */ /* 0x000e640000001000 */
[----:B-1----:R-:W-:-:S04]  /*9f80*/  FFMA R0, R43, R32, -1 ;  /* 0xbf8000002b007423 */ /* 0x002fc80000000020 */
[----:B------:R-:W-:-:S04]  /*9f90*/  FADD.FTZ R3, -R0, -RZ ;  /* 0x800000ff00037221 */ /* 0x000fc80000010100 */
[----:B------:R-:W-:-:S07]  /*9fa0*/  FFMA R32, R32, R3, R32 ;  /* 0x0000000320207223 */ /* 0x000fce0000000020 */
.L_x_263:
[----:B------:R-:W-:Y:S05]  /*9fb0*/  BSYNC B1 ;  /* 0x0000000000017941 */ /* 0x000fea0003800000 */
.L_x_261:
        /* <DEDUP_REMOVED lines=10> */
.L_x_265:
[----:B------:R-:W1:Y:S02]  /*a060*/  MUFU.RCP R31, R40 ;  /* 0x00000028001f7308 */ /* 0x000e640000001000 */
[----:B-1----:R-:W-:-:S04]  /*a070*/  FFMA R0, R40, R31, -1 ;  /* 0xbf80000028007423 */ /* 0x002fc8000000001f */
[----:B------:R-:W-:-:S04]  /*a080*/  FADD.FTZ R0, -R0, -RZ ;  /* 0x800000ff00007221 */ /* 0x000fc80000010100 */
[----:B------:R-:W-:-:S07]  /*a090*/  FFMA R31, R31, R0, R31 ;  /* 0x000000001f1f7223 */ /* 0x000fce000000001f */
.L_x_266:
[----:B------:R-:W-:Y:S05]  /*a0a0*/  BSYNC B1 ;  /* 0x0000000000017941 */ /* 0x000fea0003800000 */
.L_x_264:
        /* <DEDUP_REMOVED lines=10> */
.L_x_268:
[----:B------:R-:W1:Y:S02]  /*a150*/  MUFU.RCP R34, R37 ;  /* 0x0000002500227308 */ /* 0x000e640000001000 */
[----:B-1----:R-:W-:-:S04]  /*a160*/  FFMA R0, R37, R34, -1 ;  /* 0xbf80000025007423 */ /* 0x002fc80000000022 */
[----:B------:R-:W-:-:S04]  /*a170*/  FADD.FTZ R3, -R0, -RZ ;  /* 0x800000ff00037221 */ /* 0x000fc80000010100 */
[----:B------:R-:W-:-:S07]  /*a180*/  FFMA R34, R34, R3, R34 ;  /* 0x0000000322227223 */ /* 0x000fce0000000022 */
.L_x_269:
[----:B------:R-:W-:Y:S05]  /*a190*/  BSYNC B1 ;  /* 0x0000000000017941 */ /* 0x000fea0003800000 */
.L_x_267:
        /* <DEDUP_REMOVED lines=10> */
.L_x_271:
[----:B------:R-:W1:Y:S02]  /*a240*/  MUFU.RCP R33, R44 ;  /* 0x0000002c00217308 */ /* 0x000e640000001000 */
[----:B-1----:R-:W-:-:S04]  /*a250*/  FFMA R0, R44, R33, -1 ;  /* 0xbf8000002c007423 */ /* 0x002fc80000000021 */
[----:B------:R-:W-:-:S04]  /*a260*/  FADD.FTZ R0, -R0, -RZ ;  /* 0x800000ff00007221 */ /* 0x000fc80000010100 */
[----:B------:R-:W-:-:S07]  /*a270*/  FFMA R33, R33, R0, R33 ;  /* 0x0000000021217223 */ /* 0x000fce0000000021 */
.L_x_272:
[----:B------:R-:W-:Y:S05]  /*a280*/  BSYNC B1 ;  /* 0x0000000000017941 */ /* 0x000fea0003800000 */
.L_x_270:
        /* <DEDUP_REMOVED lines=9> */
.L_x_274:
[----:B------:R-:W1:Y:S02]  /*a320*/  MUFU.RCP R0, R41 ;  /* 0x0000002900007308 */ /* 0x000e640000001000 */
[----:B-1----:R-:W-:-:S04]  /*a330*/  FFMA R3, R41, R0, -1 ;  /* 0xbf80000029037423 */ /* 0x002fc80000000000 */
[----:B------:R-:W-:-:S04]  /*a340*/  FADD.FTZ R3, -R3, -RZ ;  /* 0x800000ff03037221 */ /* 0x000fc80000010100 */
[----:B------:R-:W-:-:S07]  /*a350*/  FFMA R0, R0, R3, R0 ;  /* 0x0000000300007223 */ /* 0x000fce0000000000 */
.L_x_275:
[----:B------:R-:W-:Y:S05]  /*a360*/  BSYNC B1 ;  /* 0x0000000000017941 */ /* 0x000fea0003800000 */
.L_x_273:
        /* <DEDUP_REMOVED lines=40> */
[----:B------:R-:W-:Y:S02]  /*a5f0*/  UIADD3 UR4, UR52, 0x6200, URZ ;  /* 0x0000620034047890 */ /* 0x000fe4000fffe03f */
[----:B------:R-:W-:Y:S01]  /*a600*/  UIADD3.X UR9, URZ, UR55, URZ, UP0, !UPT ;  /* 0x000000373f097290 */ /* 0x000fe200087fe43f */
[----:B------:R-:W-:-:S08]  /*a610*/  UMOV UR7, UR47 ;  /* 0x0000002f00077c82 */ /* 0x000fd00008000000 */
[----:B------:R2:W-:Y:S01]  /*a620*/  UTMASTG.3D [UR4], [UR8] ;  /* 0x00000004080073b5 */ /* 0x0005e20008010000 */
[----:B------:R0:W-:Y:S01]  /*a630*/  UTMACMDFLUSH ;  /* 0x00000000000079b7 */ /* 0x0001e20000000000 */
[----:B--2---:R-:W-:-:S04]  /*a640*/  DEPBAR.LE SB0, 0x1 ;  /* 0x000080400000791a */ /* 0x004fc80000000000 */
.L_x_277:
[----:B------:R-:W-:Y:S05]  /*a650*/  BSYNC B0 ;  /* 0x0000000000007941 */ /* 0x000fea0003800000 */
.L_x_276:
[----:B------:R-:W-:Y:S06]  /*a660*/  BAR.SYNC.DEFER_BLOCKING 0x1, 0x100 ;  /* 0x0044000000007b1d */ /* 0x000fec0000010000 */
[----:B------:R-:W-:Y:S04]  /*a670*/  BSSY B0, `(.L_x_278) ;  /* 0x0000009000007945 */ /* 0x000fe80003800000 */
[----:B------:R-:W-:Y:S05]  /*a680*/  @P0 BRA `(.L_x_279) ;  /* 0x00000000001c0947 */ /* 0x000fea0003800000 */
[----:B------:R-:W-:-:S13]  /*a690*/  ISETP.NE.AND P0, PT, R104, 0x3, PT ;  /* 0x000000036800780c */ /* 0x000fda0003f05270 */
[----:B------:R-:W-:Y:S05]  /*a6a0*/  @!P0 BRA `(.L_x_280) ;  /* 0x0000000000048947 */ /* 0x000fea0003800000 */
[----:B------:R-:W-:Y:S01]  /*a6b0*/  BPT.TRAP 0x1 ;  /* 0x000000040000795c */ /* 0x000fe20000300000 */
.L_x_280:
[----:B------:R-:W-:-:S04]  /*a6c0*/  ULEA UR4, UR42, UR52, 0x3 ;  /* 0x000000342a047291 */ /* 0x000fc8000f8e183f */
[----:B------:R-:W-:-:S04]  /*a6d0*/  UIADD3 UR4, UR4, 0x60, URZ ;  /* 0x0000006004047890 */ /* 0x000fc8000fffe03f */
[----:B------:R-:W-:-:S09]  /*a6e0*/  UPRMT UR4, UR51, 0x654, UR4 ;  /* 0x0000065433047896 */ /* 0x000fd20008000004 */
[----:B------:R-:W-:Y:S03]  /*a6f0*/  SYNCS.ARRIVE.TRANS64.RED.A1T0 RZ, [UR4], RZ ;  /* 0x000000ffffff79a7 */ /* 0x000fe60008100404 */
.L_x_279:
[----:B------:R-:W-:Y:S05]  /*a700*/  BSYNC B0 ;  /* 0x0000000000007941 */ /* 0x000fea0003800000 */
.L_x_278:
[----:B------:R-:W-:Y:S01]  /*a710*/  IADD3 R16, P0, R16, UR38, RZ ;  /* 0x0000002610107c10 */ /* 0x000fe2000ff1e0ff */
[----:B------:R-:W-:Y:S01]  /*a720*/  ULDC.64 UR4, c[0x0][0x8f8] ;  /* 0x00023e0000047ab9 */ /* 0x000fe20000000a00 */
[----:B------:R-:W-:Y:S01]  /*a730*/  UIADD3 UR42, UR42, 0x1, URZ ;  /* 0x000000012a2a7890 */ /* 0x000fe2000fffe03f */
[----:B------:R-:W-:Y:S01]  /*a740*/  PRMT R0, RZ, 0x7610, R0 ;  /* 0x00007610ff007816 */ /* 0x000fe20000000000 */
[----:B------:R-:W-:Y:S01]  /*a750*/  UMOV UR47, 0xffffffff ;  /* 0xffffffff002f7882 */ /* 0x000fe20000000000 */
[----:B------:R-:W-:Y:S01]  /*a760*/  IADD3.X R17, R17, UR37, RZ, P0, !PT ;  /* 0x0000002511117c10 */ /* 0x000fe200087fe4ff */
[----:B------:R-:W-:Y:S01]  /*a770*/  UISETP.NE.AND UP0, UPT, UR42, 0x4, UPT ;  /* 0x000000042a00788c */ /* 0x000fe2000bf05270 */
[----:B------:R-:W-:Y:S02]  /*a780*/  ISETP.GE.U32.AND P0, PT, R16, UR4, PT ;  /* 0x0000000410007c0c */ /* 0x000fe4000bf06070 */
[----:B------:R-:W-:Y:S01]  /*a790*/  MOV R23, 0xffffffff ;  /* 0xffffffff00177802 */ /* 0x000fe20000000f00 */
[----:B------:R-:W-:Y:S01]  /*a7a0*/  USEL UR42, UR42, URZ, UP0 ;  /* 0x0000003f2a2a7287 */ /* 0x000fe20008000000 */
[----:B------:R-:W-:-:S02]  /*a7b0*/  ISETP.GE.U32.AND.EX P0, PT, R17, UR5, PT, P0 ;  /* 0x0000000511007c0c */ /* 0x000fc4000bf06100 */
[----:B------:R-:W-:-:S11]  /*a7c0*/  MOV R92, 0xffffffff ;  /* 0xffffffff005c7802 */ /* 0x000fd60000000f00 */
[----:B------:R-:W-:Y:S05]  /*a7d0*/  @P0 BRA `(.L_x_281) ;  /* 0x0000000400680947 */ /* 0x000fea0003800000 */
[----:B------:R-:W2:Y:S01]  /*a7e0*/  S2R R12, SR_CTAID.X ;  /* 0x00000000000c7919 */ /* 0x000ea20000002500 */
[----:B-1----:R-:W1:Y:S01]  /*a7f0*/  LDC.64 R10, c[0x0][0x8d0] ;  /* 0x00023400ff0a7b82 */ /* 0x002e620000000a00 */
[----:B------:R-:W-:Y:S01]  /*a800*/  ULDC UR4, c[0x0][0x150] ;  /* 0x0000540000047ab9 */ /* 0x000fe20000000800 */
[----:B------:R-:W-:Y:S01]  /*a810*/  IMAD.MOV.U32 R8, RZ, RZ, R16 ;  /* 0x000000ffff087224 */ /* 0x000fe200078e0010 */
[----:B------:R-:W3:Y:S01]  /*a820*/  S2R R24, SR_CTAID.Y ;  /* 0x0000000000187919 */ /* 0x000ee20000002600 */
[----:B------:R-:W-:-:S04]  /*a830*/  MOV R9, R17 ;  /* 0x0000001100097202 */ /* 0x000fc80000000f00 */
[----:B------:R-:W4:Y:S08]  /*a840*/  LDC R25, c[0x0][0x144] ;  /* 0x00005100ff197b82 */ /* 0x000f300000000800 */
[----:B------:R-:W3:Y:S08]  /*a850*/  LDC R0, c[0x0][0x8d8] ;  /* 0x00023600ff007b82 */ /* 0x000ef00000000800 */
[----:B------:R-:W3:Y:S01]  /*a860*/  LDC.64 R14, c[0x0][0x8c8] ;  /* 0x00023200ff0e7b82 */ /* 0x000ee20000000a00 */
[----:B-1----:R-:W-:-:S04]  /*a870*/  ISETP.NE.U32.AND P0, PT, R10, RZ, PT ;  /* 0x000000ff0a00720c */ /* 0x002fc80003f05070 */
[----:B------:R-:W-:Y:S02]  /*a880*/  ISETP.NE.AND.EX P0, PT, R11, RZ, PT, P0 ;  /* 0x000000ff0b00720c */ /* 0x000fe40003f05300 */
[----:B--2---:R-:W-:-:S05]  /*a890*/  I2FP.F32.U32 R3, R12 ;  /* 0x0000000c00037245 */ /* 0x004fca0000201000 */
[----:B------:R-:W-:-:S04]  /*a8a0*/  FMUL R3, R3, UR4 ;  /* 0x0000000403037c20 */ /* 0x000fc80008400000 */
[----:B------:R1:W2:Y:S02]  /*a8b0*/  F2I.U32.TRUNC.NTZ R23, R3 ;  /* 0x0000000300177305 */ /* 0x0002a4000020f000 */
[----:B----4-:R-:W-:Y:S05]  /*a8c0*/  @!P0 BRA `(.L_x_282) ;  /* 0x0000000000288947 */ /* 0x010fea0003800000 */
[----:B-1----:R-:W1:Y:S02]  /*a8d0*/  LDC R3, c[0x0][0x8dc] ;  /* 0x00023700ff037b82 */ /* 0x002e640000000800 */
[----:B-1----:R-:W-:-:S04]  /*a8e0*/  IADD3 R3, P0, R16, R3, RZ ;  /* 0x0000000310037210 */ /* 0x002fc80007f1e0ff */
[----:B------:R-:W-:-:S05]  /*a8f0*/  IADD3.X R13, RZ, R17, RZ, P0, !PT ;  /* 0x00000011ff0d7210 */ /* 0x000fca00007fe4ff */
[----:B------:R-:W-:-:S04]  /*a900*/  IMAD.WIDE.U32 R4, R13, R10, RZ ;  /* 0x0000000a0d047225 */ /* 0x000fc800078e00ff */
[----:B------:R-:W-:-:S04]  /*a910*/  IMAD.WIDE.U32 R6, P0, R3, R11, R4 ;  /* 0x0000000b03067225 */ /* 0x000fc80007800004 */
[----:B------:R-:W-:Y:S01]  /*a920*/  IMAD.WIDE.U32 R4, R3, R10, RZ ;  /* 0x0000000a03047225 */ /* 0x000fe200078e00ff */
[----:B------:R-:W-:-:S03]  /*a930*/  MOV R8, R7 ;  /* 0x0000000700087202 */ /* 0x000fc60000000f00 */
[----:B------:R-:W-:Y:S01]  /*a940*/  IMAD.X R9, RZ, RZ, RZ, P0 ;  /* 0x000000ffff097224 */ /* 0x000fe200000e06ff */
[----:B------:R-:W-:-:S05]  /*a950*/  IADD3 RZ, P0, R5, R6, RZ ;  /* 0x0000000605ff7210 */ /* 0x000fca0007f1e0ff */
[----:B------:R-:W-:-:S08]  /*a960*/  IMAD.WIDE.U32.X R8, R13, R11, R8, P0 ;  /* 0x0000000b0d087225 */ /* 0x000fd000000e0408 */
.L_x_282:
[----:B------:R-:W4:Y:S01]  /*a970*/  LDC.64 R20, c[0x0][0x8e8] ;  /* 0x00023a00ff147b82 */ /* 0x000f220000000a00 */
[-C--:B---3--:R-:W-:Y:S01]  /*a980*/  SHF.R.U64 R31, R8, R0.reuse, R9 ;  /* 0x00000000081f7219 */ /* 0x088fe20000001209 */
[----:B--2---:R-:W-:Y:S01]  /*a990*/  IMAD.MOV R23, RZ, RZ, -R23 ;  /* 0x000000ffff177224 */ /* 0x004fe200078e0a17 */
[----:B------:R-:W-:Y:S01]  /*a9a0*/  SHF.R.U32.HI R0, RZ, R0, R9 ;  /* 0x00000000ff007219 */ /* 0x000fe20000011609 */
[----:B------:R-:W-:Y:S01]  /*a9b0*/  ULDC UR4, c[0x0][0x154] ;  /* 0x0000550000047ab9 */ /* 0x000fe20000000800 */
[----:B-1----:R-:W-:Y:S01]  /*a9c0*/  IADD3 R3, P0, RZ, -R31, RZ ;  /* 0x8000001fff037210 */ /* 0x002fe20007f1e0ff */
[----:B------:R-:W-:Y:S02]  /*a9d0*/  IMAD R26, R25, R23, R12 ;  /* 0x00000017191a7224 */ /* 0x000fe400078e020c */
[----:B------:R-:W1:Y:S01]  /*a9e0*/  LDC R6, c[0x0][0x8c0] ;  /* 0x00023000ff067b82 */ /* 0x000e620000000800 */
[----:B------:R-:W-:Y:S01]  /*a9f0*/  IADD3.X R5, RZ, ~R0, RZ, P0, !PT ;  /* 0x80000000ff057210 */ /* 0x000fe200007fe4ff */
[----:B------:R-:W-:-:S04]  /*aa00*/  IMAD.MOV.U32 R7, RZ, RZ, 0x1 ;  /* 0x00000001ff077424 */ /* 0x000fc800078e00ff */
[-C--:B------:R-:W-:Y:S02]  /*aa10*/  IMAD R0, R5, R14.reuse, RZ ;  /* 0x0000000e05007224 */ /* 0x080fe400078e02ff */
[----:B------:R-:W2:Y:S01]  /*aa20*/  LDC R8, c[0x0][0x8b0] ;  /* 0x00022c00ff087b82 */ /* 0x000ea20000000800 */
[----:B------:R-:W-:-:S04]  /*aa30*/  IMAD.WIDE.U32 R4, R3, R14, R16 ;  /* 0x0000000e03047225 */ /* 0x000fc800078e0010 */
[----:B------:R-:W-:Y:S01]  /*aa40*/  IMAD R3, R3, R15, R0 ;  /* 0x0000000f03037224 */ /* 0x000fe200078e0200 */
[----:B------:R-:W-:Y:S02]  /*aa50*/  I2FP.F32.U32 R0, R24 ;  /* 0x0000001800007245 */ /* 0x000fe40000201000 */
[----:B------:R-:W3:Y:S01]  /*aa60*/  LDC R28, c[0x0][0x900] ;  /* 0x00024000ff1c7b82 */ /* 0x000ee20000000800 */
[----:B----4-:R-:W-:Y:S02]  /*aa70*/  ISETP.NE.U32.AND P0, PT, R20, RZ, PT ;  /* 0x000000ff1400720c */ /* 0x010fe40003f05070 */
[----:B------:R-:W-:Y:S01]  /*aa80*/  IADD3 R3, R5, R3, RZ ;  /* 0x0000000305037210 */ /* 0x000fe20007ffe0ff */
[----:B------:R-:W-:Y:S01]  /*aa90*/  FMUL R0, R0, UR4 ;  /* 0x0000000400007c20 */ /* 0x000fe20008400000 */
[----:B------:R-:W-:Y:S02]  /*aaa0*/  ISETP.NE.AND.EX P0, PT, R21, RZ, PT, P0 ;  /* 0x000000ff1500720c */ /* 0x000fe40003f05300 */
[----:B------:R-:W-:Y:S01]  /*aab0*/  MOV R5, 0xffffffff ;  /* 0xffffffff00057802 */ /* 0x000fe20000000f00 */
[----:B------:R-:W4:Y:S01]  /*aac0*/  LDC R15, c[0x0][0x148] ;  /* 0x00005200ff0f7b82 */ /* 0x000f220000000800 */
[-CC-:B-1----:R-:W-:Y:S01]  /*aad0*/  SHF.R.U64 R12, R4, R6.reuse, R3.reuse ;  /* 0x00000006040c7219 */ /* 0x182fe20000001203 */
[----:B------:R1:W1:Y:S01]  /*aae0*/  F2I.U32.TRUNC.NTZ R13, R0 ;  /* 0x00000000000d7305 */ /* 0x000262000020f000 */
[----:B------:R-:W-:-:S05]  /*aaf0*/  SHF.R.U32.HI R3, RZ, R6, R3 ;  /* 0x00000006ff037219 */ /* 0x000fca0000011603 */
[----:B------:R-:W1:Y:S01]  /*ab00*/  LDC R25, c[0x0][0x8a8] ;  /* 0x00022a00ff197b82 */ /* 0x000e620000000800 */
[-CC-:B--2---:R-:W-:Y:S02]  /*ab10*/  SHF.R.U64 R10, R12, R8.reuse, R3.reuse ;  /* 0x000000080c0a7219 */ /* 0x184fe40000001203 */
[----:B------:R-:W-:-:S05]  /*ab20*/  SHF.R.U32.HI R3, RZ, R8, R3 ;  /* 0x00000008ff037219 */ /* 0x000fca0000011603 */
[----:B------:R-:W2:Y:S01]  /*ab30*/  LDC R27, c[0x0][0x8f0] ;  /* 0x00023c00ff1b7b82 */ /* 0x000ea20000000800 */
[-C--:B---3--:R-:W-:Y:S02]  /*ab40*/  SHF.L.U32 R4, R5, R28.reuse, RZ ;  /* 0x0000001c05047219 */ /* 0x088fe400000006ff */
[-CC-:B------:R-:W-:Y:S02]  /*ab50*/  SHF.R.U64 R14, R10, R28.reuse, R3.reuse ;  /* 0x0000001c0a0e7219 */ /* 0x180fe40000001203 */
[----:B------:R-:W-:Y:S02]  /*ab60*/  SHF.R.U32.HI R5, RZ, R28, R3 ;  /* 0x0000001cff057219 */ /* 0x000fe40000011603 */
[----:B------:R-:W-:Y:S01]  /*ab70*/  LOP3.LUT R23, RZ, R4, RZ, 0x33, !PT ;  /* 0x00000004ff177212 */ /* 0x000fe200078e33ff */
[----:B------:R-:W3:Y:S01]  /*ab80*/  LDC R29, c[0x0][0x8e0] ;  /* 0x00023800ff1d7b82 */ /* 0x000ee20000000800 */
[----:B------:R-:W-:Y:S02]  /*ab90*/  SHF.L.U32 R28, R7, R28, RZ ;  /* 0x0000001c071c7219 */ /* 0x000fe400000006ff */
[----:B------:R-:W-:-:S05]  /*aba0*/  MOV R4, R14 ;  /* 0x0000000e00047202 */ /* 0x000fca0000000f00 */
[----:B------:R-:W1:Y:S01]  /*abb0*/  LDC R30, c[0x0][0x8b8] ;  /* 0x00022e00ff1e7b82 */ /* 0x000e620000000800 */
[----:B------:R-:W-:Y:S05]  /*abc0*/  @!P0 BRA `(.L_x_283) ;  /* 0x0000000000288947 */ /* 0x000fea0003800000 */
[----:B------:R-:W5:Y:S02]  /*abd0*/  LDC R3, c[0x0][0x8f4] ;  /* 0x00023d00ff037b82 */ /* 0x000f640000000800 */
[----:B-----5:R-:W-:-:S04]  /*abe0*/  IADD3 R3, P0, R14, R3, RZ ;  /* 0x000000030e037210 */ /* 0x020fc80007f1e0ff */
        /* <DEDUP_REMOVED lines=8> */
.L_x_283:
[----:B------:R-:W-:Y:S02]  /*ac70*/  ISETP.NE.AND P0, PT, R2, 0x1, PT ;  /* 0x000000010200780c */ /* 0x000fe40003f05270 */
[----:B-12---:R-:W-:Y:S01]  /*ac80*/  SHF.R.U64 R0, R4, R27, R5 ;  /* 0x0000001b04007219 */ /* 0x006fe20000001205 */
[----:B------:R-:W-:Y:S01]  /*ac90*/  VIADD R5, R25, 0xffffffff ;  /* 0xffffffff19057836 */ /* 0x000fe20000000000 */
[----:B------:R-:W-:Y:S02]  /*aca0*/  LOP3.LUT R23, R10, R23, RZ, 0xc0, !PT ;  /* 0x000000170a177212 */ /* 0x000fe400078ec0ff */
[----:B------:R-:W-:Y:S02]  /*acb0*/  IADD3 R13, -R13, RZ, RZ ;  /* 0x000000ff0d0d7210 */ /* 0x000fe40007ffe1ff */
[----:B------:R-:W-:Y:S01]  /*acc0*/  IADD3 R3, -R0, RZ, RZ ;  /* 0x000000ff00037210 */ /* 0x000fe20007ffe1ff */
[----:B------:R-:W-:Y:S01]  /*acd0*/  IMAD R23, R28, R0, R23 ;  /* 0x000000001c177224 */ /* 0x000fe200078e0217 */
[----:B------:R-:W-:-:S02]  /*ace0*/  LOP3.LUT R5, R12, R5, RZ, 0xc0, !PT ;  /* 0x000000050c057212 */ /* 0x000fc400078ec0ff */
[----:B------:R-:W-:Y:S01]  /*acf0*/  R2UR UR47, R31 ;  /* 0x000000001f2f72ca */ /* 0x000fe200000e0000 */
[----:B----4-:R-:W-:Y:S02]  /*ad00*/  @P0 IMAD R26, R15, R13, R24 ;  /* 0x0000000d0f1a0224 */ /* 0x010fe400078e0218 */
[----:B---3--:R-:W-:Y:S01]  /*ad10*/  IMAD R0, R3, R29, R14 ;  /* 0x0000001d03007224 */ /* 0x008fe200078e020e */
[----:B------:R-:W-:Y:S01]  /*ad20*/  MOV R3, 0x1 ;  /* 0x0000000100037802 */ /* 0x000fe20000000f00 */
[----:B------:R-:W-:Y:S02]  /*ad30*/  IMAD R23, R23, R30, R26 ;  /* 0x0000001e17177224 */ /* 0x000fe400078e021a */
[----:B------:R-:W-:-:S05]  /*ad40*/  IMAD R0, R0, R25, R5 ;  /* 0x0000001900007224 */ /* 0x000fca00078e0205 */
[----:B------:R-:W-:Y:S02]  /*ad50*/  SEL R92, R0, R23, !P0 ;  /* 0x00000017005c7207 */ /* 0x000fe40004000000 */
[----:B------:R-:W-:Y:S02]  /*ad60*/  SEL R23, R23, R0, !P0 ;  /* 0x0000000017177207 */ /* 0x000fe40004000000 */
[----:B------:R-:W-:-:S07]  /*ad70*/  PRMT R0, R3, 0x7610, R0 ;  /* 0x0000761003007816 */ /* 0x000fce0000000000 */
.L_x_281:
[----:B------:R-:W-:Y:S01]  /*ad80*/  UIADD3 UR49, UR50, UR49, URZ ;  /* 0x0000003132317290 */ /* 0x000fe2000fffe03f */
[----:B------:R-:W-:Y:S01]  /*ad90*/  LOP3.LUT P0, RZ, R0, 0xff, RZ, 0xc0, !PT ;  /* 0x000000ff00ff7812 */ /* 0x000fe2000780c0ff */
[----:B------:R-:W-:Y:S02]  /*ada0*/  UIADD3 UR43, UR43, 0x4, URZ ;  /* 0x000000042b2b7890 */ /* 0x000fe4000fffe03f */
[----:B------:R-:W-:Y:S02]  /*adb0*/  USHF.R.U32.HI UR4, URZ, 0x2, UR49 ;  /* 0x000000023f047899 */ /* 0x000fe40008011631 */
[----:B------:R-:W-:Y:S02]  /*adc0*/  UISETP.GT.U32.AND UP0, UPT, UR49, 0x3, UPT ;  /* 0x000000033100788c */ /* 0x000fe4000bf04070 */
[----:B------:R-:W-:Y:S02]  /*add0*/  ULOP3.LUT UR4, UR4, 0x1, URZ, 0xc0, !UPT ;  /* 0x0000000104047892 */ /* 0x000fe4000f8ec03f */
[----:B------:R-:W-:-:S02]  /*ade0*/  UISETP.LT.U32.AND UP1, UPT, UR50, 0x4, UP0 ;  /* 0x000000043200788c */ /* 0x000fc40008721070 */
[----:B------:R-:W-:Y:S02]  /*adf0*/  UISETP.NE.U32.AND UP2, UPT, UR4, 0x1, UPT ;  /* 0x000000010400788c */ /* 0x000fe4000bf45070 */
[----:B------:R-:W-:Y:S02]  /*ae00*/  USEL UR5, URZ, 0x1, !UP1 ;  /* 0x000000013f057887 */ /* 0x000fe4000c800000 */
[----:B------:R-:W-:Y:S02]  /*ae10*/  UISETP.GT.U32.AND UP0, UPT, UR50, 0x3, !UP2 ;  /* 0x000000033200788c */ /* 0x000fe4000d704070 */
[----:B------:R-:W-:Y:S02]  /*ae20*/  ULOP3.LUT UR49, UR49, 0x3, URZ, 0xc0, !UPT ;  /* 0x0000000331317892 */ /* 0x000fe4000f8ec03f */
[----:B------:R-:W-:-:S04]  /*ae30*/  USEL UR4, URZ, 0x1, !UP0 ;  /* 0x000000013f047887 */ /* 0x000fc8000c000000 */
[----:B------:R-:W-:Y:S01]  /*ae40*/  ULOP3.LUT UR48, UR4, UR48, UR5, 0x96, !UPT ;  /* 0x0000003004307292 */ /* 0x000fe2000f8e9605 */
[----:B------:R-:W-:Y:S11]  /*ae50*/  @P0 BRA `(.L_x_284) ;  /* 0xffffff6400700947 */ /* 0x000ff6000383ffff */
[----:B------:R-:W-:-:S13]  /*ae60*/  PLOP3.LUT P0, PT, PT, PT, PT, 0x8, 0x0 ;  /* 0x000000000000781c */ /* 0x000fda0003f0e170 */
.L_x_18:
[----:B------:R-:W-:Y:S05]  /*ae70*/  @P0 BRA `(.L_x_10) ;  /* 0x0000002800b80947 */ /* 0x000fea0003800000 */
[----:B------:R-:W-:Y:S01]  /*ae80*/  ULDC.64 UR6, c[0x0][0x588] ;  /* 0x0001620000067ab9 */ /* 0x000fe20000000a00 */
[----:B------:R-:W-:Y:S01]  /*ae90*/  ULDC.64 UR4, c[0x0][0x590] ;  /* 0x0001640000047ab9 */ /* 0x000fe20000000a00 */
[----:B------:R-:W-:Y:S01]  /*aea0*/  ISETP.NE.U32.AND P0, PT, RZ, UR6, PT ;  /* 0x00000006ff007c0c */ /* 0x000fe2000bf05070 */
[----:B------:R-:W-:-:S04]  /*aeb0*/  DEPBAR.LE SB0, 0x0 ;  /* 0x000080000000791a */ /* 0x000fc80000000000 */
[----:B------:R-:W-:Y:S01]  /*aec0*/  ISETP.NE.U32.AND P1, PT, RZ, UR4, PT ;  /* 0x00000004ff007c0c */ /* 0x000fe2000bf25070 */
[----:B------:R-:W-:Y:S01]  /*aed0*/  BSSY B0, `(.L_x_285) ;  /* 0x0000015000007945 */ /* 0x000fe20003800000 */
[----:B------:R-:W-:Y:S02]  /*aee0*/  ISETP.NE.AND.EX P0, PT, RZ, UR7, PT, P0 ;  /* 0x00000007ff007c0c */ /* 0x000fe4000bf05300 */
[----:B------:R-:W-:-:S13]  /*aef0*/  ISETP.NE.AND.EX P1, PT, RZ, UR5, PT, P1 ;  /* 0x00000005ff007c0c */ /* 0x000fda000bf25310 */
[----:B------:R-:W-:Y:S05]  /*af00*/  @P0 BRA P1, `(.L_x_286) ;  /* 0x0000000000440947 */ /* 0x000fea0000800000 */
[----:B------:R-:W-:-:S04]  /*af10*/  ISETP.NE.U32.AND P0, PT, RZ, UR4, PT ;  /* 0x00000004ff007c0c */ /* 0x000fc8000bf05070 */
[----:B------:R-:W-:-:S13]  /*af20*/  ISETP.NE.AND.EX P0, PT, RZ, UR5, PT, P0 ;  /* 0x00000005ff007c0c */ /* 0x000fda000bf05300 */
[----:B------:R-:W-:Y:S05]  /*af30*/  @!P0 BRA `(.L_x_287) ;  /* 0x00000000002c8947 */ /* 0x000fea0003800000 */
[----:B------:R-:W-:-:S13]  /*af40*/  LOP3.LUT P0, RZ, R88, 0xff, RZ, 0xc0, !PT ;  /* 0x000000ff58ff7812 */ /* 0x000fda000780c0ff */
[----:B------:R-:W-:Y:S05]  /*af50*/  @!P0 BRA `(.L_x_288) ;  /* 0x0000000000108947 */ /* 0x000fea0003800000 */
[----:B-----5:R-:W-:-:S13]  /*af60*/  FSETP.NEU.AND P0, PT, R89, RZ, PT ;  /* 0x000000ff5900720b */ /* 0x020fda0003f0d000 */
[----:B------:R-:W-:Y:S05]  /*af70*/  @!P0 BREAK B0 ;  /* 0x0000000000008942 */ /* 0x000fea0003800000 */
[----:B------:R-:W-:Y:S05]  /*af80*/  @P0 BRA `(.L_x_286) ;  /* 0x0000000000240947 */ /* 0x000fea0003800000 */
[----:B------:R-:W-:Y:S05]  /*af90*/  BRA `(.L_x_10) ;  /* 0x0000002800707947 */ /* 0x000fea0003800000 */
.L_x_288:
[----:B------:R-:W-:-:S04]  /*afa0*/  ISETP.NE.U32.AND P0, PT, RZ, UR6, PT ;  /* 0x00000006ff007c0c */ /* 0x000fc8000bf05070 */
[----:B------:R-:W-:-:S13]  /*afb0*/  ISETP.NE.AND.EX P0, PT, RZ, UR7, PT, P0 ;  /* 0x00000007ff007c0c */ /* 0x000fda000bf05300 */
[----:B------:R-:W-:Y:S05]  /*afc0*/  @!P0 BREAK B0 ;  /* 0x0000000000008942 */ /* 0x000fea0003800000 */
[----:B------:R-:W-:Y:S05]  /*afd0*/  @P0 BRA `(.L_x_286) ;  /* 0x0000000000100947 */ /* 0x000fea0003800000 */
[----:B------:R-:W-:Y:S05]  /*afe0*/  BRA `(.L_x_10) ;  /* 0x00000028005c7947 */ /* 0x000fea0003800000 */
.L_x_287:
[----:B-----5:R-:W-:-:S13]  /*aff0*/  FSETP.NEU.AND P0, PT, R89, RZ, PT ;  /* 0x000000ff5900720b */ /* 0x020fda0003f0d000 */
[----:B------:R-:W-:Y:S05]  /*b000*/  @!P0 BREAK B0 ;  /* 0x0000000000008942 */ /* 0x000fea0003800000 */
[----:B------:R-:W-:Y:S05]  /*b010*/  @!P0 BRA `(.L_x_10) ;  /* 0x0000002800508947 */ /* 0x000fea0003800000 */
.L_x_286:
[----:B------:R-:W-:Y:S05]  /*b020*/  BSYNC B0 ;  /* 0x0000000000007941 */ /* 0x000fea0003800000 */
.L_x_285:
[----:B------:R-:W-:-:S04]  /*b030*/  LOP3.LUT R19, R19, 0x1, RZ, 0xfc, !PT ;  /* 0x0000000113137812 */ /* 0x000fc800078efcff */
[----:B------:R-:W-:-:S13]  /*b040*/  ISETP.NE.AND P0, PT, R19, 0x3, PT ;  /* 0x000000031300780c */ /* 0x000fda0003f05270 */
[----:B------:R-:W-:Y:S05]  /*b050*/  @!P0 BRA `(.L_x_289) ;  /* 0x0000000000048947 */ /* 0x000fea0003800000 */
[----:B------:R-:W-:Y:S01]  /*b060*/  BPT.TRAP 0x1 ;  /* 0x000000040000795c */ /* 0x000fe20000300000 */
.L_x_289:
[----:B------:R-:W3:Y:S01]  /*b070*/  S2UR UR5, SR_CgaCtaId ;  /* 0x00000000000579c3 */ /* 0x000ee20000008800 */
[----:B------:R-:W-:Y:S02]  /*b080*/  UMOV UR4, 0x400 ;  /* 0x0000040000047882 */ /* 0x000fe40000000000 */
[----:B---3--:R-:W-:-:S04]  /*b090*/  ULEA UR4, UR5, UR4, 0x18 ;  /* 0x0000000405047291 */ /* 0x008fc8000f8ec03f */
[----:B------:R-:W-:-:S04]  /*b0a0*/  ULEA UR4, UR42, UR4, 0x3 ;  /* 0x000000042a047291 */ /* 0x000fc8000f8e183f */
[----:B------:R-:W-:-:S04]  /*b0b0*/  UIADD3 UR4, UR4, 0x60, URZ ;  /* 0x0000006004047890 */ /* 0x000fc8000fffe03f */
[----:B------:R-:W-:-:S09]  /*b0c0*/  UPRMT UR4, UR5, 0x654, UR4 ;  /* 0x0000065405047896 */ /* 0x000fd20008000004 */
[----:B------:R-:W-:Y:S01]  /*b0d0*/  SYNCS.ARRIVE.TRANS64.RED.A1T0 RZ, [UR4], RZ ;  /* 0x000000ffffff79a7 */ /* 0x000fe20008100404 */
[----:B------:R-:W-:Y:S05]  /*b0e0*/  BRA `(.L_x_10) ;  /* 0x00000028001c7947 */ /* 0x000fea0003800000 */
.L_x_9:
[----:B------:R-:W-:Y:S01]  /*b0f0*/  ULDC.64 UR4, c[0x0][0x8f8] ;  /* 0x00023e0000047ab9 */ /* 0x000fe20000000a00 */
[----:B------:R-:W-:Y:S01]  /*b100*/  PRMT R10, RZ, 0x7610, R10 ;  /* 0x00007610ff0a7816 */ /* 0x000fe2000000000a */
[----:B------:R-:W-:Y:S01]  /*b110*/  IMAD.MOV.U32 R13, RZ, RZ, -0x1 ;  /* 0xffffffffff0d7424 */ /* 0x000fe200078e00ff */
[----:B------:R-:W-:Y:S02]  /*b120*/  ISETP.GE.U32.AND P1, PT, R16, UR4, PT ;  /* 0x0000000410007c0c */ /* 0x000fe4000bf26070 */
[----:B------:R-:W-:Y:S02]  /*b130*/  MOV R7, 0xffffffff ;  /* 0xffffffff00077802 */ /* 0x000fe40000000f00 */
[----:B------:R-:W-:Y:S02]  /*b140*/  ISETP.GE.U32.AND.EX P1, PT, R17, UR5, PT, P1 ;  /* 0x0000000511007c0c */ /* 0x000fe4000bf26110 */
[----:B------:R-:W-:-:S11]  /*b150*/  MOV R6, 0xffffffff ;  /* 0xffffffff00067802 */ /* 0x000fd60000000f00 */
        /* <DEDUP_REMOVED lines=19> */
.L_x_291:
[--C-:B------:R-:W-:Y:S01]  /*b290*/  SHF.R.U64 R14, R12, R20, R13.reuse ;  /* 0x000000140c0e7219 */ /* 0x100fe2000000120d */
[----:B------:R-:W1:Y:S01]  /*b2a0*/  LDC R26, c[0x0][0x8c0] ;  /* 0x00023000ff1a7b82 */ /* 0x000e620000000800 */
[----:B------:R-:W-:Y:S01]  /*b2b0*/  I2FP.F32.U32 R7, R8 ;  /* 0x0000000800077245 */ /* 0x000fe20000201000 */
[----:B------:R-:W-:Y:S01]  /*b2c0*/  ULDC UR4, c[0x0][0x150] ;  /* 0x0000540000047ab9 */ /* 0x000fe20000000800 */
[----:B------:R-:W-:Y:S02]  /*b2d0*/  SHF.R.U32.HI R6, RZ, R20, R13 ;  /* 0x00000014ff067219 */ /* 0x000fe4000001160d */
[----:B------:R-:W-:Y:S01]  /*b2e0*/  IADD3 R9, P1, RZ, -R14, RZ ;  /* 0x8000000eff097210 */ /* 0x000fe20007f3e0ff */
[----:B------:R-:W-:Y:S01]  /*b2f0*/  FMUL R13, R7, UR4 ;  /* 0x00000004070d7c20 */ /* 0x000fe20008400000 */
[----:B------:R-:W-:Y:S01]  /*b300*/  ULDC UR4, c[0x0][0x154] ;  /* 0x0000550000047ab9 */ /* 0x000fe20000000800 */
[----:B------:R-:W2:Y:S01]  /*b310*/  LDC.64 R28, c[0x0][0x8e8] ;  /* 0x00023a00ff1c7b82 */ /* 0x000ea20000000a00 */
[----:B------:R-:W-:Y:S01]  /*b320*/  IADD3.X R11, RZ, ~R6, RZ, P1, !PT ;  /* 0x80000006ff0b7210 */ /* 0x000fe20000ffe4ff */
[----:B------:R-:W-:-:S02]  /*b330*/  IMAD.WIDE.U32 R6, R9, R24, R16 ;  /* 0x0000001809067225 */ /* 0x000fc400078e0010 */
[----:B------:R-:W3:Y:S02]  /*b340*/  F2I.U32.TRUNC.NTZ R13, R13 ;  /* 0x0000000d000d7305 */ /* 0x000ee4000020f000 */
[----:B------:R-:W-:Y:S02]  /*b350*/  IMAD R10, R11, R24, RZ ;  /* 0x000000180b0a7224 */ /* 0x000fe400078e02ff */
[----:B------:R-:W4:Y:S02]  /*b360*/  LDC R15, c[0x0][0x144] ;  /* 0x00005100ff0f7b82 */ /* 0x000f240000000800 */
[----:B------:R-:W-:Y:S01]  /*b370*/  IMAD R9, R9, R25, R10 ;  /* 0x0000001909097224 */ /* 0x000fe200078e020a */
[----:B------:R-:W-:-:S03]  /*b380*/  MOV R10, 0xffffffff ;  /* 0xffffffff000a7802 */ /* 0x000fc60000000f00 */
[----:B------:R-:W-:Y:S01]  /*b390*/  IMAD.IADD R7, R7, 0x1, R9 ;  /* 0x0000000107077824 */ /* 0x000fe200078e0209 */
[----:B------:R-:W-:Y:S01]  /*b3a0*/  I2FP.F32.U32 R9, R3 ;  /* 0x0000000300097245 */ /* 0x000fe20000201000 */
[----:B------:R-:W5:Y:S03]  /*b3b0*/  LDC R20, c[0x0][0x8b0] ;  /* 0x00022c00ff147b82 */ /* 0x000f660000000800 */
[-CC-:B-1----:R-:W-:Y:S01]  /*b3c0*/  SHF.R.U64 R12, R6, R26.reuse, R7.reuse ;  /* 0x0000001a060c7219 */ /* 0x182fe20000001207 */
[----:B------:R-:W-:Y:S01]  /*b3d0*/  FMUL R9, R9, UR4 ;  /* 0x0000000409097c20 */ /* 0x000fe20008400000 */
[----:B---3--:R-:W-:Y:S02]  /*b3e0*/  IADD3 R6, -R13, RZ, RZ ;  /* 0x000000ff0d067210 */ /* 0x008fe40007ffe1ff */
[----:B------:R-:W-:Y:S01]  /*b3f0*/  SHF.R.U32.HI R7, RZ, R26, R7 ;  /* 0x0000001aff077219 */ /* 0x000fe20000011607 */
[----:B------:R-:W1:Y:S01]  /*b400*/  LDC R11, c[0x0][0x900] ;  /* 0x00024000ff0b7b82 */ /* 0x000e620000000800 */
[----:B--2---:R-:W-:-:S04]  /*b410*/  ISETP.NE.U32.AND P1, PT, R28, RZ, PT ;  /* 0x000000ff1c00720c */ /* 0x004fc80003f25070 */
[----:B------:R-:W-:-:S03]  /*b420*/  ISETP.NE.AND.EX P1, PT, R29, RZ, PT, P1 ;  /* 0x000000ff1d00720c */ /* 0x000fc60003f25310 */
[----:B------:R-:W2:Y:S01]  /*b430*/  LDC R24, c[0x0][0x148] ;  /* 0x00005200ff187b82 */ /* 0x000ea20000000800 */
[----:B----4-:R-:W-:Y:S02]  /*b440*/  IMAD R25, R15, R6, R8 ;  /* 0x000000060f197224 */ /* 0x010fe400078e0208 */
[----:B------:R-:W-:-:S05]  /*b450*/  IMAD.MOV.U32 R8, RZ, RZ, 0x1 ;  /* 0x00000001ff087424 */ /* 0x000fca00078e00ff */
        /* <DEDUP_REMOVED lines=10> */
[----:B------:R-:W-:Y:S02]  /*b500*/  LOP3.LUT R32, RZ, R10, RZ, 0x33, !PT ;  /* 0x0000000aff207212 */ /* 0x000fe400078e33ff */
[----:B------:R-:W-:-:S05]  /*b510*/  MOV R6, R21 ;  /* 0x0000001500067202 */ /* 0x000fca0000000f00 */
[----:B------:R-:W1:Y:S01]  /*b520*/  LDC R31, c[0x0][0x8b8] ;  /* 0x00022e00ff1f7b82 */ /* 0x000e620000000800 */
[----:B----4-:R-:W-:Y:S05]  /*b530*/  @!P1 BRA `(.L_x_292) ;  /* 0x0000000000289947 */ /* 0x010fea0003800000 */
[----:B------:R-:W4:Y:S02]  /*b540*/  LDC R6, c[0x0][0x8f4] ;  /* 0x00023d00ff067b82 */ /* 0x000f240000000800 */
[----:B----4-:R-:W-:-:S04]  /*b550*/  IADD3 R11, P1, R21, R6, RZ ;  /* 0x00000006150b7210 */ /* 0x010fc80007f3e0ff */
        /* <DEDUP_REMOVED lines=8> */
.L_x_292:
[----:B------:R-:W-:Y:S01]  /*b5e0*/  ISETP.NE.AND P1, PT, R2, 0x1, PT ;  /* 0x000000010200780c */ /* 0x000fe20003f25270 */
[----:B---3--:R-:W-:Y:S01]  /*b5f0*/  VIADD R9, R23, 0xffffffff ;  /* 0xffffffff17097836 */ /* 0x008fe20000000000 */
[----:B--2---:R-:W-:Y:S02]  /*b600*/  SHF.R.U64 R7, R6, R27, R7 ;  /* 0x0000001b06077219 */ /* 0x004fe40000001207 */
[----:B------:R-:W-:Y:S02]  /*b610*/  IADD3 R20, -R20, RZ, RZ ;  /* 0x000000ff14147210 */ /* 0x000fe40007ffe1ff */
[----:B------:R-:W-:Y:S02]  /*b620*/  LOP3.LUT R6, R15, R32, RZ, 0xc0, !PT ;  /* 0x000000200f067212 */ /* 0x000fe400078ec0ff */
[----:B------:R-:W-:Y:S02]  /*b630*/  IADD3 R8, -R7, RZ, RZ ;  /* 0x000000ff07087210 */ /* 0x000fe40007ffe1ff */
[----:B------:R-:W-:Y:S01]  /*b640*/  LOP3.LUT R12, R12, R9, RZ, 0xc0, !PT ;  /* 0x000000090c0c7212 */ /* 0x000fe200078ec0ff */
[----:B------:R-:W-:Y:S01]  /*b650*/  IMAD R6, R26, R7, R6 ;  /* 0x000000071a067224 */ /* 0x000fe200078e0206 */
[----:B------:R-:W-:Y:S01]  /*b660*/  MOV R10, 0x1 ;  /* 0x00000001000a7802 */ /* 0x000fe20000000f00 */
[----:B------:R-:W-:-:S02]  /*b670*/  @P1 IMAD R25, R24, R20, R3 ;  /* 0x0000001418191224 */ /* 0x000fc400078e0203 */
[----:B-1----:R-:W-:Y:S02]  /*b680*/  IMAD R3, R8, R30, R21 ;  /* 0x0000001e08037224 */ /* 0x002fe400078e0215 */
[----:B------:R-:W-:Y:S02]  /*b690*/  IMAD R13, R6, R31, R25 ;  /* 0x0000001f060d7224 */ /* 0x000fe400078e0219 */
[----:B------:R-:W-:-:S05]  /*b6a0*/  IMAD R6, R3, R23, R12 ;  /* 0x0000001703067224 */ /* 0x000fca00078e020c */
[----:B------:R-:W-:Y:S02]  /*b6b0*/  SEL R7, R6, R13, !P1 ;  /* 0x0000000d06077207 */ /* 0x000fe40004800000 */
[----:B------:R-:W-:Y:S01]  /*b6c0*/  SEL R13, R13, R6, !P1 ;  /* 0x000000060d0d7207 */ /* 0x000fe20004800000 */
[----:B------:R-:W-:-:S07]  /*b6d0*/  IMAD.MOV.U32 R6, RZ, RZ, R14 ;  /* 0x000000ffff067224 */ /* 0x000fce00078e000e */
.L_x_290:
[----:B------:R-:W-:-:S08]  /*b6e0*/  NOP ;  /* 0x0000000000007918 */ /* 0x000fd00000000000 */
[----:B------:R-:W1:-:S00]  /*b6f0*/  USETMAXREG.DEALLOC.CTAPOOL 0x28 ;  /* 0x00000028000079c8 */ /* 0x000e4000080e0500 */
[----:B-1----:R-:W-:-:S13]  /*b700*/  ISETP.NE.AND P1, PT, R0, 0x1, PT ;  /* 0x000000010000780c */ /* 0x002fda0003f25270 */
[----:B------:R-:W-:Y:S05]  /*b710*/  @!P1 BRA `(.L_x_10) ;  /* 0x0000002000909947 */ /* 0x000fea0003800000 */
[----:B------:R-:W-:Y:S05]  /*b720*/  @!P4 BRA `(.L_x_293) ;  /* 0x0000001000a8c947 */ /* 0x000fea0003800000 */
[----:B------:R-:W-:-:S13]  /*b730*/  ISETP.NE.OR P0, PT, R0, 0x2, P0 ;  /* 0x000000020000780c */ /* 0x000fda0000705670 */
[----:B------:R-:W-:Y:S05]  /*b740*/  @P0 BRA `(.L_x_10) ;  /* 0x0000002000840947 */ /* 0x000fea0003800000 */
[----:B------:R-:W-:-:S13]  /*b750*/  LOP3.LUT P1, RZ, R10, 0xff, RZ, 0xc0, !PT ;  /* 0x000000ff0aff7812 */ /* 0x000fda000782c0ff */
[----:B------:R-:W-:Y:S05]  /*b760*/  @!P1 BRA `(.L_x_294) ;  /* 0x0000000000189947 */ /* 0x000fea0003800000 */
[----:B------:R-:W-:Y:S01]  /*b770*/  UMOV UR4, 0x400 ;  /* 0x0000040000047882 */ /* 0x000fe20000000000 */
[----:B------:R-:W-:Y:S01]  /*b780*/  MOV R0, RZ ;  /* 0x000000ff00007202 */ /* 0x000fe20000000f00 */
[----:B------:R-:W-:-:S03]  /*b790*/  ULEA UR4, UR36, UR4, 0x18 ;  /* 0x0000000424047291 */ /* 0x000fc6000f8ec03f */
[----:B------:R-:W-:-:S06]  /*b7a0*/  SHF.L.U32 R0, R0, 0x1f, RZ ;  /* 0x0000001f00007819 */ /* 0x000fcc00000006ff */
[----:B------:R-:W1:Y:S02]  /*b7b0*/  SYNCS.PHASECHK.TRANS64.TRYWAIT P0, [UR4+0x88], R0 ;  /* 0x00008800ff0075a7 */ /* 0x000e640008000144 */
[----:B-1----:R-:W-:Y:S05]  /*b7c0*/  @!P0 BRA `(.L_x_295) ;  /* 0x0000002000ec8947 */ /* 0x002fea0003800000 */
.L_x_294:
[----:B-1----:R-:W-:Y:S01]  /*b7d0*/  PRMT R0, RZ, 0x7610, R0 ;  /* 0x00007610ff007816 */ /* 0x002fe20000000000 */
[----:B------:R-:W-:Y:S06]  /*b7e0*/  @P3 BRA `(.L_x_296) ;  /* 0x0000000000243947 */ /* 0x000fec0003800000 */
[----:B------:R-:W-:Y:S02]  /*b7f0*/  ULDC.64 UR4, c[0x0][0x588] ;  /* 0x0001620000047ab9 */ /* 0x000fe40000000a00 */
[----:B------:R-:W-:-:S04]  /*b800*/  ISETP.NE.U32.AND P0, PT, RZ, UR4, PT ;  /* 0x00000004ff007c0c */ /* 0x000fc8000bf05070 */
[----:B------:R-:W-:-:S13]  /*b810*/  ISETP.NE.AND.EX P0, PT, RZ, UR5, PT, P0 ;  /* 0x00000005ff007c0c */ /* 0x000fda000bf05300 */
[----:B------:R-:W-:Y:S05]  /*b820*/  @!P0 BRA `(.L_x_297) ;  /* 0x00000000000c8947 */ /* 0x000fea0003800000 */
[----:B------:R2:W5:Y:S01]  /*b830*/  LDG.E R3, desc[UR40][R4.64] ;  /* 0x0000002804037981 */ /* 0x000562000c1e1900 */
[----:B------:R-:W-:Y:S01]  /*b840*/  MOV R0, 0x1 ;  /* 0x0000000100007802 */ /* 0x000fe20000000f00 */
[----:B------:R-:W-:Y:S06]  /*b850*/  BRA `(.L_x_296) ;  /* 0x0000000000087947 */ /* 0x000fec0003800000 */
.L_x_297:
[----:B------:R-:W1:Y:S01]  /*b860*/  LDC R3, c[0x0][0x580] ;  /* 0x00016000ff037b82 */ /* 0x000e620000000800 */
[----:B------:R-:W-:-:S07]  /*b870*/  IMAD.MOV.U32 R0, RZ, RZ, 0x1 ;  /* 0x00000001ff007424 */ /* 0x000fce00078e00ff */
.L_x_296:
[----:B------:R-:W-:Y:S01]  /*b880*/  MOV R8, 0x1 ;  /* 0x0000000100087802 */ /* 0x000fe20000000f00 */
[----:B------:R-:W-:Y:S06]  /*b890*/  @!P1 BRA `(.L_x_298) ;  /* 0x0000000c00dc9947 */ /* 0x000fec0003800000 */
[----:B------:R-:W3:Y:S01]  /*b8a0*/  LDC R9, c[0x0][0x900] ;  /* 0x00024000ff097b82 */ /* 0x000ee20000000800 */
[----:B--2---:R-:W-:Y:S01]  /*b8b0*/  MOV R4, 0xffffffff ;  /* 0xffffffff00047802 */ /* 0x004fe20000000f00 */
[----:B------:R-:W-:Y:S01]  /*b8c0*/  IMAD.MOV.U32 R8, RZ, RZ, 0x1 ;  /* 0x00000001ff087424 */ /* 0x000fe200078e00ff */
[----:B------:R-:W-:Y:S01]  /*b8d0*/  LOP3.LUT R10, R19, 0x2, RZ, 0xfc, !PT ;  /* 0x00000002130a7812 */ /* 0x000fe200078efcff */
[----:B------:R-:W-:Y:S01]  /*b8e0*/  ULDC.64 UR6, c[0x0][0x198] ;  /* 0x0000660000067ab9 */ /* 0x000fe20000000a00 */
[----:B------:R-:W-:Y:S01]  /*b8f0*/  ULDC.64 UR14, c[0x0][0x588] ;  /* 0x00016200000e7ab9 */ /* 0x000fe20000000a00 */
[----:B------:R-:W-:Y:S01]  /*b900*/  ULDC.64 UR22, c[0x0][0x590] ;  /* 0x0001640000167ab9 */ /* 0x000fe20000000a00 */
[----:B------:R-:W-:Y:S01]  /*b910*/  ULDC.64 UR24, c[0x0][0x8f8] ;  /* 0x00023e0000187ab9 */ /* 0x000fe20000000a00 */
[----:B------:R-:W2:Y:S01]  /*b920*/  LDC R11, c[0x0][0x8a8] ;  /* 0x00022a00ff0b7b82 */ /* 0x000ea20000000800 */
[-C--:B---3--:R-:W-:Y:S02]  /*b930*/  SHF.L.U32 R4, R4, R9.reuse, RZ ;  /* 0x0000000904047219 */ /* 0x088fe400000006ff */
[----:B------:R-:W-:-:S02]  /*b940*/  SHF.L.U32 R9, R8, R9, RZ ;  /* 0x0000000908097219 */ /* 0x000fc400000006ff */
[----:B------:R-:W-:Y:S02]  /*b950*/  MOV R8, 0x1 ;  /* 0x0000000100087802 */ /* 0x000fe40000000f00 */
[----:B------:R-:W-:Y:S02]  /*b960*/  LOP3.LUT R12, RZ, R4, RZ, 0x33, !PT ;  /* 0x00000004ff0c7212 */ /* 0x000fe400078e33ff */
[----:B--2---:R-:W-:-:S07]  /*b970*/  IADD3 R11, R11, -0x1, RZ ;  /* 0xffffffff0b0b7810 */ /* 0x004fce0007ffe0ff */
.L_x_330:
[----:B------:R-:W-:Y:S02]  /*b980*/  ISETP.NE.U32.AND P0, PT, RZ, UR22, PT ;  /* 0x00000016ff007c0c */ /* 0x000fe4000bf05070 */
[----:B------:R-:W-:Y:S02]  /*b990*/  R2UR UR19, R13 ;  /* 0x000000000d1372ca */ /* 0x000fe400000e0000 */
[----:B------:R-:W-:Y:S02]  /*b9a0*/  R2UR UR18, R7 ;  /* 0x00000000071272ca */ /* 0x000fe400000e0000 */
[----:B------:R-:W-:-:S09]  /*b9b0*/  ISETP.NE.AND.EX P0, PT, RZ, UR23, PT, P0 ;  /* 0x00000017ff007c0c */ /* 0x000fd2000bf05300 */
[----:B------:R-:W-:Y:S02]  /*b9c0*/  USHF.L.U32 UR19, UR19, 0x8, URZ ;  /* 0x0000000813137899 */ /* 0x000fe4000800063f */
[----:B------:R-:W-:Y:S02]  /*b9d0*/  USHF.L.U32 UR18, UR18, 0x6, URZ ;  /* 0x0000000612127899 */ /* 0x000fe4000800063f */
[----:B--234-:R-:W-:Y:S10]  /*b9e0*/  @!P0 BRA `(.L_x_299) ;  /* 0x00000000002c8947 */ /* 0x01cff40003800000 */
[----:B------:R-:W-:-:S04]  /*b9f0*/  ISETP.NE.U32.AND P1, PT, RZ, UR14, PT ;  /* 0x0000000eff007c0c */ /* 0x000fc8000bf25070 */
[----:B------:R-:W-:-:S13]  /*ba00*/  ISETP.NE.AND.EX P1, PT, RZ, UR15, PT, P1 ;  /* 0x0000000fff007c0c */ /* 0x000fda000bf25310 */
[----:B------:R-:W-:Y:S05]  /*ba10*/  @!P1 BRA `(.L_x_300) ;  /* 0x0000000000189947 */ /* 0x000fea0003800000 */
[----:B------:R-:W2:Y:S01]  /*ba20*/  LDC.64 R4, c[0x0][0x588] ;  /* 0x00016200ff047b82 */ /* 0x000ea20000000a00 */
[----:B-1---5:R-:W-:-:S04]  /*ba30*/  IMAD R3, R6, UR22, RZ ;  /* 0x0000001606037c24 */ /* 0x022fc8000f8e02ff */
[----:B--2---:R-:W-:-:S05]  /*ba40*/  IMAD.WIDE R4, R3, 0x4, R4 ;  /* 0x0000000403047825 */ /* 0x004fca00078e0204 */
[----:B------:R3:W5:Y:S01]  /*ba50*/  LDG.E R3, desc[UR40][R4.64] ;  /* 0x0000002804037981 */ /* 0x000762000c1e1900 */
[----:B------:R-:W-:Y:S01]  /*ba60*/  IMAD.MOV.U32 R0, RZ, RZ, 0x1 ;  /* 0x00000001ff007424 */ /* 0x000fe200078e00ff */
[----:B------:R-:W-:Y:S06]  /*ba70*/  BRA `(.L_x_299) ;  /* 0x0000000000087947 */ /* 0x000fec0003800000 */
.L_x_300:
[----:B-1---5:R-:W2:Y:S01]  /*ba80*/  LDC R3, c[0x0][0x580] ;  /* 0x00016000ff037b82 */ /* 0x022ea20000000800 */
[----:B------:R-:W-:-:S07]  /*ba90*/  MOV R0, 0x1 ;  /* 0x0000000100007802 */ /* 0x000fce0000000f00 */
.L_x_299:
[----:B------:R-:W-:Y:S05]  /*baa0*/  @!P0 BRA `(.L_x_301) ;  /* 0x00000000001c8947 */ /* 0x000fea0003800000 */
[----:B------:R-:W-:-:S13]  /*bab0*/  LOP3.LUT P2, RZ, R0, 0xff, RZ, 0xc0, !PT ;  /* 0x000000ff00ff7812 */ /* 0x000fda000784c0ff */
[----:B---3--:R-:W3:Y:S02]  /*bac0*/  @!P2 LDC.64 R4, c[0x0][0x588] ;  /* 0x00016200ff04ab82 */ /* 0x008ee40000000a00 */
[----:B---3--:R-:W-:-:S04]  /*bad0*/  @!P2 ISETP.NE.U32.AND P0, PT, R4, RZ, PT ;  /* 0x000000ff0400a20c */ /* 0x008fc80003f05070 */
[----:B------:R-:W-:Y:S02]  /*bae0*/  @!P2 ISETP.NE.AND.EX P1, PT, R5, RZ, PT, P0 ;  /* 0x000000ff0500a20c */ /* 0x000fe40003f25300 */
[----:B-12--5:R-:W-:Y:S02]  /*baf0*/  @P2 FSETP.EQ.AND P0, PT, R3, RZ, PT ;  /* 0x000000ff0300220b */ /* 0x026fe40003f02000 */
[----:B------:R-:W-:Y:S01]  /*bb00*/  @!P2 PLOP3.LUT P0, PT, P1, PT, PT, 0x8, 0x0 ;  /* 0x000000000000a81c */ /* 0x000fe20000f0e170 */
[----:B------:R-:W-:-:S12]  /*bb10*/  BRA `(.L_x_302) ;  /* 0x0000000000047947 */ /* 0x000fd80003800000 */
.L_x_301:
[----:B-12--5:R-:W-:-:S13]  /*bb20*/  FSETP.EQ.AND P0, PT, R3, RZ, PT ;  /* 0x000000ff0300720b */ /* 0x026fda0003f02000 */
.L_x_302:
[----:B------:R-:W-:Y:S02]  /*bb30*/  ISETP.NE.AND P2, PT, R10, 0x3, PT ;  /* 0x000000030a00780c */ /* 0x000fe40003f45270 */
[----:B------:R-:W-:-:S04]  /*bb40*/  ELECT P1, URZ, PT ;  /* 0x00000000003f782f */ /* 0x000fc80003820000 */
[----:B------:R-:W-:-:S07]  /*bb50*/  PLOP3.LUT P0, PT, P1, P0, PT, 0x20, 0x0 ;  /* 0x000000000000781c */ /* 0x000fce0000f00470 */
[----:B------:R-:W-:Y:S06]  /*bb60*/  @!P2 BRA `(.L_x_303) ;  /* 0x000000000004a947 */ /* 0x000fec0003800000 */
[----:B------:R-:W-:Y:S01]  /*bb70*/  BPT.TRAP 0x1 ;  /* 0x000000040000795c */ /* 0x000fe20000300000 */
.L_x_303:
[----:B------:R-:W1:Y:S01]  /*bb80*/  S2UR UR36, SR_CgaCtaId ;  /* 0x00000000002479c3 */ /* 0x000e620000008800 */
[----:B------:R-:W-:Y:S01]  /*bb90*/  UMOV UR4, 0x400 ;  /* 0x0000040000047882 */ /* 0x000fe20000000000 */
[----:B---3--:R-:W-:Y:S01]  /*bba0*/  SHF.L.U32 R4, R8, 0x1f, RZ ;  /* 0x0000001f08047819 */ /* 0x008fe200000006ff */
[----:B-1----:R-:W-:-:S09]  /*bbb0*/  ULEA UR5, UR36, UR4, 0x18 ;  /* 0x0000000424057291 */ /* 0x002fd2000f8ec03f */
[----:B------:R-:W1:Y:S02]  /*bbc0*/  SYNCS.PHASECHK.TRANS64.TRYWAIT P1, [UR5+0x60], R4 ;  /* 0x00006004ff0075a7 */ /* 0x000e640008020145 */
[----:B-1----:R-:W-:Y:S05]  /*bbd0*/  @!P1 BRA `(.L_x_304) ;  /* 0x0000002000009947 */ /* 0x002fea0003800000 */
.L_x_362:
[----:B------:R-:W-:Y:S04]  /*bbe0*/  BSSY B0, `(.L_x_305) ;  /* 0x000000e000007945 */ /* 0x000fe80003800000 */
[----:B------:R-:W-:Y:S05]  /*bbf0*/  @!P0 BRA `(.L_x_306) ;  /* 0x0000000000308947 */ /* 0x000fea0003800000 */
[----:B------:R-:W-:Y:S01]  /*bc00*/  R2UR UR20, R6 ;  /* 0x00000000061472ca */ /* 0x000fe200000e0000 */
[----:B------:R-:W-:Y:S02]  /*bc10*/  UIADD3 UR8, UP0, UR6, 0x3f0, URZ ;  /* 0x000003f006087890 */ /* 0x000fe4000ff1e03f */
[----:B------:R-:W-:Y:S02]  /*bc20*/  UIADD3 UR16, UR5, 0x200, URZ ;  /* 0x0000020005107890 */ /* 0x000fe4000fffe03f */
[----:B------:R-:W-:Y:S02]  /*bc30*/  UIADD3 UR17, UR5, 0x40, URZ ;  /* 0x0000004005117890 */ /* 0x000fe4000fffe03f */
[----:B------:R-:W-:Y:S01]  /*bc40*/  UIADD3.X UR9, URZ, UR7, URZ, UP0, !UPT ;  /* 0x000000073f097290 */ /* 0x000fe200087fe43f */
[----:B------:R-:W-:Y:S01]  /*bc50*/  UMOV UR10, 0x0 ;  /* 0x00000000000a7882 */ /* 0x000fe20000000000 */
[----:B------:R-:W-:-:S07]  /*bc60*/  UMOV UR11, 0x10000000 ;  /* 0x10000000000b7882 */ /* 0x000fce0000000000 */
[----:B------:R2:W-:Y:S02]  /*bc70*/  UTMALDG.3D [UR16], [UR8], desc[UR10] ;  /* 0x00000a10080075b4 */ /* 0x0005e40008011000 */
[----:B--2---:R-:W-:Y:S05]  /*bc80*/  @!P2 BRA `(.L_x_307) ;  /* 0x000000000004a947 */ /* 0x004fea0003800000 */
[----:B------:R-:W-:Y:S01]  /*bc90*/  BPT.TRAP 0x1 ;  /* 0x000000040000795c */ /* 0x000fe20000300000 */
.L_x_307:
[----:B-1----:R-:W1:Y:S02]  /*bca0*/  LDC R5, c[0x0][0x800] ;  /* 0x00020000ff057b82 */ /* 0x002e640000000800 */
[----:B-1----:R2:W-:Y:S02]  /*bcb0*/  SYNCS.ARRIVE.TRANS64.RED.A0TR RZ, [UR5+0x40], R5 ;  /* 0x00004005ffff79a7 */ /* 0x0025e40008300405 */
.L_x_306:
[----:B------:R-:W-:Y:S05]  /*bcc0*/  BSYNC B0 ;  /* 0x0000000000007941 */ /* 0x000fea0003800000 */
.L_x_305:
[----:B------:R-:W-:Y:S05]  /*bcd0*/  @!P2 BRA `(.L_x_308) ;  /* 0x000000000004a947 */ /* 0x000fea0003800000 */
[----:B------:R-:W-:Y:S01]  /*bce0*/  BPT.TRAP 0x1 ;  /* 0x000000040000795c */ /* 0x000fe20000300000 */
.L_x_308:
[----:B------:R-:W-:-:S04]  /*bcf0*/  UIADD3 UR4, UR5, 0x40, URZ ;  /* 0x0000004005047890 */ /* 0x000fc8000fffe03f */
[----:B------:R-:W-:-:S09]  /*bd00*/  UPRMT UR4, UR36, 0x654, UR4 ;  /* 0x0000065424047896 */ /* 0x000fd20008000004 */
[----:B------:R-:W-:Y:S01]  /*bd10*/  SYNCS.ARRIVE.TRANS64.RED.A1T0 RZ, [UR4], RZ ;  /* 0x000000ffffff79a7 */ /* 0x000fe20008100404 */
[----:B------:R-:W-:Y:S05]  /*bd20*/  @!P2 BRA `(.L_x_309) ;  /* 0x000000000004a947 */ /* 0x000fea0003800000 */
[----:B------:R-:W-:Y:S01]  /*bd30*/  BPT.TRAP 0x1 ;  /* 0x000000040000795c */ /* 0x000fe20000300000 */
.L_x_309:
[----:B------:R-:W3:Y:S02]  /*bd40*/  SYNCS.PHASECHK.TRANS64.TRYWAIT P1, [UR5+0x68], R4 ;  /* 0x00006804ff0075a7 */ /* 0x000ee40008020145 */
[----:B---3--:R-:W-:Y:S05]  /*bd50*/  @!P1 BRA `(.L_x_310) ;  /* 0x0000001c00b89947 */ /* 0x008fea0003800000 */
.L_x_363:
[----:B------:R-:W-:Y:S04]  /*bd60*/  BSSY B0, `(.L_x_311) ;  /* 0x0000010000007945 */ /* 0x000fe80003800000 */
[----:B------:R-:W-:Y:S05]  /*bd70*/  @!P0 BRA `(.L_x_312) ;  /* 0x0000000000388947 */ /* 0x000fea0003800000 */
[----:B------:R-:W-:Y:S01]  /*bd80*/  UIADD3 UR16, UP0, UR6, 0x3f0, URZ ;  /* 0x000003f006107890 */ /* 0x000fe2000ff1e03f */
[----:B------:R-:W-:Y:S01]  /*bd90*/  R2UR UR12, R6 ;  /* 0x00000000060c72ca */ /* 0x000fe200000e0000 */
[----:B------:R-:W-:Y:S02]  /*bda0*/  UIADD3 UR11, UR19, 0x80, URZ ;  /* 0x00000080130b7890 */ /* 0x000fe4000fffe03f */
[----:B------:R-:W-:Y:S02]  /*bdb0*/  UIADD3 UR8, UR5, 0x2200, URZ ;  /* 0x0000220005087890 */ /* 0x000fe4000fffe03f */
[----:B------:R-:W-:Y:S02]  /*bdc0*/  UIADD3 UR9, UR5, 0x48, URZ ;  /* 0x0000004805097890 */ /* 0x000fe4000fffe03f */
[----:B------:R-:W-:Y:S01]  /*bdd0*/  UIADD3.X UR17, URZ, UR7, URZ, UP0, !UPT ;  /* 0x000000073f117290 */ /* 0x000fe200087fe43f */
[----:B------:R-:W-:Y:S01]  /*bde0*/  UMOV UR20, 0x0 ;  /* 0x0000000000147882 */ /* 0x000fe20000000000 */
[----:B------:R-:W-:Y:S01]  /*bdf0*/  UMOV UR21, 0x10000000 ;  /* 0x1000000000157882 */ /* 0x000fe20000000000 */
[----:B------:R-:W-:-:S06]  /*be00*/  UMOV UR10, UR18 ;  /* 0x00000012000a7c82 */ /* 0x000fcc0008000000 */
[----:B------:R3:W-:Y:S02]  /*be10*/  UTMALDG.3D [UR8], [UR16], desc[UR20] ;  /* 0x00001408100075b4 */ /* 0x0007e40008011000 */
[----:B---3--:R-:W-:Y:S05]  /*be20*/  @!P2 BRA `(.L_x_313) ;  /* 0x000000000004a947 */ /* 0x008fea0003800000 */
[----:B------:R-:W-:Y:S01]  /*be30*/  BPT.TRAP 0x1 ;  /* 0x000000040000795c */ /* 0x000fe20000300000 */
.L_x_313:
[----:B-12---:R-:W1:Y:S02]  /*be40*/  LDC R5, c[0x0][0x800] ;  /* 0x00020000ff057b82 */ /* 0x006e640000000800 */
[----:B-1----:R3:W-:Y:S02]  /*be50*/  SYNCS.ARRIVE.TRANS64.RED.A0TR RZ, [UR5+0x48], R5 ;  /* 0x00004805ffff79a7 */ /* 0x0027e40008300405 */
.L_x_312:
[----:B------:R-:W-:Y:S05]  /*be60*/  BSYNC B0 ;  /* 0x0000000000007941 */ /* 0x000fea0003800000 */
.L_x_311:
[----:B------:R-:W-:Y:S05]  /*be70*/  @!P2 BRA `(.L_x_314) ;  /* 0x000000000004a947 */ /* 0x000fea0003800000 */
[----:B------:R-:W-:Y:S01]  /*be80*/  BPT.TRAP 0x1 ;  /* 0x000000040000795c */ /* 0x000fe20000300000 */
.L_x_314:
[----:B------:R-:W-:Y:S02]  /*be90*/  UIADD3 UR4, UR5, 0x48, URZ ;  /* 0x0000004805047890 */ /* 0x000fe4000fffe03f */
[----:B------:R-:W-:Y:S02]  /*bea0*/  UIADD3 UR10, UR18, 0x20, URZ ;  /* 0x00000020120a7890 */ /* 0x000fe4000fffe03f */
[----:B------:R-:W-:-:S09]  /*beb0*/  UPRMT UR4, UR36, 0x654, UR4 ;  /* 0x0000065424047896 */ /* 0x000fd20008000004 */
[----:B------:R-:W-:Y:S01]  /*bec0*/  SYNCS.ARRIVE.TRANS64.RED.A1T0 RZ, [UR4], RZ ;  /* 0x000000ffffff79a7 */ /* 0x000fe20008100404 */
[----:B------:R-:W-:Y:S05]  /*bed0*/  @!P2 BRA `(.L_x_315) ;  /* 0x000000000004a947 */ /* 0x000fea0003800000 */
[----:B------:R-:W-:Y:S01]  /*bee0*/  BPT.TRAP 0x1 ;  /* 0x000000040000795c */ /* 0x000fe20000300000 */
.L_x_315:
[----:B------:R-:W4:Y:S02]  /*bef0*/  SYNCS.PHASECHK.TRANS64.TRYWAIT P1, [UR5+0x70], R4 ;  /* 0x00007004ff0075a7 */ /* 0x000f240008020145 */
[----:B----4-:R-:W-:Y:S05]  /*bf00*/  @!P1 BRA `(.L_x_316) ;  /* 0x0000001c00649947 */ /* 0x010fea0003800000 */
.L_x_364:
        /* <DEDUP_REMOVED lines=8> */
[----:B------:R-:W-:Y:S01]  /*bf90*/  UMOV UR21, 0x10000000 ;  /* 0x1000000000157882 */ /* 0x000fe20000000000 */
[----:B------:R-:W-:-:S06]  /*bfa0*/  UMOV UR11, UR19 ;  /* 0x00000013000b7c82 */ /* 0x000fcc0008000000 */
[----:B------:R4:W-:Y:S02]  /*bfb0*/  UTMALDG.3D [UR8], [UR16], desc[UR20] ;  /* 0x00001408100075b4 */ /* 0x0009e40008011000 */
[----:B----4-:R-:W-:Y:S05]  /*bfc0*/  @!P2 BRA `(.L_x_319) ;  /* 0x000000000004a947 */ /* 0x010fea0003800000 */
[----:B------:R-:W-:Y:S01]  /*bfd0*/  BPT.TRAP 0x1 ;  /* 0x000000040000795c */ /* 0x000fe20000300000 */
.L_x_319:
[----:B-123--:R-:W1:Y:S02]  /*bfe0*/  LDC R5, c[0x0][0x800] ;  /* 0x00020000ff057b82 */ /* 0x00ee640000000800 */
[----:B-1----:R4:W-:Y:S02]  /*bff0*/  SYNCS.ARRIVE.TRANS64.RED.A0TR RZ, [UR5+0x50], R5 ;  /* 0x00005005ffff79a7 */ /* 0x0029e40008300405 */
.L_x_318:
[----:B------:R-:W-:Y:S05]  /*c000*/  BSYNC B0 ;  /* 0x0000000000007941 */ /* 0x000fea0003800000 */
.L_x_317:
[----:B------:R-:W-:Y:S05]  /*c010*/  @!P2 BRA `(.L_x_320) ;  /* 0x000000000004a947 */ /* 0x000fea0003800000 */
[----:B------:R-:W-:Y:S01]  /*c020*/  BPT.TRAP 0x1 ;  /* 0x000000040000795c */ /* 0x000fe20000300000 */
.L_x_320:
[----:B------:R-:W-:-:S04]  /*c030*/  UIADD3 UR4, UR5, 0x50, URZ ;  /* 0x0000005005047890 */ /* 0x000fc8000fffe03f */
[----:B------:R-:W-:-:S09]  /*c040*/  UPRMT UR4, UR36, 0x654, UR4 ;  /* 0x0000065424047896 */ /* 0x000fd20008000004 */
[----:B------:R-:W-:Y:S01]  /*c050*/  SYNCS.ARRIVE.TRANS64.RED.A1T0 RZ, [UR4], RZ ;  /* 0x000000ffffff79a7 */ /* 0x000fe20008100404 */
[----:B------:R-:W-:Y:S05]  /*c060*/  @!P2 BRA `(.L_x_321) ;  /* 0x000000000004a947 */ /* 0x000fea0003800000 */
[----:B------:R-:W-:Y:S01]  /*c070*/  BPT.TRAP 0x1 ;  /* 0x000000040000795c */ /* 0x000fe20000300000 */
.L_x_321:
[----:B------:R-:W5:Y:S02]  /*c080*/  SYNCS.PHASECHK.TRANS64.TRYWAIT P1, [UR5+0x78], R4 ;  /* 0x00007804ff0075a7 */ /* 0x000f640008020145 */
[----:B-----5:R-:W-:Y:S05]  /*c090*/  @!P1 BRA `(.L_x_322) ;  /* 0x0000001c00189947 */ /* 0x020fea0003800000 */
.L_x_365:
[----:B------:R-:W-:Y:S04]  /*c0a0*/  BSSY B0, `(.L_x_323) ;  /* 0x000000f000007945 */ /* 0x000fe80003800000 */
[----:B------:R-:W-:Y:S05]  /*c0b0*/  @!P0 BRA `(.L_x_324) ;  /* 0x0000000000348947 */ /* 0x000fea0003800000 */
[----:B------:R-:W-:Y:S01]  /*c0c0*/  R2UR UR12, R6 ;  /* 0x00000000060c72ca */ /* 0x000fe200000e0000 */
[----:B------:R-:W-:Y:S02]  /*c0d0*/  UIADD3 UR16, UP0, UR6, 0x3f0, URZ ;  /* 0x000003f006107890 */ /* 0x000fe4000ff1e03f */
[----:B------:R-:W-:Y:S02]  /*c0e0*/  UIADD3 UR11, UR19, 0x80, URZ ;  /* 0x00000080130b7890 */ /* 0x000fe4000fffe03f */
[----:B------:R-:W-:Y:S02]  /*c0f0*/  UIADD3 UR8, UR5, 0x6200, URZ ;  /* 0x0000620005087890 */ /* 0x000fe4000fffe03f */
[----:B------:R-:W-:Y:S02]  /*c100*/  UIADD3 UR9, UR5, 0x58, URZ ;  /* 0x0000005805097890 */ /* 0x000fe4000fffe03f */
[----:B------:R-:W-:Y:S01]  /*c110*/  UIADD3.X UR17, URZ, UR7, URZ, UP0, !UPT ;  /* 0x000000073f117290 */ /* 0x000fe200087fe43f */
[----:B------:R-:W-:Y:S01]  /*c120*/  UMOV UR20, 0x0 ;  /* 0x0000000000147882 */ /* 0x000fe20000000000 */
[----:B------:R-:W-:-:S07]  /*c130*/  UMOV UR21, 0x10000000 ;  /* 0x1000000000157882 */ /* 0x000fce0000000000 */
[----:B------:R1:W-:Y:S02]  /*c140*/  UTMALDG.3D [UR8], [UR16], desc[UR20] ;  /* 0x00001408100075b4 */ /* 0x0003e40008011000 */
[----:B-1----:R-:W-:Y:S05]  /*c150*/  @!P2 BRA `(.L_x_325) ;  /* 0x000000000004a947 */ /* 0x002fea0003800000 */
[----:B------:R-:W-:Y:S01]  /*c160*/  BPT.TRAP 0x1 ;  /* 0x000000040000795c */ /* 0x000fe20000300000 */
.L_x_325:
[----:B------:R-:W1:Y:S02]  /*c170*/  LDC R4, c[0x0][0x800] ;  /* 0x00020000ff047b82 */ /* 0x000e640000000800 */
[----:B-1----:R1:W-:Y:S02]  /*c180*/  SYNCS.ARRIVE.TRANS64.RED.A0TR RZ, [UR5+0x58], R4 ;  /* 0x00005804ffff79a7 */ /* 0x0023e40008300405 */
.L_x_324:
[----:B------:R-:W-:Y:S05]  /*c190*/  BSYNC B0 ;  /* 0x0000000000007941 */ /* 0x000fea0003800000 */
.L_x_323:
[----:B------:R-:W-:Y:S05]  /*c1a0*/  @!P2 BRA `(.L_x_326) ;  /* 0x000000000004a947 */ /* 0x000fea0003800000 */
[----:B------:R-:W-:Y:S01]  /*c1b0*/  BPT.TRAP 0x1 ;  /* 0x000000040000795c */ /* 0x000fe20000300000 */
.L_x_326:
[----:B------:R-:W-:Y:S01]  /*c1c0*/  IADD3 R16, P0, R16, UR38, RZ ;  /* 0x0000002610107c10 */ /* 0x000fe2000ff1e0ff */
[----:B------:R-:W-:Y:S01]  /*c1d0*/  UIADD3 UR4, UR5, 0x58, URZ ;  /* 0x0000005805047890 */ /* 0x000fe2000fffe03f */
[----:B------:R-:W-:Y:S01]  /*c1e0*/  LOP3.LUT R8, R8, 0x1, RZ, 0x3c, !PT ;  /* 0x0000000108087812 */ /* 0x000fe200078e3cff */
[----:B------:R-:W-:Y:S01]  /*c1f0*/  IMAD.MOV.U32 R7, RZ, RZ, -0x1 ;  /* 0xffffffffff077424 */ /* 0x000fe200078e00ff */
[----:B------:R-:W-:Y:S01]  /*c200*/  IADD3.X R17, R17, UR37, RZ, P0, !PT ;  /* 0x0000002511117c10 */ /* 0x000fe200087fe4ff */
[----:B------:R-:W-:Y:S01]  /*c210*/  UPRMT UR4, UR36, 0x654, UR4 ;  /* 0x0000065424047896 */ /* 0x000fe20008000004 */
[----:B------:R-:W-:Y:S02]  /*c220*/  ISETP.GE.U32.AND P0, PT, R16, UR24, PT ;  /* 0x0000001810007c0c */ /* 0x000fe4000bf06070 */
[----:B-1----:R-:W-:Y:S02]  /*c230*/  PRMT R4, RZ, 0x7610, R4 ;  /* 0x00007610ff047816 */ /* 0x002fe40000000004 */
[----:B------:R-:W-:-:S02]  /*c240*/  ISETP.GE.U32.AND.EX P0, PT, R17, UR25, PT, P0 ;  /* 0x0000001911007c0c */ /* 0x000fc4000bf06100 */
[----:B------:R-:W-:Y:S02]  /*c250*/  MOV R13, 0xffffffff ;  /* 0xffffffff000d7802 */ /* 0x000fe40000000f00 */
[----:B------:R-:W-:Y:S01]  /*c260*/  SYNCS.ARRIVE.TRANS64.RED.A1T0 RZ, [UR4], RZ ;  /* 0x000000ffffff79a7 */ /* 0x000fe20008100404 */
[----:B------:R-:W-:-:S08]  /*c270*/  MOV R6, 0xffffffff ;  /* 0xffffffff00067802 */ /* 0x000fd00000000f00 */
[----:B------:R-:W-:Y:S05]  /*c280*/  @P0 BRA `(.L_x_327) ;  /* 0x0000000400580947 */ /* 0x000fea0003800000 */
[----:B------:R-:W1:Y:S01]  /*c290*/  S2R R13, SR_CTAID.X ;  /* 0x00000000000d7919 */ /* 0x000e620000002500 */
[----:B------:R-:W5:Y:S01]  /*c2a0*/  LDC.64 R14, c[0x0][0x8d0] ;  /* 0x00023400ff0e7b82 */ /* 0x000f620000000a00 */
[----:B------:R-:W-:Y:S01]  /*c2b0*/  ULDC UR4, c[0x0][0x150] ;  /* 0x0000540000047ab9 */ /* 0x000fe20000000800 */
[----:B------:R-:W-:Y:S01]  /*c2c0*/  MOV R22, R17 ;  /* 0x0000001100167202 */ /* 0x000fe20000000f00 */
[----:B------:R-:W2:Y:S05]  /*c2d0*/  S2R R20, SR_CTAID.Y ;  /* 0x0000000000147919 */ /* 0x000eaa0000002600 */
[----:B------:R-:W3:Y:S08]  /*c2e0*/  LDC R6, c[0x0][0x144] ;  /* 0x00005100ff067b82 */ /* 0x000ef00000000800 */
[----:B------:R-:W3:Y:S01]  /*c2f0*/  LDC R21, c[0x0][0x8d8] ;  /* 0x00023600ff157b82 */ /* 0x000ee20000000800 */
[----:B-----5:R-:W-:-:S04]  /*c300*/  ISETP.NE.U32.AND P0, PT, R14, RZ, PT ;  /* 0x000000ff0e00720c */ /* 0x020fc80003f05070 */
[----:B------:R-:W-:Y:S02]  /*c310*/  ISETP.NE.AND.EX P0, PT, R15, RZ, PT, P0 ;  /* 0x000000ff0f00720c */ /* 0x000fe40003f05300 */
[----:B-1----:R-:W-:Y:S02]  /*c320*/  I2FP.F32.U32 R4, R13 ;  /* 0x0000000d00047245 */ /* 0x002fe40000201000 */
[----:B--2---:R-:W-:-:S03]  /*c330*/  I2FP.F32.U32 R18, R20 ;  /* 0x0000001400127245 */ /* 0x004fc60000201000 */
[----:B------:R-:W-:-:S06]  /*c340*/  FMUL R4, R4, UR4 ;  /* 0x0000000404047c20 */ /* 0x000fcc0008400000 */
[----:B------:R-:W3:Y:S02]  /*c350*/  F2I.U32.TRUNC.NTZ R4, R4 ;  /* 0x0000000400047305 */ /* 0x000ee4000020f000 */
[----:B---34-:R-:W-:-:S05]  /*c360*/  IADD3 R5, -R4, RZ, RZ ;  /* 0x000000ff04057210 */ /* 0x018fca0007ffe1ff */
[----:B------:R-:W-:Y:S02]  /*c370*/  IMAD R13, R6, R5, R13 ;  /* 0x00000005060d7224 */ /* 0x000fe400078e020d */
[----:B------:R-:W-:Y:S01]  /*c380*/  IMAD.MOV.U32 R6, RZ, RZ, R16 ;  /* 0x000000ffff067224 */ /* 0x000fe200078e0010 */
[----:B------:R-:W-:Y:S06]  /*c390*/  @!P0 BRA `(.L_x_328) ;  /* 0x0000000000308947 */ /* 0x000fec0003800000 */
[----:B------:R-:W1:Y:S02]  /*c3a0*/  LDC R5, c[0x0][0x8dc] ;  /* 0x00023700ff057b82 */ /* 0x000e640000000800 */
[----:B-1----:R-:W-:-:S04]  /*c3b0*/  IADD3 R5, P0, R16, R5, RZ ;  /* 0x0000000510057210 */ /* 0x002fc80007f1e0ff */
[----:B------:R-:W-:-:S05]  /*c3c0*/  IADD3.X R23, RZ, R17, RZ, P0, !PT ;  /* 0x00000011ff177210 */ /* 0x000fca00007fe4ff */
[----:B------:R-:W-:-:S04]  /*c3d0*/  IMAD.WIDE.U32 R6, R23, R14, RZ ;  /* 0x0000000e17067225 */ /* 0x000fc800078e00ff */
[----:B------:R-:W-:-:S04]  /*c3e0*/  IMAD.WIDE.U32 R6, P0, R5, R15, R6 ;  /* 0x0000000f05067225 */ /* 0x000fc80007800006 */
[----:B------:R-:W-:Y:S01]  /*c3f0*/  IMAD.WIDE.U32 R4, R5, R14, RZ ;  /* 0x0000000e05047225 */ /* 0x000fe200078e00ff */
[----:B------:R-:W-:-:S04]  /*c400*/  MOV R4, R7 ;  /* 0x0000000700047202 */ /* 0x000fc80000000f00 */
[----:B------:R-:W-:Y:S01]  /*c410*/  IADD3 RZ, P1, R5, R6, RZ ;  /* 0x0000000605ff7210 */ /* 0x000fe20007f3e0ff */
[----:B------:R-:W-:-:S04]  /*c420*/  IMAD.X R5, RZ, RZ, RZ, P0 ;  /* 0x000000ffff057224 */ /* 0x000fc800000e06ff */
[----:B------:R-:W-:-:S04]  /*c430*/  IMAD.WIDE.U32.X R4, R23, R15, R4, P1 ;  /* 0x0000000f17047225 */ /* 0x000fc800008e0404 */
[----:B------:R-:W-:Y:S01]  /*c440*/  IMAD.MOV.U32 R22, RZ, RZ, R5 ;  /* 0x000000ffff167224 */ /* 0x000fe200078e0005 */
[----:B------:R-:W-:-:S07]  /*c450*/  MOV R6, R4 ;  /* 0x0000000400067202 */ /* 0x000fce0000000f00 */
.L_x_328:
[----:B------:R-:W-:Y:S01]  /*c460*/  ULDC UR4, c[0x0][0x154] ;  /* 0x0000550000047ab9 */ /* 0x000fe20000000800 */
[----:B------:R-:W1:Y:S01]  /*c470*/  LDC R7, c[0x0][0x148] ;  /* 0x00005200ff077b82 */ /* 0x000e620000000800 */
[----:B------:R-:W-:Y:S01]  /*c480*/  FMUL R14, R18, UR4 ;  /* 0x00000004120e7c20 */ /* 0x000fe20008400000 */
[----:B------:R-:W-:Y:S02]  /*c490*/  ISETP.NE.AND P2, PT, R2, 0x1, PT ;  /* 0x000000010200780c */ /* 0x000fe40003f45270 */
[-CC-:B------:R-:W-:Y:S02]  /*c4a0*/  SHF.R.U64 R18, R6, R21.reuse, R22.reuse ;  /* 0x0000001506127219 */ /* 0x180fe40000001216 */
[----:B------:R-:W-:Y:S01]  /*c4b0*/  SHF.R.U32.HI R21, RZ, R21, R22 ;  /* 0x00000015ff157219 */ /* 0x000fe20000011616 */
[----:B------:R-:W2:Y:S01]  /*c4c0*/  F2I.U32.TRUNC.NTZ R14, R14 ;  /* 0x0000000e000e7305 */ /* 0x000ea2000020f000 */
[----:B------:R-:W3:Y:S01]  /*c4d0*/  LDC.64 R4, c[0x0][0x8c8] ;  /* 0x00023200ff047b82 */ /* 0x000ee20000000a00 */
[----:B------:R-:W-:-:S04]  /*c4e0*/  IADD3 R23, P0, RZ, -R18, RZ ;  /* 0x80000012ff177210 */ /* 0x000fc80007f1e0ff */
[----:B------:R-:W-:-:S03]  /*c4f0*/  IADD3.X R21, RZ, ~R21, RZ, P0, !PT ;  /* 0x80000015ff157210 */ /* 0x000fc600007fe4ff */
[----:B------:R-:W4:Y:S01]  /*c500*/  LDC R22, c[0x0][0x8c0] ;  /* 0x00023000ff167b82 */ /* 0x000f220000000800 */
[----:B--2---:R-:W-:-:S07]  /*c510*/  IADD3 R15, -R14, RZ, RZ ;  /* 0x000000ff0e0f7210 */ /* 0x004fce0007ffe1ff */
[----:B------:R-:W2:Y:S01]  /*c520*/  LDC R27, c[0x0][0x900] ;  /* 0x00024000ff1b7b82 */ /* 0x000ea20000000800 */
[----:B-1----:R-:W-:-:S07]  /*c530*/  @P2 IMAD R13, R7, R15, R20 ;  /* 0x0000000f070d2224 */ /* 0x002fce00078e0214 */
[----:B------:R-:W1:Y:S01]  /*c540*/  LDC.64 R14, c[0x0][0x8e8] ;  /* 0x00023a00ff0e7b82 */ /* 0x000e620000000a00 */
[----:B---3--:R-:W-:-:S04]  /*c550*/  IMAD R6, R21, R4, RZ ;  /* 0x0000000415067224 */ /* 0x008fc800078e02ff */
[C---:B------:R-:W-:Y:S02]  /*c560*/  IMAD R7, R23.reuse, R5, R6 ;  /* 0x0000000517077224 */ /* 0x040fe400078e0206 */
[----:B------:R-:W-:Y:S01]  /*c570*/  IMAD.WIDE.U32 R4, R23, R4, R16 ;  /* 0x0000000417047225 */ /* 0x000fe200078e0010 */
[----:B------:R-:W3:Y:S03]  /*c580*/  LDC R6, c[0x0][0x8b0] ;  /* 0x00022c00ff067b82 */ /* 0x000ee60000000800 */
[----:B------:R-:W-:-:S05]  /*c590*/  IMAD.IADD R5, R5, 0x1, R7 ;  /* 0x0000000105057824 */ /* 0x000fca00078e0207 */
[-CC-:B----4-:R-:W-:Y:S01]  /*c5a0*/  SHF.R.U64 R26, R4, R22.reuse, R5.reuse ;  /* 0x00000016041a7219 */ /* 0x190fe20000001205 */
[----:B------:R-:W4:Y:S01]  /*c5b0*/  LDC R25, c[0x0][0x8f0] ;  /* 0x00023c00ff197b82 */ /* 0x000f220000000800 */
[----:B------:R-:W-:Y:S02]  /*c5c0*/  SHF.R.U32.HI R5, RZ, R22, R5 ;  /* 0x00000016ff057219 */ /* 0x000fe40000011605 */
[----:B-1----:R-:W-:-:S05]  /*c5d0*/  ISETP.NE.U32.AND P0, PT, R14, RZ, PT ;  /* 0x000000ff0e00720c */ /* 0x002fca0003f05070 */
[----:B------:R-:W1:Y:S01]  /*c5e0*/  LDC R24, c[0x0][0x8e0] ;  /* 0x00023800ff187b82 */ /* 0x000e620000000800 */
[----:B------:R-:W-:Y:S02]  /*c5f0*/  ISETP.NE.AND.EX P0, PT, R15, RZ, PT, P0 ;  /* 0x000000ff0f00720c */ /* 0x000fe40003f05300 */
[----:B---3--:R-:W-:-:S05]  /*c600*/  SHF.R.U64 R23, R26, R6, R5 ;  /* 0x000000061a177219 */ /* 0x008fca0000001205 */
[----:B------:R-:W3:Y:S01]  /*c610*/  LDC R22, c[0x0][0x8b8] ;  /* 0x00022e00ff167b82 */ /* 0x000ee20000000800 */
[----:B------:R-:W-:-:S04]  /*c620*/  SHF.R.U32.HI R4, RZ, R6, R5 ;  /* 0x00000006ff047219 */ /* 0x000fc80000011605 */
[-CC-:B--2---:R-:W-:Y:S02]  /*c630*/  SHF.R.U64 R21, R23, R27.reuse, R4.reuse ;  /* 0x0000001b17157219 */ /* 0x184fe40000001204 */
[----:B------:R-:W-:Y:S01]  /*c640*/  SHF.R.U32.HI R27, RZ, R27, R4 ;  /* 0x0000001bff1b7219 */ /* 0x000fe20000011604 */
[----:B------:R-:W2:Y:S01]  /*c650*/  LDC R20, c[0x0][0x8a8] ;  /* 0x00022a00ff147b82 */ /* 0x000ea20000000800 */
[----:B------:R-:W-:Y:S02]  /*c660*/  MOV R4, R21 ;  /* 0x0000001500047202 */ /* 0x000fe40000000f00 */
[----:B------:R-:W-:Y:S01]  /*c670*/  MOV R5, R27 ;  /* 0x0000001b00057202 */ /* 0x000fe20000000f00 */
[----:B----4-:R-:W-:Y:S06]  /*c680*/  @!P0 BRA `(.L_x_329) ;  /* 0x0000000000288947 */ /* 0x010fec0003800000 */
[----:B------:R-:W4:Y:S02]  /*c690*/  LDC R4, c[0x0][0x8f4] ;  /* 0x00023d00ff047b82 */ /* 0x000f240000000800 */
[----:B----4-:R-:W-:-:S05]  /*c6a0*/  IADD3 R5, P0, R21, R4, RZ ;  /* 0x0000000415057210 */ /* 0x010fca0007f1e0ff */
[----:B------:R-:W-:-:S04]  /*c6b0*/  IMAD.X R27, RZ, RZ, R27, P0 ;  /* 0x000000ffff1b7224 */ /* 0x000fc800000e061b */
[----:B------:R-:W-:-:S04]  /*c6c0*/  IMAD.WIDE.U32 R6, R27, R14, RZ ;  /* 0x0000000e1b067225 */ /* 0x000fc800078e00ff */
[----:B------:R-:W-:-:S04]  /*c6d0*/  IMAD.WIDE.U32 R6, P0, R5, R15, R6 ;  /* 0x0000000f05067225 */ /* 0x000fc80007800006 */
[----:B------:R-:W-:Y:S01]  /*c6e0*/  IMAD.WIDE.U32 R4, R5, R14, RZ ;  /* 0x0000000e05047225 */ /* 0x000fe200078e00ff */
[----:B------:R-:W-:-:S04]  /*c6f0*/  MOV R4, R7 ;  /* 0x0000000700047202 */ /* 0x000fc80000000f00 */
[----:B------:R-:W-:Y:S02]  /*c700*/  IADD3 RZ, P1, R5, R6, RZ ;  /* 0x0000000605ff7210 */ /* 0x000fe40007f3e0ff */
[----:B------:R-:W-:-:S03]  /*c710*/  IADD3.X R5, RZ, RZ, RZ, P0, !PT ;  /* 0x000000ffff057210 */ /* 0x000fc600007fe4ff */
[----:B------:R-:W-:-:S08]  /*c720*/  IMAD.WIDE.U32.X R4, R27, R15, R4, P1 ;  /* 0x0000000f1b047225 */ /* 0x000fd000008e0404 */
.L_x_329:
[----:B------:R-:W-:Y:S02]  /*c730*/  SHF.R.U64 R25, R4, R25, R5 ;  /* 0x0000001904197219 */ /* 0x000fe40000001205 */
[----:B------:R-:W-:Y:S02]  /*c740*/  LOP3.LUT R4, R23, R12, RZ, 0xc0, !PT ;  /* 0x0000000c17047212 */ /* 0x000fe400078ec0ff */
[----:B------:R-:W-:Y:S01]  /*c750*/  LOP3.LUT R26, R26, R11, RZ, 0xc0, !PT ;  /* 0x0000000b1a1a7212 */ /* 0x000fe200078ec0ff */
[----:B------:R-:W-:Y:S01]  /*c760*/  IMAD.MOV R5, RZ, RZ, -R25 ;  /* 0x000000ffff057224 */ /* 0x000fe200078e0a19 */
[----:B------:R-:W-:Y:S01]  /*c770*/  MOV R6, R18 ;  /* 0x0000001200067202 */ /* 0x000fe20000000f00 */
[----:B------:R-:W-:Y:S02]  /*c780*/  IMAD R4, R9, R25, R4 ;  /* 0x0000001909047224 */ /* 0x000fe400078e0204 */
[----:B-1----:R-:W-:Y:S02]  /*c790*/  IMAD R21, R5, R24, R21 ;  /* 0x0000001805157224 */ /* 0x002fe400078e0215 */
[----:B---3--:R-:W-:Y:S01]  /*c7a0*/  IMAD R13, R4, R22, R13 ;  /* 0x00000016040d7224 */ /* 0x008fe200078e020d */
[----:B------:R-:W-:Y:S01]  /*c7b0*/  MOV R4, 0x1 ;  /* 0x0000000100047802 */ /* 0x000fe20000000f00 */
[----:B--2---:R-:W-:-:S05]  /*c7c0*/  IMAD R20, R21, R20, R26 ;  /* 0x0000001415147224 */ /* 0x004fca00078e021a */
[----:B------:R-:W-:Y:S02]  /*c7d0*/  SEL R7, R20, R13, !P2 ;  /* 0x0000000d14077207 */ /* 0x000fe40005000000 */
[----:B------:R-:W-:-:S07]  /*c7e0*/  SEL R13, R13, R20, !P2 ;  /* 0x000000140d0d7207 */ /* 0x000fce0005000000 */
.L_x_327:
[----:B------:R-:W-:-:S13]  /*c7f0*/  LOP3.LUT P0, RZ, R4, 0xff, RZ, 0xc0, !PT ;  /* 0x000000ff04ff7812 */ /* 0x000fda000780c0ff */
[----:B------:R-:W-:Y:S05]  /*c800*/  @P0 BRA `(.L_x_330) ;  /* 0xfffffff0005c0947 */ /* 0x000fea000383ffff */
.L_x_298:
[----:B------:R-:W-:-:S13]  /*c810*/  ELECT P0, URZ, PT ;  /* 0x00000000003f782f */ /* 0x000fda0003800000 */
[----:B------:R-:W-:Y:S05]  /*c820*/  @!P0 BRA `(.L_x_10) ;  /* 0x00000010004c8947 */ /* 0x000fea0003800000 */
[----:B------:R-:W-:-:S04]  /*c830*/  LOP3.LUT R19, R19, 0x2, RZ, 0xfc, !PT ;  /* 0x0000000213137812 */ /* 0x000fc800078efcff */
[----:B------:R-:W-:-:S13]  /*c840*/  ISETP.NE.AND P1, PT, R19, 0x3, PT ;  /* 0x000000031300780c */ /* 0x000fda0003f25270 */
[----:B------:R-:W-:Y:S05]  /*c850*/  @!P1 BRA `(.L_x_331) ;  /* 0x0000000000049947 */ /* 0x000fea0003800000 */
[----:B------:R-:W-:Y:S01]  /*c860*/  BPT.TRAP 0x1 ;  /* 0x000000040000795c */ /* 0x000fe20000300000 */
.L_x_331:
[----:B-1---5:R-:W-:Y:S01]  /*c870*/  IMAD.U32 R3, RZ, RZ, UR36 ;  /* 0x00000024ff037e24 */ /* 0x022fe2000f8e00ff */
[----:B------:R-:W-:Y:S02]  /*c880*/  MOV R2, 0x400 ;  /* 0x0000040000027802 */ /* 0x000fe40000000f00 */
[----:B------:R-:W-:Y:S02]  /*c890*/  SHF.L.U32 R0, R8, 0x1f, RZ ;  /* 0x0000001f08007819 */ /* 0x000fe400000006ff */
[----:B------:R-:W-:-:S04]  /*c8a0*/  LEA R3, R3, R2, 0x18 ;  /* 0x0000000203037211 */ /* 0x000fc800078ec0ff */
[----:B------:R-:W1:Y:S02]  /*c8b0*/  SYNCS.PHASECHK.TRANS64.TRYWAIT P0, [R3+URZ+0x60], R0 ;  /* 0x00006000030075a7 */ /* 0x000e64000800017f */
[----:B-1----:R-:W-:Y:S05]  /*c8c0*/  @!P0 BRA `(.L_x_332) ;  /* 0x0000001400248947 */ /* 0x002fea0003800000 */
.L_x_366:
[----:B------:R-:W-:Y:S05]  /*c8d0*/  @!P1 BRA `(.L_x_333) ;  /* 0x0000000000049947 */ /* 0x000fea0003800000 */
[----:B------:R-:W-:Y:S01]  /*c8e0*/  BPT.TRAP 0x1 ;  /* 0x000000040000795c */ /* 0x000fe20000300000 */
.L_x_333:
[----:B------:R-:W1:Y:S02]  /*c8f0*/  SYNCS.PHASECHK.TRANS64.TRYWAIT P0, [R3+URZ+0x68], R0 ;  /* 0x00006800030075a7 */ /* 0x000e64000800017f */
[----:B-1----:R-:W-:Y:S05]  /*c900*/  @!P0 BRA `(.L_x_334) ;  /* 0x0000001400288947 */ /* 0x002fea0003800000 */
.L_x_367:
[----:B------:R-:W-:Y:S05]  /*c910*/  @!P1 BRA `(.L_x_335) ;  /* 0x0000000000049947 */ /* 0x000fea0003800000 */
[----:B------:R-:W-:Y:S01]  /*c920*/  BPT.TRAP 0x1 ;  /* 0x000000040000795c */ /* 0x000fe20000300000 */
.L_x_335:
[----:B------:R-:W1:Y:S02]  /*c930*/  SYNCS.PHASECHK.TRANS64.TRYWAIT P0, [R3+URZ+0x70], R0 ;  /* 0x00007000030075a7 */ /* 0x000e64000800017f */
[----:B-1----:R-:W-:Y:S05]  /*c940*/  @!P0 BRA `(.L_x_336) ;  /* 0x00000014002c8947 */ /* 0x002fea0003800000 */
.L_x_368:
[----:B------:R-:W-:Y:S05]  /*c950*/  @!P1 BRA `(.L_x_337) ;  /* 0x0000000000049947 */ /* 0x000fea0003800000 */
[----:B------:R-:W-:Y:S01]  /*c960*/  BPT.TRAP 0x1 ;  /* 0x000000040000795c */ /* 0x000fe20000300000 */
.L_x_337:
[----:B------:R-:W-:-:S07]  /*c970*/  SHF.L.U32 R8, R8, 0x1f, RZ ;  /* 0x0000001f08087819 */ /* 0x000fce00000006ff */
.L_x_338:
[----:B------:R1:W1:Y:S02]  /*c980*/  SYNCS.PHASECHK.TRANS64.TRYWAIT P0, [R3+URZ+0x78], R8 ;  /* 0x00007808030075a7 */ /* 0x000264000800017f */
[----:B-1----:R-:W-:Y:S05]  /*c990*/  @!P0 NANOSLEEP.SYNCS 0x989680 ;  /* 0x009896800000895d */ /* 0x002fea0003900000 */
[----:B------:R-:W1:Y:S02]  /*c9a0*/  @!P0 SYNCS.PHASECHK.TRANS64 P0, [R3+URZ+0x78], R8 ;  /* 0x00007808030085a7 */ /* 0x000e64000800007f */
[----:B-1----:R-:W-:Y:S05]  /*c9b0*/  @P0 BRA `(.L_x_10) ;  /* 0x0000000c00e80947 */ /* 0x002fea0003800000 */
[----:B------:R-:W-:Y:S05]  /*c9c0*/  BRA `(.L_x_338) ;  /* 0xfffffffc00ec7947 */ /* 0x000fea000383ffff */
.L_x_293:
[----:B------:R-:W-:Y:S02]  /*c9d0*/  LOP3.LUT P0, RZ, R10, 0xff, RZ, 0xc0, !PT ;  /* 0x000000ff0aff7812 */ /* 0x000fe4000780c0ff */
[----:B------:R-:W-:Y:S02]  /*c9e0*/  MOV R3, 0x1 ;  /* 0x0000000100037802 */ /* 0x000fe40000000f00 */
[----:B------:R-:W-:-:S09]  /*c9f0*/  MOV R0, RZ ;  /* 0x000000ff00007202 */ /* 0x000fd20000000f00 */
[----:B------:R-:W-:Y:S05]  /*ca00*/  @!P0 BRA `(.L_x_339) ;  /* 0x0000000c00208947 */ /* 0x000fea0003800000 */
[----:B------:R-:W1:Y:S01]  /*ca10*/  LDC R0, c[0x0][0x28c] ;  /* 0x0000a300ff007b82 */ /* 0x000e620000000800 */
[C---:B------:R-:W-:Y:S01]  /*ca20*/  LOP3.LUT P2, RZ, R18.reuse, 0x7f, RZ, 0xc0, !PT ;  /* 0x0000007f12ff7812 */ /* 0x040fe2000784c0ff */
[----:B------:R-:W-:Y:S01]  /*ca30*/  ULDC UR5, c[0x0][0x900] ;  /* 0x0002400000057ab9 */ /* 0x000fe20000000800 */
[----:B------:R-:W-:Y:S01]  /*ca40*/  LOP3.LUT P0, RZ, R18, 0x1f, RZ, 0xc0, !PT ;  /* 0x0000001f12ff7812 */ /* 0x000fe2000780c0ff */
[----:B------:R-:W-:Y:S01]  /*ca50*/  UMOV UR6, 0xffffffff ;  /* 0xffffffff00067882 */ /* 0x000fe20000000000 */
[----:B------:R-:W-:Y:S01]  /*ca60*/  BSSY B0, `(.L_x_339) ;  /* 0x00000c2000007945 */ /* 0x000fe20003800000 */
[----:B------:R-:W-:Y:S01]  /*ca70*/  USHF.L.U32 UR6, UR6, UR5, URZ ;  /* 0x0000000506067299 */ /* 0x000fe2000800063f */
[----:B------:R-:W-:Y:S01]  /*ca80*/  MOV R10, 0x1 ;  /* 0x00000001000a7802 */ /* 0x000fe20000000f00 */
[----:B------:R-:W-:Y:S01]  /*ca90*/  ULDC UR4, c[0x0][0x8a8] ;  /* 0x00022a0000047ab9 */ /* 0x000fe20000000800 */
[----:B------:R-:W-:Y:S01]  /*caa0*/  LOP3.LUT R18, R22, 0x2, RZ, 0xfc, !PT ;  /* 0x0000000216127812 */ /* 0x000fe200078efcff */
[----:B------:R-:W-:Y:S01]  /*cab0*/  UMOV UR7, 0x1 ;  /* 0x0000000100077882 */ /* 0x000fe20000000000 */
[----:B------:R-:W-:Y:S01]  /*cac0*/  PLOP3.LUT P0, PT, P0, P2, PT, 0x8a, 0x0 ;  /* 0x000000000000781c */ /* 0x000fe20000705172 */
[----:B------:R-:W-:-:S02]  /*cad0*/  UIADD3 UR15, UR4, -0x1, URZ ;  /* 0xffffffff040f7890 */ /* 0x000fc4000fffe03f */
[----:B------:R-:W-:Y:S02]  /*cae0*/  USHF.L.U32 UR17, UR7, UR5, URZ ;  /* 0x0000000507117299 */ /* 0x000fe4000800063f */
[----:B------:R-:W-:Y:S01]  /*caf0*/  ULOP3.LUT UR16, URZ, UR6, URZ, 0x33, !UPT ;  /* 0x000000063f107292 */ /* 0x000fe2000f8e333f */
[----:B------:R-:W-:Y:S01]  /*cb00*/  ULDC.64 UR20, c[0x0][0x198] ;  /* 0x0000660000147ab9 */ /* 0x000fe20000000a00 */
[----:B-1----:R-:W-:-:S05]  /*cb10*/  VIADD R0, R0, 0x3f ;  /* 0x0000003f00007836 */ /* 0x002fca0000000000 */
[----:B------:R-:W-:-:S04]  /*cb20*/  SHF.R.S32.HI R3, RZ, 0x1f, R0 ;  /* 0x0000001fff037819 */ /* 0x000fc80000011400 */
[----:B------:R-:W-:Y:S01]  /*cb30*/  LEA.HI R3, R3, R0, RZ, 0x6 ;  /* 0x0000000003037211 */ /* 0x000fe200078f30ff */
[----:B------:R-:W-:-:S03]  /*cb40*/  IMAD.MOV.U32 R0, RZ, RZ, RZ ;  /* 0x000000ffff007224 */ /* 0x000fc600078e00ff */
[----:B------:R-:W-:Y:S02]  /*cb50*/  SHF.R.S32.HI R11, RZ, 0x6, R3 ;  /* 0x00000006ff0b7819 */ /* 0x000fe40000011403 */
[----:B------:R-:W-:Y:S02]  /*cb60*/  MOV R3, 0x1 ;  /* 0x0000000100037802 */ /* 0x000fe40000000f00 */
[----:B------:R-:W-:-:S07]  /*cb70*/  IADD3 R12, R11, 0x1, RZ ;  /* 0x000000010b0c7810 */ /* 0x000fce0007ffe0ff */
.L_x_351:
[----:B------:R-:W-:-:S03]  /*cb80*/  UMOV UR4, 0xffffffff ;  /* 0xffffffff00047882 */ /* 0x000fc60000000000 */
[----:B------:R-:W-:Y:S05]  /*cb90*/  BRA.DIV UR4, `(.L_x_340) ;  /* 0x0000001204ac7947 */ /* 0x000fea000b800000 */
[----:B------:R-:W-:-:S13]  /*cba0*/  ELECT P6, URZ, PT ;  /* 0x00000000003f782f */ /* 0x000fda00038c0000 */
.L_x_371:
[----:B------:R-:W1:Y:S01]  /*cbb0*/  LDC R4, c[0x0][0x28c] ;  /* 0x0000a300ff047b82 */ /* 0x000e620000000800 */
[----:B------:R-:W-:Y:S01]  /*cbc0*/  BSSY B1, `(.L_x_341) ;  /* 0x0000037000017945 */ /* 0x000fe20003800000 */
[----:B-1----:R-:W-:-:S13]  /*cbd0*/  ISETP.LT.OR P6, PT, R4, 0x1, !P6 ;  /* 0x000000010400780c */ /* 0x002fda00077c1670 */
[----:B------:R-:W-:Y:S05]  /*cbe0*/  @P6 BRA `(.L_x_342) ;  /* 0x0000000000d06947 */ /* 0x000fea0003800000 */
[----:B------:R-:W-:Y:S01]  /*cbf0*/  SHF.L.U32 R14, R7, 0x6, RZ ;  /* 0x00000006070e7819 */ /* 0x000fe200000006ff */
[----:B------:R-:W-:Y:S01]  /*cc00*/  IMAD.SHL.U32 R13, R13, 0x100, RZ ;  /* 0x000001000d0d7824 */ /* 0x000fe200078e00ff */
[----:B------:R-:W-:Y:S01]  /*cc10*/  MOV R19, RZ ;  /* 0x000000ff00137202 */ /* 0x000fe20000000f00 */
[----:B------:R-:W-:Y:S01]  /*cc20*/  IMAD.MOV.U32 R5, RZ, RZ, R3 ;  /* 0x000000ffff057224 */ /* 0x000fe200078e0003 */
[----:B------:R-:W-:Y:S02]  /*cc30*/  MOV R4, R12 ;  /* 0x0000000c00047202 */ /* 0x000fe40000000f00 */
[----:B------:R-:W-:-:S07]  /*cc40*/  MOV R7, R0 ;  /* 0x0000000000077202 */ /* 0x000fce0000000f00 */
.L_x_346:
[----:B------:R-:W1:Y:S01]  /*cc50*/  S2R R9, SR_CgaCtaId ;  /* 0x0000000000097919 */ /* 0x000e620000008800 */
[----:B------:R-:W-:-:S04]  /*cc60*/  MOV R8, 0x400 ;  /* 0x0000040000087802 */ /* 0x000fc80000000f00 */
[----:B-1----:R-:W-:Y:S02]  /*cc70*/  LEA R20, R9, R8, 0x18 ;  /* 0x0000000809147211 */ /* 0x002fe400078ec0ff */
[----:B------:R-:W-:Y:S01]  /*cc80*/  SHF.L.U32 R8, R5, 0x1f, RZ ;  /* 0x0000001f05087819 */ /* 0x000fe200000006ff */
[----:B------:R-:W1:Y:S01]  /*cc90*/  @!P2 LDC R9, c[0x0][0x500] ;  /* 0x00014000ff09ab82 */ /* 0x000e620000000800 */
[----:B------:R-:W-:-:S04]  /*cca0*/  LEA R15, R7, R20, 0x3 ;  /* 0x00000014070f7211 */ /* 0x000fc800078e18ff */
[----:B------:R-:W2:Y:S02]  /*ccb0*/  SYNCS.PHASECHK.TRANS64.TRYWAIT P1, [R15+URZ+0x20], R8 ;  /* 0x000020080f0075a7 */ /* 0x000ea4000802017f */
[----:B--2---:R-:W-:Y:S05]  /*ccc0*/  @!P1 BRA `(.L_x_343) ;  /* 0x0000001000809947 */ /* 0x004fea0003800000 */
.L_x_372:
[----:B--2---:R-:W-:Y:S01]  /*ccd0*/  PRMT R8, R18, 0x9910, RZ ;  /* 0x0000991012087816 */ /* 0x004fe200000000ff */
[----:B-1----:R1:W-:Y:S03]  /*cce0*/  @!P2 SYNCS.ARRIVE.TRANS64 RZ, [R15+URZ], R9 ;  /* 0x000000090fffa9a7 */ /* 0x0023e6000800003f */
[----:B------:R-:W-:-:S13]  /*ccf0*/  ISETP.NE.AND P1, PT, R8, 0x2, PT ;  /* 0x000000020800780c */ /* 0x000fda0003f25270 */
[----:B-1----:R-:W-:Y:S05]  /*cd00*/  @P1 BRA `(.L_x_344) ;  /* 0x0000000000041947 */ /* 0x002fea0003800000 */
[----:B------:R-:W-:Y:S01]  /*cd10*/  BPT.TRAP 0x1 ;  /* 0x000000040000795c */ /* 0x000fe20000300000 */
.L_x_344:
[----:B------:R-:W-:Y:S05]  /*cd20*/  @P0 BRA `(.L_x_345) ;  /* 0x0000000000040947 */ /* 0x000fea0003800000 */
[----:B------:R-:W-:Y:S01]  /*cd30*/  BPT.TRAP 0x1 ;  /* 0x000000040000795c */ /* 0x000fe20000300000 */
.L_x_345:
[C---:B------:R-:W-:Y:S01]  /*cd40*/  IMAD R8, R7.reuse, 0x8000, R20 ;  /* 0x0000800007087824 */ /* 0x040fe200078e0214 */
[----:B------:R-:W-:Y:S01]  /*cd50*/  LEA R20, R7, R20, 0xd ;  /* 0x0000001407147211 */ /* 0x000fe200078e68ff */
[----:B------:R-:W-:Y:S01]  /*cd60*/  VIADD R4, R4, 0xffffffff ;  /* 0xffffffff04047836 */ /* 0x000fe20000000000 */
[----:B------:R-:W-:Y:S01]  /*cd70*/  R2UR UR9, R15 ;  /* 0x000000000f0972ca */ /* 0x000fe200000e0000 */
[----:B------:R-:W-:Y:S01]  /*cd80*/  UIADD3 UR4, UP0, UR20, 0xf0, URZ ;  /* 0x000000f014047890 */ /* 0x000fe2000ff1e03f */
[----:B------:R-:W-:Y:S01]  /*cd90*/  R2UR UR5, R8 ;  /* 0x00000000080572ca */ /* 0x000fe200000e0000 */
[----:B------:R-:W-:Y:S01]  /*cda0*/  UIADD3 UR22, UP1, UR20, 0x1f0, URZ ;  /* 0x000001f014167890 */ /* 0x000fe2000ff3e03f */
[----:B------:R-:W-:Y:S01]  /*cdb0*/  R2UR UR8, R20 ;  /* 0x00000000140872ca */ /* 0x000fe200000e0000 */
[----:B------:R-:W-:Y:S01]  /*cdc0*/  UMOV UR6, 0x0 ;  /* 0x0000000000067882 */ /* 0x000fe20000000000 */
[----:B------:R-:W-:Y:S01]  /*cdd0*/  R2UR UR11, R13 ;  /* 0x000000000d0b72ca */ /* 0x000fe200000e0000 */
[----:B------:R-:W-:Y:S01]  /*cde0*/  UIADD3.X UR23, URZ, UR21, URZ, UP1, !UPT ;  /* 0x000000153f177290 */ /* 0x000fe20008ffe43f */
[----:B------:R-:W-:Y:S01]  /*cdf0*/  R2UR UR10, R19 ;  /* 0x00000000130a72ca */ /* 0x000fe200000e0000 */
[----:B------:R-:W-:Y:S01]  /*ce00*/  UMOV UR7, 0x10000000 ;  /* 0x1000000000077882 */ /* 0x000fe20000000000 */
[----:B------:R-:W-:-:S02]  /*ce10*/  R2UR UR12, R6 ;  /* 0x00000000060c72ca */ /* 0x000fc400000e0000 */
[----:B------:R-:W-:Y:S02]  /*ce20*/  R2UR UR18, R14 ;  /* 0x000000000e1272ca */ /* 0x000fe400000e0000 */
[----:B------:R-:W-:Y:S01]  /*ce30*/  ISETP.GT.AND P3, PT, R4, 0x1, PT ;  /* 0x000000010400780c */ /* 0x000fe20003f64270 */
[----:B------:R-:W-:Y:S01]  /*ce40*/  UIADD3 UR13, UR5, 0x8400, URZ ;  /* 0x00008400050d7890 */ /* 0x000fe2000fffe03f */
[----:B------:R-:W-:Y:S01]  /*ce50*/  IADD3 R7, R7, 0x1, RZ ;  /* 0x0000000107077810 */ /* 0x000fe20007ffe0ff */
[----:B------:R-:W-:Y:S01]  /*ce60*/  UIADD3.X UR5, URZ, UR21, URZ, UP0, !UPT ;  /* 0x000000153f057290 */ /* 0x000fe200087fe43f */
[----:B------:R-:W-:Y:S01]  /*ce70*/  IADD3 R19, R19, 0x40, RZ ;  /* 0x0000004013137810 */ /* 0x000fe20007ffe0ff */
[----:B------:R-:W-:Y:S01]  /*ce80*/  UIADD3 UR14, UR8, 0x28400, URZ ;  /* 0x00028400080e7890 */ /* 0x000fe2000fffe03f */
[----:B------:R-:W-:Y:S02]  /*ce90*/  ISETP.NE.AND P1, PT, R7, 0x4, PT ;  /* 0x000000040700780c */ /* 0x000fe40003f25270 */
[----:B------:R-:W-:-:S02]  /*cea0*/  UMOV UR8, UR13 ;  /* 0x0000000d00087c82 */ /* 0x000fc40008000000 */
[----:B------:R-:W-:Y:S02]  /*ceb0*/  SEL R8, RZ, 0x1, P1 ;  /* 0x00000001ff087807 */ /* 0x000fe40000800000 */
[----:B------:R1:W-:Y:S01]  /*cec0*/  UTMALDG.3D [UR8], [UR4], desc[UR6] ;  /* 0x00000608040075b4 */ /* 0x0003e20008011000 */
[----:B------:R-:W-:Y:S02]  /*ced0*/  SEL R7, R7, RZ, P1 ;  /* 0x000000ff07077207 */ /* 0x000fe40000800000 */
[----:B------:R-:W-:Y:S01]  /*cee0*/  LOP3.LUT R5, R5, R8, RZ, 0x3c, !PT ;  /* 0x0000000805057212 */ /* 0x000fe200078e3cff */
[----:B-1----:R-:W-:Y:S01]  /*cef0*/  UMOV UR8, UR14 ;  /* 0x0000000e00087c82 */ /* 0x002fe20008000000 */
[----:B------:R-:W-:Y:S02]  /*cf00*/  UMOV UR11, UR18 ;  /* 0x00000012000b7c82 */ /* 0x000fe40008000000 */
[----:B------:R1:W-:Y:S02]  /*cf10*/  UTMALDG.3D [UR8], [UR22], desc[UR6] ;  /* 0x00000608160075b4 */ /* 0x0003e40008011000 */
[----:B-1----:R-:W-:Y:S05]  /*cf20*/  @P3 BRA `(.L_x_346) ;  /* 0xfffffffc00483947 */ /* 0x002fea000383ffff */
.L_x_342:
[----:B------:R-:W-:Y:S05]  /*cf30*/  BSYNC B1 ;  /* 0x0000000000017941 */ /* 0x000fea0003800000 */
.L_x_341:
[----:B------:R-:W-:Y:S01]  /*cf40*/  LOP3.LUT P3, RZ, R10, 0xff, RZ, 0xc0, !PT ;  /* 0x000000ff0aff7812 */ /* 0x000fe2000786c0ff */
[----:B------:R-:W-:Y:S01]  /*cf50*/  ULDC.64 UR4, c[0x0][0x8f8] ;  /* 0x00023e0000047ab9 */ /* 0x000fe20000000a00 */
[----:B------:R-:W-:Y:S01]  /*cf60*/  IADD3 R0, R11, R0, RZ ;  /* 0x000000000b007210 */ /* 0x000fe20007ffe0ff */
[----:B------:R-:W-:Y:S01]  /*cf70*/  BSSY B1, `(.L_x_347) ;  /* 0x000006e000017945 */ /* 0x000fe20003800000 */
[----:B------:R-:W-:Y:S01]  /*cf80*/  IADD3 R16, P4, R16, UR38, RZ ;  /* 0x0000002610107c10 */ /* 0x000fe2000ff9e0ff */
[----:B------:R-:W-:Y:S01]  /*cf90*/  IMAD.MOV.U32 R13, RZ, RZ, -0x1 ;  /* 0xffffffffff0d7424 */ /* 0x000fe200078e00ff */
[----:B------:R-:W-:Y:S02]  /*cfa0*/  SHF.R.U32.HI R4, RZ, 0x2, R0 ;  /* 0x00000002ff047819 */ /* 0x000fe40000011600 */
[----:B------:R-:W-:Y:S02]  /*cfb0*/  ISETP.GT.U32.AND P1, PT, R0, 0x3, PT ;  /* 0x000000030000780c */ /* 0x000fe40003f24070 */
[----:B------:R-:W-:-:S02]  /*cfc0*/  LOP3.LUT R4, R4, 0x1, RZ, 0xc0, !PT ;  /* 0x0000000104047812 */ /* 0x000fc400078ec0ff */
[----:B------:R-:W-:Y:S01]  /*cfd0*/  ISETP.LT.U32.AND P1, PT, R11, 0x4, P1 ;  /* 0x000000040b00780c */ /* 0x000fe20000f21070 */
[----:B------:R-:W1:Y:S01]  /*cfe0*/  @P3 S2R R6, SR_CgaCtaId ;  /* 0x0000000000063919 */ /* 0x000e620000008800 */
[----:B------:R-:W-:Y:S02]  /*cff0*/  @P3 MOV R5, 0x400 ;  /* 0x0000040000053802 */ /* 0x000fe40000000f00 */
[----:B------:R-:W-:Y:S02]  /*d000*/  IADD3.X R17, R17, UR37, RZ, P4, !PT ;  /* 0x0000002511117c10 */ /* 0x000fe4000a7fe4ff */
[----:B------:R-:W-:Y:S02]  /*d010*/  ISETP.GE.U32.AND P4, PT, R16, UR4, PT ;  /* 0x0000000410007c0c */ /* 0x000fe4000bf86070 */
[----:B------:R-:W-:Y:S02]  /*d020*/  MOV R7, 0xffffffff ;  /* 0xffffffff00077802 */ /* 0x000fe40000000f00 */
[----:B------:R-:W-:-:S02]  /*d030*/  LOP3.LUT R0, R0, 0x3, RZ, 0xc0, !PT ;  /* 0x0000000300007812 */ /* 0x000fc400078ec0ff */
[----:B------:R-:W-:Y:S02]  /*d040*/  PRMT R10, RZ, 0x7610, R10 ;  /* 0x00007610ff0a7816 */ /* 0x000fe4000000000a */
[----:B-1----:R-:W-:Y:S02]  /*d050*/  @P3 LEA R5, R6, R5, 0x18 ;  /* 0x0000000506053211 */ /* 0x002fe400078ec0ff */
[----:B------:R-:W-:Y:S02]  /*d060*/  MOV R6, 0xffffffff ;  /* 0xffffffff00067802 */ /* 0x000fe40000000f00 */
[----:B------:R1:W-:Y:S01]  /*d070*/  @P3 SYNCS.ARRIVE.TRANS64.A1T0 RZ, [R5+URZ+0x88], RZ ;  /* 0x000088ff05ff39a7 */ /* 0x0003e2000810003f */
[----:B------:R-:W-:Y:S02]  /*d080*/  ISETP.NE.U32.AND P3, PT, R4, 0x1, PT ;  /* 0x000000010400780c */ /* 0x000fe40003f65070 */
[----:B------:R-:W-:Y:S02]  /*d090*/  SEL R4, RZ, 0x1, !P1 ;  /* 0x00000001ff047807 */ /* 0x000fe40004800000 */
[----:B------:R-:W-:-:S02]  /*d0a0*/  ISETP.GE.U32.AND.EX P1, PT, R17, UR5, PT, P4 ;  /* 0x0000000511007c0c */ /* 0x000fc4000bf26140 */
[----:B------:R-:W-:-:S04]  /*d0b0*/  ISETP.GT.U32.AND P3, PT, R11, 0x3, !P3 ;  /* 0x000000030b00780c */ /* 0x000fc80005f64070 */
[----:B-1----:R-:W-:-:S04]  /*d0c0*/  SEL R5, RZ, 0x1, !P3 ;  /* 0x00000001ff057807 */ /* 0x002fc80005800000 */
[--C-:B------:R-:W-:Y:S02]  /*d0d0*/  LOP3.LUT R3, R5, R3, R4.reuse, 0x96, !PT ;  /* 0x0000000305037212 */ /* 0x100fe400078e9604 */
[----:B------:R-:W-:Y:S01]  /*d0e0*/  PRMT R4, RZ, 0x7610, R4 ;  /* 0x00007610ff047816 */ /* 0x000fe20000000004 */
[----:B------:R-:W-:Y:S06]  /*d0f0*/  @P1 BRA `(.L_x_348) ;  /* 0x0000000400541947 */ /* 0x000fec0003800000 */
[----:B------:R-:W-:Y:S01]  /*d100*/  ULDC.64 UR4, c[0x0][0x8d0] ;  /* 0x0002340000047ab9 */ /* 0x000fe20000000a00 */
[----:B------:R-:W1:Y:S01]  /*d110*/  S2R R14, SR_CTAID.X ;  /* 0x00000000000e7919 */ /* 0x000e620000002500 */
[----:B------:R-:W-:Y:S01]  /*d120*/  ISETP.NE.U32.AND P1, PT, RZ, UR4, PT ;  /* 0x00000004ff007c0c */ /* 0x000fe2000bf25070 */
[----:B------:R-:W-:Y:S01]  /*d130*/  ULDC UR7, c[0x0][0x8d8] ;  /* 0x0002360000077ab9 */ /* 0x000fe20000000800 */
[----:B------:R-:W-:Y:S01]  /*d140*/  IMAD.MOV.U32 R4, RZ, RZ, R16 ;  /* 0x000000ffff047224 */ /* 0x000fe200078e0010 */
[----:B------:R-:W2:Y:S01]  /*d150*/  S2R R13, SR_CTAID.Y ;  /* 0x00000000000d7919 */ /* 0x000ea20000002600 */
[----:B------:R-:W-:Y:S02]  /*d160*/  ISETP.NE.AND.EX P1, PT, RZ, UR5, PT, P1 ;  /* 0x00000005ff007c0c */ /* 0x000fe4000bf25310 */
[----:B------:R-:W-:-:S11]  /*d170*/  MOV R5, R17 ;  /* 0x0000001100057202 */ /* 0x000fd60000000f00 */
[----:B------:R-:W-:Y:S05]  /*d180*/  @!P1 BRA `(.L_x_349) ;  /* 0x0000000000289947 */ /* 0x000fea0003800000 */
[----:B------:R-:W-:Y:S02]  /*d190*/  ULDC UR6, c[0x0][0x8dc] ;  /* 0x0002370000067ab9 */ /* 0x000fe40000000800 */
[----:B------:R-:W-:-:S04]  /*d1a0*/  IADD3 R9, P1, R16, UR6, RZ ;  /* 0x0000000610097c10 */ /* 0x000fc8000ff3e0ff */
[----:B------:R-:W-:-:S05]  /*d1b0*/  IADD3.X R15, RZ, R17, RZ, P1, !PT ;  /* 0x00000011ff0f7210 */ /* 0x000fca0000ffe4ff */
[----:B------:R-:W-:-:S04]  /*d1c0*/  IMAD.WIDE.U32 R6, R15, UR4, RZ ;  /* 0x000000040f067c25 */ /* 0x000fc8000f8e00ff */
[----:B------:R-:W-:-:S04]  /*d1d0*/  IMAD.WIDE.U32 R6, P1, R9, UR5, R6 ;  /* 0x0000000509067c25 */ /* 0x000fc8000f820006 */
[----:B------:R-:W-:Y:S01]  /*d1e0*/  IMAD.WIDE.U32 R8, R9, UR4, RZ ;  /* 0x0000000409087c25 */ /* 0x000fe2000f8e00ff */
[----:B------:R-:W-:-:S03]  /*d1f0*/  MOV R4, R7 ;  /* 0x0000000700047202 */ /* 0x000fc60000000f00 */
[----:B------:R-:W-:Y:S01]  /*d200*/  IMAD.X R5, RZ, RZ, RZ, P1 ;  /* 0x000000ffff057224 */ /* 0x000fe200008e06ff */
[----:B------:R-:W-:-:S05]  /*d210*/  IADD3 RZ, P1, R9, R6, RZ ;  /* 0x0000000609ff7210 */ /* 0x000fca0007f3e0ff */
[----:B------:R-:W-:-:S08]  /*d220*/  IMAD.WIDE.U32.X R4, R15, UR5, R4, P1 ;  /* 0x000000050f047c25 */ /* 0x000fd000088e0404 */
.L_x_349:
[--C-:B------:R-:W-:Y:S01]  /*d230*/  SHF.R.U64 R8, R4, UR7, R5.reuse ;  /* 0x0000000704087c19 */ /* 0x100fe20008001205 */
[----:B------:R-:W-:Y:S01]  /*d240*/  ULDC.64 UR4, c[0x0][0x8c8] ;  /* 0x0002320000047ab9 */ /* 0x000fe20000000a00 */
[----:B------:R-:W-:Y:S01]  /*d250*/  SHF.R.U32.HI R4, RZ, UR7, R5 ;  /* 0x00000007ff047c19 */ /* 0x000fe20008011605 */
[----:B------:R-:W3:Y:S01]  /*d260*/  LDC R25, c[0x0][0x144] ;  /* 0x00005100ff197b82 */ /* 0x000ee20000000800 */
[----:B------:R-:W-:Y:S01]  /*d270*/  IADD3 R7, P1, RZ, -R8, RZ ;  /* 0x80000008ff077210 */ /* 0x000fe20007f3e0ff */
[----:B------:R-:W-:Y:S01]  /*d280*/  ULDC.64 UR8, c[0x0][0x8e8] ;  /* 0x00023a0000087ab9 */ /* 0x000fe20000000a00 */
[----:B-1----:R-:W-:Y:S01]  /*d290*/  I2FP.F32.U32 R9, R14 ;  /* 0x0000000e00097245 */ /* 0x002fe20000201000 */
[----:B------:R-:W-:Y:S01]  /*d2a0*/  ULDC UR6, c[0x0][0x8b0] ;  /* 0x00022c0000067ab9 */ /* 0x000fe20000000800 */
[----:B------:R-:W-:Y:S02]  /*d2b0*/  IADD3.X R4, RZ, ~R4, RZ, P1, !PT ;  /* 0x80000004ff047210 */ /* 0x000fe40000ffe4ff */
[----:B------:R-:W-:Y:S01]  /*d2c0*/  ISETP.NE.U32.AND P1, PT, RZ, UR8, PT ;  /* 0x00000008ff007c0c */ /* 0x000fe2000bf25070 */
[----:B------:R-:W1:Y:S02]  /*d2d0*/  LDC R20, c[0x0][0x148] ;  /* 0x00005200ff147b82 */ /* 0x000e640000000800 */
[----:B------:R-:W-:Y:S01]  /*d2e0*/  IMAD R6, R4, UR4, RZ ;  /* 0x0000000404067c24 */ /* 0x000fe2000f8e02ff */
[----:B------:R-:W-:Y:S01]  /*d2f0*/  ISETP.NE.AND.EX P1, PT, RZ, UR9, PT, P1 ;  /* 0x00000009ff007c0c */ /* 0x000fe2000bf25310 */
[----:B------:R-:W-:Y:S01]  /*d300*/  IMAD.WIDE.U32 R4, R7, UR4, R16 ;  /* 0x0000000407047c25 */ /* 0x000fe2000f8e0010 */
[----:B------:R-:W-:-:S03]  /*d310*/  ULDC UR4, c[0x0][0x150] ;  /* 0x0000540000047ab9 */ /* 0x000fc60000000800 */
[----:B------:R-:W-:Y:S02]  /*d320*/  IMAD R7, R7, UR5, R6 ;  /* 0x0000000507077c24 */ /* 0x000fe4000f8e0206 */
[----:B------:R-:W-:Y:S01]  /*d330*/  FMUL R6, R9, UR4 ;  /* 0x0000000409067c20 */ /* 0x000fe20008400000 */
[----:B------:R-:W-:Y:S01]  /*d340*/  ULDC UR4, c[0x0][0x8c0] ;  /* 0x0002300000047ab9 */ /* 0x000fe20000000800 */
[----:B------:R-:W-:Y:S01]  /*d350*/  ULDC UR5, c[0x0][0x154] ;  /* 0x0000550000057ab9 */ /* 0x000fe20000000800 */
[----:B------:R-:W-:-:S03]  /*d360*/  IMAD.IADD R5, R5, 0x1, R7 ;  /* 0x0000000105057824 */ /* 0x000fc600078e0207 */
[----:B------:R-:W4:Y:S02]  /*d370*/  F2I.U32.TRUNC.NTZ R6, R6 ;  /* 0x0000000600067305 */ /* 0x000f24000020f000 */
[----:B------:R-:W-:Y:S02]  /*d380*/  SHF.R.U64 R9, R4, UR4, R5 ;  /* 0x0000000404097c19 */ /* 0x000fe40008001205 */
[----:B--2---:R-:W-:-:S05]  /*d390*/  I2FP.F32.U32 R4, R13 ;  /* 0x0000000d00047245 */ /* 0x004fca0000201000 */
[----:B------:R-:W-:Y:S01]  /*d3a0*/  FMUL R21, R4, UR5 ;  /* 0x0000000504157c20 */ /* 0x000fe20008400000 */
[----:B------:R-:W-:Y:S01]  /*d3b0*/  SHF.R.U32.HI R4, RZ, UR4, R5 ;  /* 0x00000004ff047c19 */ /* 0x000fe20008011605 */
[----:B------:R-:W-:-:S03]  /*d3c0*/  ULDC UR4, c[0x0][0x900] ;  /* 0x0002400000047ab9 */ /* 0x000fc60000000800 */
[--C-:B------:R-:W-:Y:S01]  /*d3d0*/  SHF.R.U64 R19, R9, UR6, R4.reuse ;  /* 0x0000000609137c19 */ /* 0x100fe20008001204 */
[----:B------:R-:W2:Y:S01]  /*d3e0*/  F2I.U32.TRUNC.NTZ R21, R21 ;  /* 0x0000001500157305 */ /* 0x000ea2000020f000 */
[----:B------:R-:W-:Y:S02]  /*d3f0*/  SHF.R.U32.HI R4, RZ, UR6, R4 ;  /* 0x00000006ff047c19 */ /* 0x000fe40008011604 */
[----:B----4-:R-:W-:Y:S02]  /*d400*/  IADD3 R6, -R6, RZ, RZ ;  /* 0x000000ff06067210 */ /* 0x010fe40007ffe1ff */
[--C-:B------:R-:W-:Y:S02]  /*d410*/  SHF.R.U32.HI R23, RZ, UR4, R4.reuse ;  /* 0x00000004ff177c19 */ /* 0x100fe40008011604 */
[----:B------:R-:W-:Y:S01]  /*d420*/  SHF.R.U64 R15, R19, UR4, R4 ;  /* 0x00000004130f7c19 */ /* 0x000fe20008001204 */
[----:B---3--:R-:W-:Y:S02]  /*d430*/  IMAD R14, R25, R6, R14 ;  /* 0x00000006190e7224 */ /* 0x008fe400078e020e */
[----:B------:R-:W-:Y:S01]  /*d440*/  IMAD.MOV.U32 R5, RZ, RZ, R23 ;  /* 0x000000ffff057224 */ /* 0x000fe200078e0017 */
[----:B------:R-:W-:Y:S01]  /*d450*/  MOV R4, R15 ;  /* 0x0000000f00047202 */ /* 0x000fe20000000f00 */
[----:B------:R-:W-:Y:S06]  /*d460*/  @!P1 BRA `(.L_x_350) ;  /* 0x0000000000289947 */ /* 0x000fec0003800000 */
[----:B------:R-:W-:Y:S02]  /*d470*/  ULDC UR4, c[0x0][0x8f4] ;  /* 0x00023d0000047ab9 */ /* 0x000fe40000000800 */
[----:B------:R-:W-:-:S04]  /*d480*/  IADD3 R5, P1, R15, UR4, RZ ;  /* 0x000000040f057c10 */ /* 0x000fc8000ff3e0ff */
[----:B------:R-:W-:-:S05]  /*d490*/  IADD3.X R23, RZ, R23, RZ, P1, !PT ;  /* 0x00000017ff177210 */ /* 0x000fca0000ffe4ff */
[----:B------:R-:W-:-:S04]  /*d4a0*/  IMAD.WIDE.U32 R6, R23, UR8, RZ ;  /* 0x0000000817067c25 */ /* 0x000fc8000f8e00ff */
[----:B------:R-:W-:-:S04]  /*d4b0*/  IMAD.WIDE.U32 R6, P1, R5, UR9, R6 ;  /* 0x0000000905067c25 */ /* 0x000fc8000f820006 */
[----:B------:R-:W-:-:S04]  /*d4c0*/  IMAD.WIDE.U32 R4, R5, UR8, RZ ;  /* 0x0000000805047c25 */ /* 0x000fc8000f8e00ff */
[----:B------:R-:W-:Y:S01]  /*d4d0*/  IMAD.MOV.U32 R4, RZ, RZ, R7 ;  /* 0x000000ffff047224 */ /* 0x000fe200078e0007 */
[----:B------:R-:W-:Y:S02]  /*d4e0*/  IADD3 RZ, P3, R5, R6, RZ ;  /* 0x0000000605ff7210 */ /* 0x000fe40007f7e0ff */
[----:B------:R-:W-:-:S03]  /*d4f0*/  IADD3.X R5, RZ, RZ, RZ, P1, !PT ;  /* 0x000000ffff057210 */ /* 0x000fc60000ffe4ff */
[----:B------:R-:W-:-:S08]  /*d500*/  IMAD.WIDE.U32.X R4, R23, UR9, R4, P3 ;  /* 0x0000000917047c25 */ /* 0x000fd000098e0404 */
.L_x_350:
[----:B------:R-:W-:Y:S01]  /*d510*/  ISETP.NE.AND P1, PT, R2, 0x1, PT ;  /* 0x000000010200780c */ /* 0x000fe20003f25270 */
[----:B------:R-:W-:Y:S01]  /*d520*/  ULDC UR4, c[0x0][0x8f0] ;  /* 0x00023c0000047ab9 */ /* 0x000fe20000000800 */
[----:B------:R-:W-:Y:S01]  /*d530*/  LOP3.LUT R19, R19, UR16, RZ, 0xc0, !PT ;  /* 0x0000001013137c12 */ /* 0x000fe2000f8ec0ff */
[----:B------:R-:W-:Y:S01]  /*d540*/  ULDC UR5, c[0x0][0x8b8] ;  /* 0x00022e0000057ab9 */ /* 0x000fe20000000800 */
[----:B------:R-:W-:Y:S01]  /*d550*/  SHF.R.U64 R4, R4, UR4, R5 ;  /* 0x0000000404047c19 */ /* 0x000fe20008001205 */
[----:B------:R-:W-:Y:S01]  /*d560*/  ULDC UR4, c[0x0][0x8e0] ;  /* 0x0002380000047ab9 */ /* 0x000fe20000000800 */
[----:B--2---:R-:W-:Y:S01]  /*d570*/  IADD3 R21, -R21, RZ, RZ ;  /* 0x000000ff15157210 */ /* 0x004fe20007ffe1ff */
[----:B------:R-:W-:Y:S01]  /*d580*/  IMAD.MOV.U32 R5, RZ, RZ, 0x1 ;  /* 0x00000001ff057424 */ /* 0x000fe200078e00ff */
[C---:B------:R-:W-:Y:S01]  /*d590*/  IADD3 R6, -R4.reuse, RZ, RZ ;  /* 0x000000ff04067210 */ /* 0x040fe20007ffe1ff */
[----:B------:R-:W-:Y:S01]  /*d5a0*/  IMAD R19, R4, UR17, R19 ;  /* 0x0000001104137c24 */ /* 0x000fe2000f8e0213 */
[----:B------:R-:W-:-:S03]  /*d5b0*/  LOP3.LUT R4, R9, UR15, RZ, 0xc0, !PT ;  /* 0x0000000f09047c12 */ /* 0x000fc6000f8ec0ff */
[----:B-1----:R-:W-:Y:S02]  /*d5c0*/  @P1 IMAD R14, R20, R21, R13 ;  /* 0x00000015140e1224 */ /* 0x002fe400078e020d */
[----:B------:R-:W-:Y:S01]  /*d5d0*/  IMAD R15, R6, UR4, R15 ;  /* 0x00000004060f7c24 */ /* 0x000fe2000f8e020f */
[----:B------:R-:W-:Y:S01]  /*d5e0*/  ULDC UR4, c[0x0][0x8a8] ;  /* 0x00022a0000047ab9 */ /* 0x000fe20000000800 */
[----:B------:R-:W-:Y:S01]  /*d5f0*/  IMAD R14, R19, UR5, R14 ;  /* 0x00000005130e7c24 */ /* 0x000fe2000f8e020e */
[----:B------:R-:W-:Y:S01]  /*d600*/  MOV R6, R8 ;  /* 0x0000000800067202 */ /* 0x000fe20000000f00 */
[--C-:B------:R-:W-:Y:S01]  /*d610*/  IMAD R15, R15, UR4, R4.reuse ;  /* 0x000000040f0f7c24 */ /* 0x100fe2000f8e0204 */
[----:B------:R-:W-:-:S04]  /*d620*/  PRMT R4, R5, 0x7610, R4 ;  /* 0x0000761005047816 */ /* 0x000fc80000000004 */
[----:B------:R-:W-:Y:S02]  /*d630*/  SEL R7, R15, R14, !P1 ;  /* 0x0000000e0f077207 */ /* 0x000fe40004800000 */
[----:B------:R-:W-:-:S07]  /*d640*/  SEL R13, R14, R15, !P1 ;  /* 0x0000000f0e0d7207 */ /* 0x000fce0004800000 */
.L_x_348:
[----:B------:R-:W-:Y:S05]  /*d650*/  BSYNC B1 ;  /* 0x0000000000017941 */ /* 0x000fea0003800000 */
.L_x_347:
[----:B------:R-:W-:-:S13]  /*d660*/  LOP3.LUT P1, RZ, R4, 0xff, RZ, 0xc0, !PT ;  /* 0x000000ff04ff7812 */ /* 0x000fda000782c0ff */
[----:B------:R-:W-:Y:S05]  /*d670*/  @P1 BRA `(.L_x_351) ;  /* 0xfffffff400401947 */ /* 0x000fea000383ffff */
[----:B------:R-:W-:Y:S05]  /*d680*/  BSYNC B0 ;  /* 0x0000000000007941 */ /* 0x000fea0003800000 */
.L_x_339:
[----:B------:R-:W-:-:S03]  /*d690*/  UMOV UR4, 0xffffffff ;  /* 0xffffffff00047882 */ /* 0x000fc60000000000 */
[----:B------:R-:W-:Y:S05]  /*d6a0*/  BRA.DIV UR4, `(.L_x_352) ;  /* 0x0000000a041c7947 */ /* 0x000fea000b800000 */
[----:B------:R-:W-:-:S13]  /*d6b0*/  ELECT P6, URZ, PT ;  /* 0x00000000003f782f */ /* 0x000fda00038c0000 */
.L_x_375:
[----:B------:R-:W-:Y:S05]  /*d6c0*/  @!P6 BRA `(.L_x_10) ;  /* 0x0000000000a4e947 */ /* 0x000fea0003800000 */
[----:B------:R-:W-:-:S04]  /*d6d0*/  LOP3.LUT R22, R22, 0x2, RZ, 0xfc, !PT ;  /* 0x0000000216167812 */ /* 0x000fc800078efcff */
[----:B------:R-:W-:-:S13]  /*d6e0*/  ISETP.NE.AND P0, PT, R22, 0x3, PT ;  /* 0x000000031600780c */ /* 0x000fda0003f05270 */
[----:B------:R-:W-:Y:S05]  /*d6f0*/  @!P0 BRA `(.L_x_353) ;  /* 0x0000000000048947 */ /* 0x000fea0003800000 */
[----:B------:R-:W-:Y:S01]  /*d700*/  BPT.TRAP 0x1 ;  /* 0x000000040000795c */ /* 0x000fe20000300000 */
.L_x_353:
[----:B------:R-:W1:Y:S01]  /*d710*/  S2R R5, SR_CgaCtaId ;  /* 0x0000000000057919 */ /* 0x000e620000008800 */
[----:B------:R-:W-:Y:S02]  /*d720*/  MOV R2, 0x400 ;  /* 0x0000040000027802 */ /* 0x000fe40000000f00 */
[----:B------:R-:W-:Y:S02]  /*d730*/  SHF.L.U32 R4, R3, 0x1f, RZ ;  /* 0x0000001f03047819 */ /* 0x000fe400000006ff */
[----:B-1----:R-:W-:-:S04]  /*d740*/  LEA R5, R5, R2, 0x18 ;  /* 0x0000000205057211 */ /* 0x002fc800078ec0ff */
[----:B------:R-:W-:-:S05]  /*d750*/  IADD3 R5, R5, 0x20, RZ ;  /* 0x0000002005057810 */ /* 0x000fca0007ffe0ff */
[C---:B------:R-:W-:Y:S01]  /*d760*/  IMAD R7, R0.reuse, 0x8, R5 ;  /* 0x0000000800077824 */ /* 0x040fe200078e0205 */
[----:B------:R-:W-:-:S03]  /*d770*/  IADD3 R0, R0, 0x1, RZ ;  /* 0x0000000100007810 */ /* 0x000fc60007ffe0ff */
[----:B------:R-:W1:Y:S01]  /*d780*/  SYNCS.PHASECHK.TRANS64.TRYWAIT P0, [R7+URZ], R4 ;  /* 0x00000004070075a7 */ /* 0x000e62000800017f */
[----:B------:R-:W-:-:S04]  /*d790*/  ISETP.NE.AND P1, PT, R0, 0x4, PT ;  /* 0x000000040000780c */ /* 0x000fc80003f25270 */
[----:B------:R-:W-:Y:S02]  /*d7a0*/  SEL R2, RZ, 0x1, P1 ;  /* 0x00000001ff027807 */ /* 0x000fe40000800000 */
[----:B------:R-:W-:Y:S02]  /*d7b0*/  SEL R0, R0, RZ, P1 ;  /* 0x000000ff00007207 */ /* 0x000fe40000800000 */
[----:B------:R-:W-:Y:S02]  /*d7c0*/  LOP3.LUT R9, R3, R2, RZ, 0x3c, !PT ;  /* 0x0000000203097212 */ /* 0x000fe400078e3cff */
[----:B------:R-:W-:Y:S02]  /*d7d0*/  LEA R6, R0, R5, 0x3 ;  /* 0x0000000500067211 */ /* 0x000fe400078e18ff */
[----:B------:R-:W-:Y:S01]  /*d7e0*/  SHF.L.U32 R3, R9, 0x1f, RZ ;  /* 0x0000001f09037819 */ /* 0x000fe200000006ff */
[----:B-1----:R-:W-:Y:S06]  /*d7f0*/  @!P0 BRA `(.L_x_354) ;  /* 0x0000000400e88947 */ /* 0x002fec0003800000 */
.L_x_376:
[----:B------:R-:W2:Y:S01]  /*d800*/  SYNCS.PHASECHK.TRANS64.TRYWAIT P0, [R6+URZ], R3 ;  /* 0x00000003060075a7 */ /* 0x000ea2000800017f */
[----:B------:R-:W-:-:S05]  /*d810*/  VIADD R0, R0, 0x1 ;  /* 0x0000000100007836 */ /* 0x000fca0000000000 */
[----:B------:R-:W-:-:S04]  /*d820*/  ISETP.NE.AND P1, PT, R0, 0x4, PT ;  /* 0x000000040000780c */ /* 0x000fc80003f25270 */
[----:B------:R-:W-:Y:S02]  /*d830*/  SEL R2, RZ, 0x1, P1 ;  /* 0x00000001ff027807 */ /* 0x000fe40000800000 */
[----:B------:R-:W-:Y:S02]  /*d840*/  SEL R0, R0, RZ, P1 ;  /* 0x000000ff00007207 */ /* 0x000fe40000800000 */
[----:B------:R-:W-:Y:S02]  /*d850*/  LOP3.LUT R9, R9, R2, RZ, 0x3c, !PT ;  /* 0x0000000209097212 */ /* 0x000fe400078e3cff */
[----:B-1----:R-:W-:Y:S02]  /*d860*/  LEA R7, R0, R5, 0x3 ;  /* 0x0000000500077211 */ /* 0x002fe400078e18ff */
[----:B------:R-:W-:Y:S01]  /*d870*/  SHF.L.U32 R4, R9, 0x1f, RZ ;  /* 0x0000001f09047819 */ /* 0x000fe200000006ff */
[----:B--2---:R-:W-:Y:S06]  /*d880*/  @!P0 BRA `(.L_x_355) ;  /* 0x0000000400d88947 */ /* 0x004fec0003800000 */
.L_x_377:
[----:B------:R-:W2:Y:S01]  /*d890*/  SYNCS.PHASECHK.TRANS64.TRYWAIT P0, [R7+URZ], R4 ;  /* 0x00000004070075a7 */ /* 0x000ea2000800017f */
[----:B------:R-:W-:-:S04]  /*d8a0*/  IADD3 R0, R0, 0x1, RZ ;  /* 0x0000000100007810 */ /* 0x000fc80007ffe0ff */
[----:B------:R-:W-:-:S04]  /*d8b0*/  ISETP.NE.AND P1, PT, R0, 0x4, PT ;  /* 0x000000040000780c */ /* 0x000fc80003f25270 */
[----:B------:R-:W-:Y:S02]  /*d8c0*/  SEL R2, RZ, 0x1, P1 ;  /* 0x00000001ff027807 */ /* 0x000fe40000800000 */
[----:B------:R-:W-:Y:S02]  /*d8d0*/  SEL R0, R0, RZ, P1 ;  /* 0x000000ff00007207 */ /* 0x000fe40000800000 */
[----:B------:R-:W-:Y:S01]  /*d8e0*/  LOP3.LUT R2, R9, R2, RZ, 0x3c, !PT ;  /* 0x0000000209027212 */ /* 0x000fe200078e3cff */
[----:B--2---:R-:W-:Y:S06]  /*d8f0*/  @!P0 BRA `(.L_x_356) ;  /* 0x0000000400d08947 */ /* 0x004fec0003800000 */
.L_x_378:
[----:B------:R-:W-:Y:S01]  /*d900*/  IMAD R5, R0, 0x8, R5 ;  /* 0x0000000800057824 */ /* 0x000fe200078e0205 */
[----:B------:R-:W-:-:S07]  /*d910*/  SHF.L.U32 R0, R2, 0x1f, RZ ;  /* 0x0000001f02007819 */ /* 0x000fce00000006ff */
.L_x_357:
[----:B---3--:R3:W4:Y:S02]  /*d920*/  SYNCS.PHASECHK.TRANS64.TRYWAIT P0, [R5+URZ], R0 ;  /* 0x00000000050075a7 */ /* 0x008724000800017f */
[----:B----4-:R-:W-:Y:S05]  /*d930*/  @!P0 NANOSLEEP.SYNCS 0x989680 ;  /* 0x009896800000895d */ /* 0x010fea0003900000 */
[----:B------:R-:W4:Y:S02]  /*d940*/  @!P0 SYNCS.PHASECHK.TRANS64 P0, [R5+URZ], R0 ;  /* 0x00000000050085a7 */ /* 0x000f24000800007f */
[----:B----4-:R-:W-:Y:S05]  /*d950*/  @!P0 BRA `(.L_x_357) ;  /* 0xfffffffc00f08947 */ /* 0x010fea000383ffff */
.L_x_10:
[----:B------:R-:W-:Y:S05]  /*d960*/  BSYNC B6 ;  /* 0x0000000000067941 */ /* 0x000fea0003800000 */
.L_x_8:
[----:B------:R-:W-:Y:S05]  /*d970*/  EXIT ;  /* 0x000000000000794d */ /* 0x000fea0003800000 */
.L_x_23:
[----:B---3--:R3:W4:Y:S02]  /*d980*/  SYNCS.PHASECHK.TRANS64.TRYWAIT P1, [R3+URZ], R0 ;  /* 0x00000000030075a7 */ /* 0x008724000802017f */
[----:B----4-:R-:W-:Y:S05]  /*d990*/  @!P1 NANOSLEEP.SYNCS 0x989680 ;  /* 0x009896800000995d */ /* 0x010fea0003900000 */
[----:B------:R-:W4:Y:S02]  /*d9a0*/  @!P1 SYNCS.PHASECHK.TRANS64 P1, [R3+URZ], R0 ;  /* 0x00000000030095a7 */ /* 0x000f24000802007f */
[----:B----4-:R-:W-:Y:S05]  /*d9b0*/  @!P1 BRA `(.L_x_23) ;  /* 0xfffffffc00f09947 */ /* 0x010fea000383ffff */
[----:B------:R-:W-:Y:S05]  /*d9c0*/  BRA `(.L_x_22) ;  /* 0xffffff3c004c7947 */ /* 0x000fea000383ffff */
.L_x_28:
[----:B--2---:R-:W-:-:S04]  /*d9d0*/  MOV R4, UR8 ;  /* 0x0000000800047c02 */ /* 0x004fc80008000f00 */
[----:B------:R2:W3:Y:S03]  /*d9e0*/  SYNCS.PHASECHK.TRANS64.TRYWAIT P1, [R4+URZ], R3 ;  /* 0x00000003040075a7 */ /* 0x0004e6000802017f */
[----:B---3--:R-:W-:Y:S05]  /*d9f0*/  @!P1 NANOSLEEP.SYNCS 0x989680 ;  /* 0x009896800000995d */ /* 0x008fea0003900000 */
[----:B------:R-:W3:Y:S02]  /*da00*/  @!P1 SYNCS.PHASECHK.TRANS64 P1, [R4+URZ], R3 ;  /* 0x00000003040095a7 */ /* 0x000ee4000802007f */
[----:B---3--:R-:W-:Y:S05]  /*da10*/  @!P1 BRA `(.L_x_28) ;  /* 0xfffffffc00ec9947 */ /* 0x008fea000383ffff */
[----:B------:R-:W-:Y:S05]  /*da20*/  BRA `(.L_x_27) ;  /* 0xffffff4000807947 */ /* 0x000fea000383ffff */
.L_x_50:
[----:B-12---:R-:W-:-:S04]  /*da30*/  MOV R3, UR52 ;  /* 0x0000003400037c02 */ /* 0x006fc80008000f00 */
[----:B------:R1:W2:Y:S03]  /*da40*/  SYNCS.PHASECHK.TRANS64.TRYWAIT P2, [R3+URZ+0x40], R0 ;  /* 0x00004000030075a7 */ /* 0x0002a6000804017f */
[----:B--2---:R-:W-:Y:S05]  /*da50*/  @!P2 NANOSLEEP.SYNCS 0x989680 ;  /* 0x009896800000a95d */ /* 0x004fea0003900000 */
[----:B------:R-:W2:Y:S02]  /*da60*/  @!P2 SYNCS.PHASECHK.TRANS64 P2, [R3+URZ+0x40], R0 ;  /* 0x000040000300a5a7 */ /* 0x000ea4000804007f */
[----:B--2---:R-:W-:Y:S05]  /*da70*/  @!P2 BRA `(.L_x_50) ;  /* 0xfffffffc00eca947 */ /* 0x004fea000383ffff */
[----:B------:R-:W-:Y:S05]  /*da80*/  BRA `(.L_x_358) ;  /* 0xffffff4c00a07947 */ /* 0x000fea000383ffff */
.L_x_109:
[----:B-1----:R1:W2:Y:S02]  /*da90*/  SYNCS.PHASECHK.TRANS64.TRYWAIT P2, [R0+URZ+0x40], R3 ;  /* 0x00004003000075a7 */ /* 0x0022a4000804017f */
[----:B--2---:R-:W-:Y:S05]  /*daa0*/  @!P2 NANOSLEEP.SYNCS 0x989680 ;  /* 0x009896800000a95d */ /* 0x004fea0003900000 */
[----:B------:R-:W2:Y:S02]  /*dab0*/  @!P2 SYNCS.PHASECHK.TRANS64 P2, [R0+URZ+0x40], R3 ;  /* 0x000040030000a5a7 */ /* 0x000ea4000804007f */
[----:B--2---:R-:W-:Y:S05]  /*dac0*/  @!P2 BRA `(.L_x_109) ;  /* 0xfffffffc00f0a947 */ /* 0x004fea000383ffff */
[----:B------:R-:W-:Y:S05]  /*dad0*/  BRA `(.L_x_359) ;  /* 0xffffff6c00d87947 */ /* 0x000fea000383ffff */
.L_x_168:
[----:B-1----:R1:W2:Y:S02]  /*dae0*/  SYNCS.PHASECHK.TRANS64.TRYWAIT P3, [R0+URZ+0x40], R3 ;  /* 0x00004003000075a7 */ /* 0x0022a4000806017f */
[----:B--2---:R-:W-:Y:S05]  /*daf0*/  @!P3 NANOSLEEP.SYNCS 0x989680 ;  /* 0x009896800000b95d */ /* 0x004fea0003900000 */
[----:B------:R-:W2:Y:S02]  /*db00*/  @!P3 SYNCS.PHASECHK.TRANS64 P3, [R0+URZ+0x40], R3 ;  /* 0x000040030000b5a7 */ /* 0x000ea4000806007f */
[----:B--2---:R-:W-:Y:S05]  /*db10*/  @!P3 BRA `(.L_x_168) ;  /* 0xfffffffc00f0b947 */ /* 0x004fea000383ffff */
[----:B------:R-:W-:Y:S05]  /*db20*/  BRA `(.L_x_360) ;  /* 0xffffff8c009c7947 */ /* 0x000fea000383ffff */
.L_x_227:
[----:B-1----:R1:W2:Y:S02]  /*db30*/  SYNCS.PHASECHK.TRANS64.TRYWAIT P2, [R3+URZ+0x40], R0 ;  /* 0x00004000030075a7 */ /* 0x0022a4000804017f */
[----:B--2---:R-:W-:Y:S05]  /*db40*/  @!P2 NANOSLEEP.SYNCS 0x989680 ;  /* 0x009896800000a95d */ /* 0x004fea0003900000 */
[----:B------:R-:W2:Y:S02]  /*db50*/  @!P2 SYNCS.PHASECHK.TRANS64 P2, [R3+URZ+0x40], R0 ;  /* 0x000040000300a5a7 */ /* 0x000ea4000804007f */
[----:B--2---:R-:W-:Y:S05]  /*db60*/  @!P2 BRA `(.L_x_227) ;  /* 0xfffffffc00f0a947 */ /* 0x004fea000383ffff */
[----:B------:R-:W-:Y:S05]  /*db70*/  BRA `(.L_x_361) ;  /* 0xffffffac00547947 */ /* 0x000fea000383ffff */
.L_x_295:
[----:B-1----:R-:W-:-:S04]  /*db80*/  IMAD.U32 R3, RZ, RZ, UR4 ;  /* 0x00000004ff037e24 */ /* 0x002fc8000f8e00ff */
[----:B------:R1:W2:Y:S03]  /*db90*/  SYNCS.PHASECHK.TRANS64.TRYWAIT P0, [R3+URZ+0x88], R0 ;  /* 0x00008800030075a7 */ /* 0x0002a6000800017f */
[----:B--2---:R-:W-:Y:S05]  /*dba0*/  @!P0 NANOSLEEP.SYNCS 0x989680 ;  /* 0x009896800000895d */ /* 0x004fea0003900000 */
[----:B------:R-:W2:Y:S02]  /*dbb0*/  @!P0 SYNCS.PHASECHK.TRANS64 P0, [R3+URZ+0x88], R0 ;  /* 0x00008800030085a7 */ /* 0x000ea4000800007f */
[----:B--2---:R-:W-:Y:S05]  /*dbc0*/  @!P0 BRA `(.L_x_295) ;  /* 0xfffffffc00ec8947 */ /* 0x004fea000383ffff */
[----:B------:R-:W-:Y:S05]  /*dbd0*/  BRA `(.L_x_294) ;  /* 0xffffffd800fc7947 */ /* 0x000fea000383ffff */
.L_x_304:
[----:B-1----:R-:W-:-:S04]  /*dbe0*/  MOV R5, UR5 ;  /* 0x0000000500057c02 */ /* 0x002fc80008000f00 */
[----:B------:R1:W2:Y:S03]  /*dbf0*/  SYNCS.PHASECHK.TRANS64.TRYWAIT P1, [R5+URZ+0x60], R4 ;  /* 0x00006004050075a7 */ /* 0x0002a6000802017f */
[----:B--2---:R-:W-:Y:S05]  /*dc00*/  @!P1 NANOSLEEP.SYNCS 0x989680 ;  /* 0x009896800000995d */ /* 0x004fea0003900000 */
[----:B------:R-:W2:Y:S02]  /*dc10*/  @!P1 SYNCS.PHASECHK.TRANS64 P1, [R5+URZ+0x60], R4 ;  /* 0x00006004050095a7 */ /* 0x000ea4000802007f */
[----:B--2---:R-:W-:Y:S05]  /*dc20*/  @!P1 BRA `(.L_x_304) ;  /* 0xfffffffc00ec9947 */ /* 0x004fea000383ffff */
[----:B------:R-:W-:Y:S05]  /*dc30*/  BRA `(.L_x_362) ;  /* 0xffffffdc00e87947 */ /* 0x000fea000383ffff */
.L_x_310:
[----:B-12---:R-:W-:-:S04]  /*dc40*/  MOV R5, UR5 ;  /* 0x0000000500057c02 */ /* 0x006fc80008000f00 */
[----:B------:R1:W2:Y:S03]  /*dc50*/  SYNCS.PHASECHK.TRANS64.TRYWAIT P1, [R5+URZ+0x68], R4 ;  /* 0x00006804050075a7 */ /* 0x0002a6000802017f */
[----:B--2---:R-:W-:Y:S05]  /*dc60*/  @!P1 NANOSLEEP.SYNCS 0x989680 ;  /* 0x009896800000995d */ /* 0x004fea0003900000 */
[----:B------:R-:W2:Y:S02]  /*dc70*/  @!P1 SYNCS.PHASECHK.TRANS64 P1, [R5+URZ+0x68], R4 ;  /* 0x00006804050095a7 */ /* 0x000ea4000802007f */
[----:B--2---:R-:W-:Y:S05]  /*dc80*/  @!P1 BRA `(.L_x_310) ;  /* 0xfffffffc00ec9947 */ /* 0x004fea000383ffff */
[----:B------:R-:W-:Y:S05]  /*dc90*/  BRA `(.L_x_363) ;  /* 0xffffffe000307947 */ /* 0x000fea000383ffff */
.L_x_316:
[----:B-123--:R-:W-:-:S04]  /*dca0*/  IMAD.U32 R5, RZ, RZ, UR5 ;  /* 0x00000005ff057e24 */ /* 0x00efc8000f8e00ff */
[----:B------:R1:W2:Y:S03]  /*dcb0*/  SYNCS.PHASECHK.TRANS64.TRYWAIT P1, [R5+URZ+0x70], R4 ;  /* 0x00007004050075a7 */ /* 0x0002a6000802017f */
[----:B--2---:R-:W-:Y:S05]  /*dcc0*/  @!P1 NANOSLEEP.SYNCS 0x989680 ;  /* 0x009896800000995d */ /* 0x004fea0003900000 */
[----:B------:R-:W2:Y:S02]  /*dcd0*/  @!P1 SYNCS.PHASECHK.TRANS64 P1, [R5+URZ+0x70], R4 ;  /* 0x00007004050095a7 */ /* 0x000ea4000802007f */
[----:B--2---:R-:W-:Y:S05]  /*dce0*/  @!P1 BRA `(.L_x_316) ;  /* 0xfffffffc00ec9947 */ /* 0x004fea000383ffff */
[----:B------:R-:W-:Y:S05]  /*dcf0*/  BRA `(.L_x_364) ;  /* 0xffffffe000847947 */ /* 0x000fea000383ffff */
.L_x_322:
[----:B-1234-:R-:W-:-:S04]  /*dd00*/  MOV R5, UR5 ;  /* 0x0000000500057c02 */ /* 0x01efc80008000f00 */
[----:B------:R1:W2:Y:S03]  /*dd10*/  SYNCS.PHASECHK.TRANS64.TRYWAIT P1, [R5+URZ+0x78], R4 ;  /* 0x00007804050075a7 */ /* 0x0002a6000802017f */
[----:B--2---:R-:W-:Y:S05]  /*dd20*/  @!P1 NANOSLEEP.SYNCS 0x989680 ;  /* 0x009896800000995d */ /* 0x004fea0003900000 */
[----:B------:R-:W2:Y:S02]  /*dd30*/  @!P1 SYNCS.PHASECHK.TRANS64 P1, [R5+URZ+0x78], R4 ;  /* 0x00007804050095a7 */ /* 0x000ea4000802007f */
[----:B--2---:R-:W-:Y:S05]  /*dd40*/  @!P1 BRA `(.L_x_322) ;  /* 0xfffffffc00ec9947 */ /* 0x004fea000383ffff */
[----:B------:R-:W-:Y:S05]  /*dd50*/  BRA `(.L_x_365) ;  /* 0xffffffe000d07947 */ /* 0x000fea000383ffff */
.L_x_332:
[----:B------:R1:W1:Y:S02]  /*dd60*/  SYNCS.PHASECHK.TRANS64.TRYWAIT P0, [R3+URZ+0x60], R0 ;  /* 0x00006000030075a7 */ /* 0x000264000800017f */
[----:B-1----:R-:W-:Y:S05]  /*dd70*/  @!P0 NANOSLEEP.SYNCS 0x989680 ;  /* 0x009896800000895d */ /* 0x002fea0003900000 */
[----:B------:R-:W1:Y:S02]  /*dd80*/  @!P0 SYNCS.PHASECHK.TRANS64 P0, [R3+URZ+0x60], R0 ;  /* 0x00006000030085a7 */ /* 0x000e64000800007f */
[----:B-1----:R-:W-:Y:S05]  /*dd90*/  @!P0 BRA `(.L_x_332) ;  /* 0xfffffffc00f08947 */ /* 0x002fea000383ffff */
[----:B------:R-:W-:Y:S05]  /*dda0*/  BRA `(.L_x_366) ;  /* 0xffffffe800c87947 */ /* 0x000fea000383ffff */
.L_x_334:
[----:B------:R1:W1:Y:S02]  /*ddb0*/  SYNCS.PHASECHK.TRANS64.TRYWAIT P0, [R3+URZ+0x68], R0 ;  /* 0x00006800030075a7 */ /* 0x000264000800017f */
[----:B-1----:R-:W-:Y:S05]  /*ddc0*/  @!P0 NANOSLEEP.SYNCS 0x989680 ;  /* 0x009896800000895d */ /* 0x002fea0003900000 */
[----:B------:R-:W1:Y:S02]  /*ddd0*/  @!P0 SYNCS.PHASECHK.TRANS64 P0, [R3+URZ+0x68], R0 ;  /* 0x00006800030085a7 */ /* 0x000e64000800007f */
[----:B-1----:R-:W-:Y:S05]  /*dde0*/  @!P0 BRA `(.L_x_334) ;  /* 0xfffffffc00f08947 */ /* 0x002fea000383ffff */
[----:B------:R-:W-:Y:S05]  /*ddf0*/  BRA `(.L_x_367) ;  /* 0xffffffe800c47947 */ /* 0x000fea000383ffff */
.L_x_336:
[----:B------:R1:W1:Y:S02]  /*de00*/  SYNCS.PHASECHK.TRANS64.TRYWAIT P0, [R3+URZ+0x70], R0 ;  /* 0x00007000030075a7 */ /* 0x000264000800017f */
[----:B-1----:R-:W-:Y:S05]  /*de10*/  @!P0 NANOSLEEP.SYNCS 0x989680 ;  /* 0x009896800000895d */ /* 0x002fea0003900000 */
[----:B------:R-:W1:Y:S02]  /*de20*/  @!P0 SYNCS.PHASECHK.TRANS64 P0, [R3+URZ+0x70], R0 ;  /* 0x00007000030085a7 */ /* 0x000e64000800007f */
[----:B-1----:R-:W-:Y:S05]  /*de30*/  @!P0 BRA `(.L_x_336) ;  /* 0xfffffffc00f08947 */ /* 0x002fea000383ffff */
[----:B------:R-:W-:Y:S05]  /*de40*/  BRA `(.L_x_368) ;  /* 0xffffffe800c07947 */ /* 0x000fea000383ffff */
.L_x_340:
[----:B------:R-:W-:Y:S01]  /*de50*/  BSSY B1, `(.L_x_369) ;  /* 0x0000006000017945 */ /* 0x000fe20003800000 */
[----:B------:R-:W-:-:S07]  /*de60*/  MOV R15, 0xffffffff ;  /* 0xffffffff000f7802 */ /* 0x000fce0000000f00 */
[----:B------:R-:W-:Y:S05]  /*de70*/  WARPSYNC.COLLECTIVE R15, `(.L_x_370) ;  /* 0x000000000f0c7348 */ /* 0x000fea0003c00000 */
[----:B------:R-:W-:Y:S02]  /*de80*/  ELECT P6, UR62, PT ;  /* 0x00000000003e782f */ /* 0x000fe400038c0000 */
[----:B------:R-:W-:Y:S01]  /*de90*/  MOV R14, UR62 ;  /* 0x0000003e000e7c02 */ /* 0x000fe20008000f00 */
[----:B------:R-:W-:Y:S10]  /*dea0*/  ENDCOLLECTIVE ;  /* 0x000000000000791b */ /* 0x000ff40003800000 */
.L_x_370:
[----:B------:R-:W-:Y:S05]  /*deb0*/  BSYNC B1 ;  /* 0x0000000000017941 */ /* 0x000fea0003800000 */
.L_x_369:
[----:B------:R-:W-:Y:S05]  /*dec0*/  BRA `(.L_x_371) ;  /* 0xffffffec00387947 */ /* 0x000fea000383ffff */
.L_x_343:
[----:B--2---:R2:W3:Y:S02]  /*ded0*/  SYNCS.PHASECHK.TRANS64.TRYWAIT P1, [R15+URZ+0x20], R8 ;  /* 0x000020080f0075a7 */ /* 0x0044e4000802017f */
[----:B---3--:R-:W-:Y:S05]  /*dee0*/  @!P1 NANOSLEEP.SYNCS 0x989680 ;  /* 0x009896800000995d */ /* 0x008fea0003900000 */
[----:B------:R-:W3:Y:S02]  /*def0*/  @!P1 SYNCS.PHASECHK.TRANS64 P1, [R15+URZ+0x20], R8 ;  /* 0x000020080f0095a7 */ /* 0x000ee4000802007f */
[----:B---3--:R-:W-:Y:S05]  /*df00*/  @!P1 BRA `(.L_x_343) ;  /* 0xfffffffc00f09947 */ /* 0x008fea000383ffff */
[----:B------:R-:W-:Y:S05]  /*df10*/  BRA `(.L_x_372) ;  /* 0xffffffec006c7947 */ /* 0x000fea000383ffff */
.L_x_352:
[----:B------:R-:W-:Y:S01]  /*df20*/  BSSY B0, `(.L_x_373) ;  /* 0x0000006000007945 */ /* 0x000fe20003800000 */
[----:B------:R-:W-:-:S07]  /*df30*/  IMAD.MOV.U32 R15, RZ, RZ, -0x1 ;  /* 0xffffffffff0f7424 */ /* 0x000fce00078e00ff */
[----:B------:R-:W-:Y:S05]  /*df40*/  WARPSYNC.COLLECTIVE R15, `(.L_x_374) ;  /* 0x000000000f0c7348 */ /* 0x000fea0003c00000 */
[----:B------:R-:W-:Y:S02]  /*df50*/  ELECT P6, UR62, PT ;  /* 0x00000000003e782f */ /* 0x000fe400038c0000 */
[----:B------:R-:W-:Y:S01]  /*df60*/  MOV R14, UR62 ;  /* 0x0000003e000e7c02 */ /* 0x000fe20008000f00 */
[----:B------:R-:W-:Y:S10]  /*df70*/  ENDCOLLECTIVE ;  /* 0x000000000000791b */ /* 0x000ff40003800000 */
.L_x_374:
[----:B------:R-:W-:Y:S05]  /*df80*/  BSYNC B0 ;  /* 0x0000000000007941 */ /* 0x000fea0003800000 */
.L_x_373:
[----:B------:R-:W-:Y:S05]  /*df90*/  BRA `(.L_x_375) ;  /* 0xfffffff400c87947 */ /* 0x000fea000383ffff */
.L_x_354:
[----:B-1----:R1:W2:Y:S02]  /*dfa0*/  SYNCS.PHASECHK.TRANS64.TRYWAIT P0, [R7+URZ], R4 ;  /* 0x00000004070075a7 */ /* 0x0022a4000800017f */
[----:B--2---:R-:W-:Y:S05]  /*dfb0*/  @!P0 NANOSLEEP.SYNCS 0x989680 ;  /* 0x009896800000895d */ /* 0x004fea0003900000 */
[----:B------:R-:W2:Y:S02]  /*dfc0*/  @!P0 SYNCS.PHASECHK.TRANS64 P0, [R7+URZ], R4 ;  /* 0x00000004070085a7 */ /* 0x000ea4000800007f */
[----:B--2---:R-:W-:Y:S05]  /*dfd0*/  @!P0 BRA `(.L_x_354) ;  /* 0xfffffffc00f08947 */ /* 0x004fea000383ffff */
[----:B------:R-:W-:Y:S05]  /*dfe0*/  BRA `(.L_x_376) ;  /* 0xfffffff800047947 */ /* 0x000fea000383ffff */
.L_x_355:
[----:B-1----:R1:W2:Y:S02]  /*dff0*/  SYNCS.PHASECHK.TRANS64.TRYWAIT P0, [R6+URZ], R3 ;  /* 0x00000003060075a7 */ /* 0x0022a4000800017f */
[----:B--2---:R-:W-:Y:S05]  /*e000*/  @!P0 NANOSLEEP.SYNCS 0x989680 ;  /* 0x009896800000895d */ /* 0x004fea0003900000 */
[----:B------:R-:W2:Y:S02]  /*e010*/  @!P0 SYNCS.PHASECHK.TRANS64 P0, [R6+URZ], R3 ;  /* 0x00000003060085a7 */ /* 0x000ea4000800007f */
[----:B--2---:R-:W-:Y:S05]  /*e020*/  @!P0 BRA `(.L_x_355) ;  /* 0xfffffffc00f08947 */ /* 0x004fea000383ffff */
[----:B------:R-:W-:Y:S05]  /*e030*/  BRA `(.L_x_377) ;  /* 0xfffffff800147947 */ /* 0x000fea000383ffff */
.L_x_356:
[----:B--2---:R2:W3:Y:S02]  /*e040*/  SYNCS.PHASECHK.TRANS64.TRYWAIT P0, [R7+URZ], R4 ;  /* 0x00000004070075a7 */ /* 0x0044e4000800017f */
[----:B---3--:R-:W-:Y:S05]  /*e050*/  @!P0 NANOSLEEP.SYNCS 0x989680 ;  /* 0x009896800000895d */ /* 0x008fea0003900000 */
[----:B------:R-:W3:Y:S02]  /*e060*/  @!P0 SYNCS.PHASECHK.TRANS64 P0, [R7+URZ], R4 ;  /* 0x00000004070085a7 */ /* 0x000ee4000800007f */
[----:B---3--:R-:W-:Y:S05]  /*e070*/  @!P0 BRA `(.L_x_356) ;  /* 0xfffffffc00f08947 */ /* 0x008fea000383ffff */
[----:B------:R-:W-:Y:S05]  /*e080*/  BRA `(.L_x_378) ;  /* 0xfffffff8001c7947 */ /* 0x000fea000383ffff */
        .weak           $__internal_0_$__cuda_sm20_rcp_rn_f32_slowpath
        .type           $__internal_0_$__cuda_sm20_rcp_rn_f32_slowpath,@function
        .size           $__internal_0_$__cuda_sm20_rcp_rn_f32_slowpath,(.L_x_384 - $__internal_0_$__cuda_sm20_rcp_rn_f32_slowpath)
$__internal_0_$__cuda_sm20_rcp_rn_f32_slowpath:
[----:B------:R-:W-:Y:S01]  /*e090*/  SHF.L.U32 R3, R0, 0x1, RZ ;  /* 0x0000000100037819 */ /* 0x000fe200000006ff */
[----:B------:R-:W-:Y:S03]  /*e0a0*/  BSSY B0, `(.L_x_379) ;  /* 0x0000030000007945 */ /* 0x000fe60003800000 */
[----:B------:R-:W-:-:S04]  /*e0b0*/  SHF.R.U32.HI R3, RZ, 0x18, R3 ;  /* 0x00000018ff037819 */ /* 0x000fc80000011603 */
[----:B------:R-:W-:-:S13]  /*e0c0*/  ISETP.NE.U32.AND P2, PT, R3, RZ, PT ;  /* 0x000000ff0300720c */ /* 0x000fda0003f45070 */
[----:B------:R-:W-:Y:S05]  /*e0d0*/  @P2 BRA `(.L_x_380) ;  /* 0x0000000000282947 */ /* 0x000fea0003800000 */
[----:B------:R-:W-:-:S04]  /*e0e0*/  SHF.L.U32 R3, R0, 0x1, RZ ;  /* 0x0000000100037819 */ /* 0x000fc800000006ff */
[----:B------:R-:W-:-:S13]  /*e0f0*/  ISETP.NE.AND P2, PT, R3, RZ, PT ;  /* 0x000000ff0300720c */ /* 0x000fda0003f45270 */
[----:B------:R-:W-:Y:S01]  /*e100*/  @P2 FFMA R94, R0, 1.84467440737095516160e+19, RZ ;  /* 0x5f800000005e2823 */ /* 0x000fe200000000ff */
[----:B------:R-:W-:Y:S08]  /*e110*/  @!P2 MUFU.RCP R5, R0 ;  /* 0x000000000005a308 */ /* 0x000ff00000001000 */
[----:B------:R-:W1:Y:S02]  /*e120*/  @P2 MUFU.RCP R3, R94 ;  /* 0x0000005e00032308 */ /* 0x000e640000001000 */
[----:B-1----:R-:W-:-:S04]  /*e130*/  @P2 FFMA R98, R94, R3, -1 ;  /* 0xbf8000005e622423 */ /* 0x002fc80000000003 */
[----:B------:R-:W-:-:S04]  /*e140*/  @P2 FADD.FTZ R98, -R98, -RZ ;  /* 0x800000ff62622221 */ /* 0x000fc80000010100 */
[----:B------:R-:W-:-:S04]  /*e150*/  @P2 FFMA R3, R3, R98, R3 ;  /* 0x0000006203032223 */ /* 0x000fc80000000003 */
[----:B------:R-:W-:Y:S01]  /*e160*/  @P2 FFMA R5, R3, 1.84467440737095516160e+19, RZ ;  /* 0x5f80000003052823 */ /* 0x000fe200000000ff */
[----:B------:R-:W-:Y:S06]  /*e170*/  BRA `(.L_x_381) ;  /* 0x0000000000887947 */ /* 0x000fec0003800000 */
.L_x_380:
[----:B------:R-:W-:-:S05]  /*e180*/  VIADD R5, R3, 0xffffff03 ;  /* 0xffffff0303057836 */ /* 0x000fca0000000000 */
[----:B------:R-:W-:-:S13]  /*e190*/  ISETP.GT.U32.AND P2, PT, R5, 0x1, PT ;  /* 0x000000010500780c */ /* 0x000fda0003f44070 */
[----:B------:R-:W-:Y:S05]  /*e1a0*/  @P2 BRA `(.L_x_382) ;  /* 0x0000000000782947 */ /* 0x000fea0003800000 */
[----:B------:R-:W-:Y:S02]  /*e1b0*/  LOP3.LUT R107, R0, 0x7fffff, RZ, 0xc0, !PT ;  /* 0x007fffff006b7812 */ /* 0x000fe400078ec0ff */
[----:B------:R-:W-:Y:S02]  /*e1c0*/  MOV R100, 0x3 ;  /* 0x0000000300647802 */ /* 0x000fe40000000f00 */
[----:B------:R-:W-:Y:S02]  /*e1d0*/  LOP3.LUT R107, R107, 0x3f800000, RZ, 0xfc, !PT ;  /* 0x3f8000006b6b7812 */ /* 0x000fe400078efcff */
[----:B------:R-:W-:Y:S02]  /*e1e0*/  SHF.L.U32 R103, R100, R5, RZ ;  /* 0x0000000564677219 */ /* 0x000fe400000006ff */
[----:B------:R-:W1:Y:S01]  /*e1f0*/  MUFU.RCP R98, R107 ;  /* 0x0000006b00627308 */ /* 0x000e620000001000 */
[----:B------:R-:W-:Y:S01]  /*e200*/  IADD3 R3, R3, -0xfc, RZ ;  /* 0xffffff0403037810 */ /* 0x000fe20007ffe0ff */
[----:B-1----:R-:W-:-:S04]  /*e210*/  FFMA R105, R107, R98, -1 ;  /* 0xbf8000006b697423 */ /* 0x002fc80000000062 */
[----:B------:R-:W-:-:S04]  /*e220*/  FADD.FTZ R105, -R105, -RZ ;  /* 0x800000ff69697221 */ /* 0x000fc80000010100 */
[CCC-:B------:R-:W-:Y:S01]  /*e230*/  FFMA.RM R94, R98.reuse, R105.reuse, R98.reuse ;  /* 0x00000069625e7223 */ /* 0x1c0fe20000004062 */
[----:B------:R-:W-:-:S04]  /*e240*/  FFMA.RP R105, R98, R105, R98 ;  /* 0x0000006962697223 */ /* 0x000fc80000008062 */
[C---:B------:R-:W-:Y:S02]  /*e250*/  LOP3.LUT R98, R94.reuse, 0x7fffff, RZ, 0xc0, !PT ;  /* 0x007fffff5e627812 */ /* 0x040fe400078ec0ff */
[----:B------:R-:W-:Y:S02]  /*e260*/  FSETP.NEU.FTZ.AND P2, PT, R94, R105, PT ;  /* 0x000000695e00720b */ /* 0x000fe40003f5d000 */
[----:B------:R-:W-:Y:S02]  /*e270*/  LOP3.LUT R94, R98, 0x800000, RZ, 0xfc, !PT ;  /* 0x00800000625e7812 */ /* 0x000fe400078efcff */
[----:B------:R-:W-:Y:S02]  /*e280*/  SEL R98, RZ, 0xffffffff, !P2 ;  /* 0xffffffffff627807 */ /* 0x000fe40005000000 */
[----:B------:R-:W-:Y:S02]  /*e290*/  LOP3.LUT R100, R103, R94, RZ, 0xc0, !PT ;  /* 0x0000005e67647212 */ /* 0x000fe400078ec0ff */
[----:B------:R-:W-:-:S02]  /*e2a0*/  IADD3 R98, -R98, RZ, RZ ;  /* 0x000000ff62627210 */ /* 0x000fc40007ffe1ff */
[-C--:B------:R-:W-:Y:S02]  /*e2b0*/  SHF.R.U32.HI R100, RZ, R5.reuse, R100 ;  /* 0x00000005ff647219 */ /* 0x080fe40000011664 */
[--C-:B------:R-:W-:Y:S02]  /*e2c0*/  LOP3.LUT P2, RZ, R98, R5, R94.reuse, 0xf8, !PT ;  /* 0x0000000562ff7212 */ /* 0x100fe4000784f85e */
[C---:B------:R-:W-:Y:S02]  /*e2d0*/  LOP3.LUT P3, RZ, R100.reuse, 0x1, RZ, 0xc0, !PT ;  /* 0x0000000164ff7812 */ /* 0x040fe4000786c0ff */
[----:B------:R-:W-:Y:S02]  /*e2e0*/  LOP3.LUT P4, RZ, R100, 0x2, RZ, 0xc0, !PT ;  /* 0x0000000264ff7812 */ /* 0x000fe4000788c0ff */
[----:B------:R-:W-:Y:S02]  /*e2f0*/  SHF.R.U32.HI R3, RZ, R3, R94 ;  /* 0x00000003ff037219 */ /* 0x000fe4000001165e */
[----:B------:R-:W-:-:S02]  /*e300*/  PLOP3.LUT P2, PT, P3, P2, P4, 0xe0, 0x0 ;  /* 0x000000000000781c */ /* 0x000fc40001f45c40 */
[----:B------:R-:W-:Y:S02]  /*e310*/  LOP3.LUT P3, RZ, R0, 0x7fffff, RZ, 0xc0, !PT ;  /* 0x007fffff00ff7812 */ /* 0x000fe4000786c0ff */
[----:B------:R-:W-:-:S05]  /*e320*/  SEL R5, RZ, 0x1, !P2 ;  /* 0x00000001ff057807 */ /* 0x000fca0005000000 */
[----:B------:R-:W-:-:S05]  /*e330*/  IMAD.MOV R5, RZ, RZ, -R5 ;  /* 0x000000ffff057224 */ /* 0x000fca00078e0a05 */
[----:B------:R-:W-:-:S13]  /*e340*/  ISETP.GE.AND P2, PT, R5, RZ, PT ;  /* 0x000000ff0500720c */ /* 0x000fda0003f46270 */
[----:B------:R-:W-:-:S05]  /*e350*/  @!P2 IADD3 R3, R3, 0x1, RZ ;  /* 0x000000010303a810 */ /* 0x000fca0007ffe0ff */
[----:B------:R-:W-:-:S05]  /*e360*/  @!P3 IMAD.SHL.U32 R3, R3, 0x2, RZ ;  /* 0x000000020303b824 */ /* 0x000fca00078e00ff */
[----:B------:R-:W-:Y:S01]  /*e370*/  LOP3.LUT R5, R3, 0x80000000, R0, 0xf8, !PT ;  /* 0x8000000003057812 */ /* 0x000fe200078ef800 */
[----:B------:R-:W-:Y:S06]  /*e380*/  BRA `(.L_x_381) ;  /* 0x0000000000047947 */ /* 0x000fec0003800000 */
.L_x_382:
[----:B------:R1:W2:Y:S02]  /*e390*/  MUFU.RCP R5, R0 ;  /* 0x0000000000057308 */ /* 0x0002a40000001000 */
.L_x_381:
[----:B------:R-:W-:Y:S05]  /*e3a0*/  BSYNC B0 ;  /* 0x0000000000007941 */ /* 0x000fea0003800000 */
.L_x_379:
[----:B-12---:R-:W-:Y:S02]  /*e3b0*/  MOV R0, R5 ;  /* 0x0000000500007202 */ /* 0x006fe40000000f00 */
[----:B------:R-:W-:-:S04]  /*e3c0*/  MOV R5, 0x0 ;  /* 0x0000000000057802 */ /* 0x000fc80000000f00 */
[----:B------:R-:W-:Y:S05]  /*e3d0*/  RET.REL.NODEC R4 `(_ZN7cutlass13device_kernelINS_4gemm6kernel13GemmUniversalIN4cute5tupleIJiiiiEEENS1_10collective13CollectiveMmaINS1_34MainloopSm90TmaGmmaWarpSpecializedILi4ENS5_IJNS4_1CILi1EEESB_SB_EEENS1_35KernelTmaWarpSpecializedCooperativeEEENS5_IJNSA_ILi256EEENSA_ILi64EEESG_EEENS_10bfloat16_tENS5_IJlSB_lEEESI_SJ_NS4_8TiledMMAINS4_8MMA_AtomIJNS4_4SM904GMMA27MMA_64x64x16_F32BF16BF16_SSILNSN_5MajorE0ELSP_0ELNSN_7ScaleInE1ELSQ_1EEEEEENS4_6LayoutINS5_IJNSA_ILi2EEESB_SB_EEENS5_IJSB_NSA_ILi0EEESW_EEEEENS5_IJNS4_10UnderscoreESZ_SZ_EEEEENS4_13SM90_TMA_LOADENS4_14ComposedLayoutINS4_7SwizzleILi3ELi4ELi3EEENS4_18smem_ptr_flag_bitsILi16EEENST_INS5_IJNSA_ILi8EEESG_EEENS5_IJSG_SB_EEEEEEEvNS4_8identityES12_S1C_vS1D_EENS_8epilogue10collective18CollectiveEpilogueINS1F_22Sm90TmaWarpSpecializedILi4ELi2ELi16ELb1ELb0EEEJSH_NS5_IJNSA_ILi128EEENSA_ILi32EEEEEESI_SJ_SI_SJ_NS1F_6fusion15FusionCallbacksIS1J_NS1N_13LinCombEltActINS1F_6thread4SiLuESI_fSI_fLNS_15FloatRoundStyleE2EEESH_S1M_JEEES12_NS13_INS14_ILi2ELi4ELi3EEES17_NST_INS5_IJS18_S1L_EEENS5_IJS1L_SB_EEEEEEENS4_17SM75_U32x4_LDSM_NENS4_14SM90_TMA_STOREES1Z_NS4_17SM90_U32x4_STSM_NENS4_9Copy_AtomIJS22_NS_6half_tEEEEvEEEvvEEEEvNT_6ParamsE) ;  /* 0xffffff1c04087950 */ /* 0x000fea0003c3ffff */
.L_x_383:
[----:B------:R-:W-:-:S00]  /*e3e0*/  BRA `(.L_x_383) ;  /* 0xfffffffc00fc7947 */ /* 0x000fc0000383ffff */
[----:B------:R-:W-:-:S00]  /*e3f0*/  NOP ;  /* 0x0000000000007918 */ /* 0x000fc00000000000 */
        /* <DEDUP_REMOVED lines=8> */
.L_x_384:


//--------------------- .nv.global.init           --------------------------
	.section	.nv.global.init,"aw",@progbits
.nv.global.init:
	.type		$str$22,@object
	.size		$str$22,($str$26 - $str$22)
$str$22:
        /*0000*/ 	.byte	0x6b, 0x5f, 0x74, 0x69, 0x6c, 0x65, 0x5f, 0x63, 0x6f, 0x75, 0x6e, 0x74, 0x20, 0x3e, 0x3d, 0x20
        /*0010*/ 	.byte	0x31, 0x00
	.type		$str$26,@object
	.size		$str$26,($str$27 - $str$26)
$str$26:
        /*0012*/ 	.byte	0x28, 0x61, 0x64, 0x64, 0x72, 0x65, 0x73, 0x73, 0x20, 0x26, 0x20, 0x6d, 0x61, 0x73, 0x6b, 0x29
        /*0022*/ 	.byte	0x20, 0x3d, 0x3d, 0x20, 0x30, 0x00
	.type		$str$27,@object
	.size		$str$27,($str$23 - $str$27)
$str$27:
        /*0028*/ 	.byte	0x2f, 0x74, 0x6d, 0x70, 0x2f, 0x63, 0x75, 0x74, 0x6c, 0x61, 0x73, 0x73, 0x5f, 0x73, 0x77, 0x65
        /*0038*/ 	.byte	0x65, 0x70, 0x5f, 0x73, 0x72, 0x63, 0x2f, 0x69, 0x6e, 0x63, 0x6c, 0x75, 0x64, 0x65, 0x2f, 0x63
        /*0048*/ 	.byte	0x75, 0x74, 0x65, 0x2f, 0x70, 0x6f, 0x69, 0x6e, 0x74, 0x65, 0x72, 0x5f, 0x66, 0x6c, 0x61, 0x67
        /*0058*/ 	.byte	0x67, 0x65, 0x64, 0x2e, 0x68, 0x70, 0x70, 0x00
	.type		$str$23,@object
	.size		$str$23,(__unnamed_2 - $str$23)
$str$23:
        /*0060*/ 	.byte	0x2f, 0x74, 0x6d, 0x70, 0x2f, 0x63, 0x75, 0x74, 0x6c, 0x61, 0x73, 0x73, 0x5f, 0x73, 0x77, 0x65
        /*0070*/ 	.byte	0x65, 0x70, 0x5f, 0x73, 0x72, 0x63, 0x2f, 0x69, 0x6e, 0x63, 0x6c, 0x75, 0x64, 0x65, 0x2f, 0x63
        /*0080*/ 	.byte	0x75, 0x74, 0x6c, 0x61, 0x73, 0x73, 0x2f, 0x67, 0x65, 0x6d, 0x6d, 0x2f, 0x63, 0x6f, 0x6c, 0x6c
        /*0090*/ 	.byte	0x65, 0x63, 0x74, 0x69, 0x76, 0x65, 0x2f, 0x73, 0x6d, 0x39, 0x30, 0x5f, 0x6d, 0x6d, 0x61, 0x5f
        /*00a0*/ 	.byte	0x74, 0x6d, 0x61, 0x5f, 0x67, 0x6d, 0x6d, 0x61, 0x5f, 0x73, 0x73, 0x5f, 0x77, 0x61, 0x72, 0x70
        /*00b0*/ 	.byte	0x73, 0x70, 0x65, 0x63, 0x69, 0x61, 0x6c, 0x69, 0x7a, 0x65, 0x64, 0x2e, 0x68, 0x70, 0x70, 0x00
	.type		__unnamed_2,@object
	.size		__unnamed_2,(__unnamed_1 - __unnamed_2)
__unnamed_2:
        /*00c0*/ 	.byte	0x61, 0x75, 0x74, 0x6f, 0x20, 0x63, 0x75, 0x74, 0x65, 0x3a, 0x3a, 0x61, 0x73, 0x5f, 0x70, 0x6f
        /* <DEDUP_REMOVED lines=27> */
        /*0280*/ 	.byte	0x3c, 0x34, 0x30, 0x39, 0x36, 0x3e, 0x3e, 0x3e, 0x3e, 0x3e, 0x5d, 0x00
	.type		__unnamed_1,@object
	.size		__unnamed_1,(.L_0 - __unnamed_1)
__unnamed_1:
        /* <DEDUP_REMOVED lines=181> */
        /*0ddc*/ 	.byte	0x79, 0x5d, 0x00
.L_0:


//--------------------- .nv.shared._ZN7cutlass13device_kernelINS_4gemm6kernel13GemmUniversalIN4cute5tupleIJiiiiEEENS1_10collective13CollectiveMmaINS1_34MainloopSm90TmaGmmaWarpSpecializedILi4ENS5_IJNS4_1CILi1EEESB_SB_EEENS1_35KernelTmaWarpSpecializedCooperativeEEENS5_IJNSA_ILi256EEENSA_ILi64EEESG_EEENS_10bfloat16_tENS5_IJlSB_lEEESI_SJ_NS4_8TiledMMAINS4_8MMA_AtomIJNS4_4SM904GMMA27MMA_64x64x16_F32BF16BF16_SSILNSN_5MajorE0ELSP_0ELNSN_7ScaleInE1ELSQ_1EEEEEENS4_6LayoutINS5_IJNSA_ILi2EEESB_SB_EEENS5_IJSB_NSA_ILi0EEESW_EEEEENS5_IJNS4_10UnderscoreESZ_SZ_EEEEENS4_13SM90_TMA_LOADENS4_14ComposedLayoutINS4_7SwizzleILi3ELi4ELi3EEENS4_18smem_ptr_flag_bitsILi16EEENST_INS5_IJNSA_ILi8EEESG_EEENS5_IJSG_SB_EEEEEEEvNS4_8identityES12_S1C_vS1D_EENS_8epilogue10collective18CollectiveEpilogueINS1F_22Sm90TmaWarpSpecializedILi4ELi2ELi16ELb1ELb0EEEJSH_NS5_IJNSA_ILi128EEENSA_ILi32EEEEEESI_SJ_SI_SJ_NS1F_6fusion15FusionCallbacksIS1J_NS1N_13LinCombEltActINS1F_6thread4SiLuESI_fSI_fLNS_15FloatRoundStyleE2EEESH_S1M_JEEES12_NS13_INS14_ILi2ELi4ELi3EEES17_NST_INS5_IJS18_S1L_EEENS5_IJS1L_SB_EEEEEEENS4_17SM75_U32x4_LDSM_NENS4_14SM90_TMA_STOREES1Z_NS4_17SM90_U32x4_STSM_NENS4_9Copy_AtomIJS22_NS_6half_tEEEEvEEEvvEEEEvNT_6ParamsE --------------------------
	.section	.nv.shared._ZN7cutlass13device_kernelINS_4gemm6kernel13GemmUniversalIN4cute5tupleIJiiiiEEENS1_10collective13CollectiveMmaINS1_34MainloopSm90TmaGmmaWarpSpecializedILi4ENS5_IJNS4_1CILi1EEESB_SB_EEENS1_35KernelTmaWarpSpecializedCooperativeEEENS5_IJNSA_ILi256EEENSA_ILi64EEESG_EEENS_10bfloat16_tENS5_IJlSB_lEEESI_SJ_NS4_8TiledMMAINS4_8MMA_AtomIJNS4_4SM904GMMA27MMA_64x64x16_F32BF16BF16_SSILNSN_5MajorE0ELSP_0ELNSN_7ScaleInE1ELSQ_1EEEEEENS4_6LayoutINS5_IJNSA_ILi2EEESB_SB_EEENS5_IJSB_NSA_ILi0EEESW_EEEEENS5_IJNS4_10UnderscoreESZ_SZ_EEEEENS4_13SM90_TMA_LOADENS4_14ComposedLayoutINS4_7SwizzleILi3ELi4ELi3EEENS4_18smem_ptr_flag_bitsILi16EEENST_INS5_IJNSA_ILi8EEESG_EEENS5_IJSG_SB_EEEEEEEvNS4_8identityES12_S1C_vS1D_EENS_8epilogue10collective18CollectiveEpilogueINS1F_22Sm90TmaWarpSpecializedILi4ELi2ELi16ELb1ELb0EEEJSH_NS5_IJNSA_ILi128EEENSA_ILi32EEEEEESI_SJ_SI_SJ_NS1F_6fusion15FusionCallbacksIS1J_NS1N_13LinCombEltActINS1F_6thread4SiLuESI_fSI_fLNS_15FloatRoundStyleE2EEESH_S1M_JEEES12_NS13_INS14_ILi2ELi4ELi3EEES17_NST_INS5_IJS18_S1L_EEENS5_IJS1L_SB_EEEEEEENS4_17SM75_U32x4_LDSM_NENS4_14SM90_TMA_STOREES1Z_NS4_17SM90_U32x4_STSM_NENS4_9Copy_AtomIJS22_NS_6half_tEEEEvEEEvvEEEEvNT_6ParamsE,"aw",@nobits
	.sectionflags	@""
	.align	16
	.zero		1024


//--------------------- .nv.shared.reserved.0     --------------------------
	.section	.nv.shared.reserved.0,"aw",@nobits
	.weak		__nv_reservedSMEM_offset_0_alias
	.size		__nv_reservedSMEM_offset_0_alias, 0, 0
	.other		__nv_reservedSMEM_offset_0_alias,@"STO_CUDA_RESERVED_SHARED STV_DEFAULT"
__nv_reservedSMEM_offset_0_alias:
	.zero		0


//--------------------- .nv.global                --------------------------
	.section	.nv.global,"aw",@nobits
.nv.global:
	.type		_ZN39_INTERNAL_e1667fc1_4_k_cu_16e0ea8e_27984cute1_E,@object
	.size		_ZN39_INTERNAL_e1667fc1_4_k_cu_16e0ea8e_27984cute1_E,(_ZN39_INTERNAL_e1667fc1_4_k_cu_16e0ea8e_27984cuda3std3__45__cpo6cbeginE - _ZN39_INTERNAL_e1667fc1_4_k_cu_16e0ea8e_27984cute1_E)
_ZN39_INTERNAL_e1667fc1_4_k_cu_16e0ea8e_27984cute1_E:
	.zero		1
	.type		_ZN39_INTERNAL_e1667fc1_4_k_cu_16e0ea8e_27984cuda3std3__45__cpo6cbeginE,@object
	.size		_ZN39_INTERNAL_e1667fc1_4_k_cu_16e0ea8e_27984cuda3std3__45__cpo6cbeginE,(_ZN39_INTERNAL_e1667fc1_4_k_cu_16e0ea8e_27984cuda3std3__48in_placeE - _ZN39_INTERNAL_e1667fc1_4_k_cu_16e0ea8e_27984cuda3std3__45__cpo6cbeginE)
_ZN39_INTERNAL_e1667fc1_4_k_cu_16e0ea8e_27984cuda3std3__45__cpo6cbeginE:
	.zero		1
	.type		_ZN39_INTERNAL_e1667fc1_4_k_cu_16e0ea8e_27984cuda3std3__48in_placeE,@object
	.size		_ZN39_INTERNAL_e1667fc1_4_k_cu_16e0ea8e_27984cuda3std3__48in_placeE,(_ZN39_INTERNAL_e1667fc1_4_k_cu_16e0ea8e_27984cuda3std6ranges3__45__cpo9iter_moveE - _ZN39_INTERNAL_e1667fc1_4_k_cu_16e0ea8e_27984cuda3std3__48in_placeE)
_ZN39_INTERNAL_e1667fc1_4_k_cu_16e0ea8e_27984cuda3std3__48in_placeE:
	.zero		1
	.type		_ZN39_INTERNAL_e1667fc1_4_k_cu_16e0ea8e_27984cuda3std6ranges3__45__cpo9iter_moveE,@object
	.size		_ZN39_INTERNAL_e1667fc1_4_k_cu_16e0ea8e_27984cuda3std6ranges3__45__cpo9iter_moveE,(_ZN39_INTERNAL_e1667fc1_4_k_cu_16e0ea8e_27984cuda3std3__45__cpo5beginE - _ZN39_INTERNAL_e1667fc1_4_k_cu_16e0ea8e_27984cuda3std6ranges3__45__cpo9iter_moveE)
_ZN39_INTERNAL_e1667fc1_4_k_cu_16e0ea8e_27984cuda3std6ranges3__45__cpo9iter_moveE:
	.zero		1
	.type		_ZN39_INTERNAL_e1667fc1_4_k_cu_16e0ea8e_27984cuda3std3__45__cpo5beginE,@object
	.size		_ZN39_INTERNAL_e1667fc1_4_k_cu_16e0ea8e_27984cuda3std3__45__cpo5beginE,(_ZN39_INTERNAL_e1667fc1_4_k_cu_16e0ea8e_27984cuda3std3__441_GLOBAL__N__e1667fc1_4_k_cu_16e0ea8e_27986ignoreE - _ZN39_INTERNAL_e1667fc1_4_k_cu_16e0ea8e_27984cuda3std3__45__cpo5beginE)
_ZN39_INTERNAL_e1667fc1_4_k_cu_16e0ea8e_27984cuda3std3__45__cpo5beginE:
	.zero		1
	.type		_ZN39_INTERNAL_e1667fc1_4_k_cu_16e0ea8e_27984cuda3std3__441_GLOBAL__N__e1667fc1_4_k_cu_16e0ea8e_27986ignoreE,@object
	.size		_ZN39_INTERNAL_e1667fc1_4_k_cu_16e0ea8e_27984cuda3std3__441_GLOBAL__N__e1667fc1_4_k_cu_16e0ea8e_27986ignoreE,(_ZN39_INTERNAL_e1667fc1_4_k_cu_16e0ea8e_27984cute7productE - _ZN39_INTERNAL_e1667fc1_4_k_cu_16e0ea8e_27984cuda3std3__441_GLOBAL__N__e1667fc1_4_k_cu_16e0ea8e_27986ignoreE)
_ZN39_INTERNAL_e1667fc1_4_k_cu_16e0ea8e_27984cuda3std3__441_GLOBAL__N__e1667fc1_4_k_cu_16e0ea8e_27986ignoreE:
	.zero		1
	.type		_ZN39_INTERNAL_e1667fc1_4_k_cu_16e0ea8e_27984cute7productE,@object
	.size		_ZN39_INTERNAL_e1667fc1_4_k_cu_16e0ea8e_27984cute7productE,(_ZN39_INTERNAL_e1667fc1_4_k_cu_16e0ea8e_27984cuda3std3__45__cpo3endE - _ZN39_INTERNAL_e1667fc1_4_k_cu_16e0ea8e_27984cute7productE)
_ZN39_INTERNAL_e1667fc1_4_k_cu_16e0ea8e_27984cute7productE:
	.zero		1
	.type		_ZN39_INTERNAL_e1667fc1_4_k_cu_16e0ea8e_27984cuda3std3__45__cpo3endE,@object
	.size		_ZN39_INTERNAL_e1667fc1_4_k_cu_16e0ea8e_27984cuda3std3__45__cpo3endE,(_ZN39_INTERNAL_e1667fc1_4_k_cu_16e0ea8e_27984cuda3std3__419piecewise_constructE - _ZN39_INTERNAL_e1667fc1_4_k_cu_16e0ea8e_27984cuda3std3__45__cpo3endE)
_ZN39_INTERNAL_e1667fc1_4_k_cu_16e0ea8e_27984cuda3std3__45__cpo3endE:
	.zero		1
	.type		_ZN39_INTERNAL_e1667fc1_4_k_cu_16e0ea8e_27984cuda3std3__419piecewise_constructE,@object
	.size		_ZN39_INTERNAL_e1667fc1_4_k_cu_16e0ea8e_27984cuda3std3__419piecewise_constructE,(_ZN39_INTERNAL_e1667fc1_4_k_cu_16e0ea8e_27984cuda3std3__45__cpo4cendE - _ZN39_INTERNAL_e1667fc1_4_k_cu_16e0ea8e_27984cuda3std3__419piecewise_constructE)
_ZN39_INTERNAL_e1667fc1_4_k_cu_16e0ea8e_27984cuda3std3__419piecewise_constructE:
	.zero		1
	.type		_ZN39_INTERNAL_e1667fc1_4_k_cu_16e0ea8e_27984cuda3std3__45__cpo4cendE,@object
	.size		_ZN39_INTERNAL_e1667fc1_4_k_cu_16e0ea8e_27984cuda3std3__45__cpo4cendE,(_ZN39_INTERNAL_e1667fc1_4_k_cu_16e0ea8e_27984cuda3std6ranges3__45__cpo4swapE - _ZN39_INTERNAL_e1667fc1_4_k_cu_16e0ea8e_27984cuda3std3__45__cpo4cendE)
_ZN39_INTERNAL_e1667fc1_4_k_cu_16e0ea8e_27984cuda3std3__45__cpo4cendE:
	.zero		1
	.type		_ZN39_INTERNAL_e1667fc1_4_k_cu_16e0ea8e_27984cuda3std6ranges3__45__cpo4swapE,@object
	.size		_ZN39_INTERNAL_e1667fc1_4_k_cu_16e0ea8e_27984cuda3std6ranges3__45__cpo4swapE,(.L_9 - _ZN39_INTERNAL_e1667fc1_4_k_cu_16e0ea8e_27984cuda3std6ranges3__45__cpo4swapE)
_ZN39_INTERNAL_e1667fc1_4_k_cu_16e0ea8e_27984cuda3std6ranges3__45__cpo4swapE:
	.zero		1
.L_9:


//--------------------- .nv.constant0._ZN7cutlass13device_kernelINS_4gemm6kernel13GemmUniversalIN4cute5tupleIJiiiiEEENS1_10collective13CollectiveMmaINS1_34MainloopSm90TmaGmmaWarpSpecializedILi4ENS5_IJNS4_1CILi1EEESB_SB_EEENS1_35KernelTmaWarpSpecializedCooperativeEEENS5_IJNSA_ILi256EEENSA_ILi64EEESG_EEENS_10bfloat16_tENS5_IJlSB_lEEESI_SJ_NS4_8TiledMMAINS4_8MMA_AtomIJNS4_4SM904GMMA27MMA_64x64x16_F32BF16BF16_SSILNSN_5MajorE0ELSP_0ELNSN_7ScaleInE1ELSQ_1EEEEEENS4_6LayoutINS5_IJNSA_ILi2EEESB_SB_EEENS5_IJSB_NSA_ILi0EEESW_EEEEENS5_IJNS4_10UnderscoreESZ_SZ_EEEEENS4_13SM90_TMA_LOADENS4_14ComposedLayoutINS4_7SwizzleILi3ELi4ELi3EEENS4_18smem_ptr_flag_bitsILi16EEENST_INS5_IJNSA_ILi8EEESG_EEENS5_IJSG_SB_EEEEEEEvNS4_8identityES12_S1C_vS1D_EENS_8epilogue10collective18CollectiveEpilogueINS1F_22Sm90TmaWarpSpecializedILi4ELi2ELi16ELb1ELb0EEEJSH_NS5_IJNSA_ILi128EEENSA_ILi32EEEEEESI_SJ_SI_SJ_NS1F_6fusion15FusionCallbacksIS1J_NS1N_13LinCombEltActINS1F_6thread4SiLuESI_fSI_fLNS_15FloatRoundStyleE2EEESH_S1M_JEEES12_NS13_INS14_ILi2ELi4ELi3EEES17_NST_INS5_IJS18_S1L_EEENS5_IJS1L_SB_EEEEEEENS4_17SM75_U32x4_LDSM_NENS4_14SM90_TMA_STOREES1Z_NS4_17SM90_U32x4_STSM_NENS4_9Copy_AtomIJS22_NS_6half_tEEEEvEEEvvEEEEvNT_6ParamsE --------------------------
	.section	.nv.constant0._ZN7cutlass13device_kernelINS_4gemm6kernel13GemmUniversalIN4cute5tupleIJiiiiEEENS1_10collective13CollectiveMmaINS1_34MainloopSm90TmaGmmaWarpSpecializedILi4ENS5_IJNS4_1CILi1EEESB_SB_EEENS1_35KernelTmaWarpSpecializedCooperativeEEENS5_IJNSA_ILi256EEENSA_ILi64EEESG_EEENS_10bfloat16_tENS5_IJlSB_lEEESI_SJ_NS4_8TiledMMAINS4_8MMA_AtomIJNS4_4SM904GMMA27MMA_64x64x16_F32BF16BF16_SSILNSN_5MajorE0ELSP_0ELNSN_7ScaleInE1ELSQ_1EEEEEENS4_6LayoutINS5_IJNSA_ILi2EEESB_SB_EEENS5_IJSB_NSA_ILi0EEESW_EEEEENS5_IJNS4_10UnderscoreESZ_SZ_EEEEENS4_13SM90_TMA_LOADENS4_14ComposedLayoutINS4_7SwizzleILi3ELi4ELi3EEENS4_18smem_ptr_flag_bitsILi16EEENST_INS5_IJNSA_ILi8EEESG_EEENS5_IJSG_SB_EEEEEEEvNS4_8identityES12_S1C_vS1D_EENS_8epilogue10collective18CollectiveEpilogueINS1F_22Sm90TmaWarpSpecializedILi4ELi2ELi16ELb1ELb0EEEJSH_NS5_IJNSA_ILi128EEENSA_ILi32EEEEEESI_SJ_SI_SJ_NS1F_6fusion15FusionCallbacksIS1J_NS1N_13LinCombEltActINS1F_6thread4SiLuESI_fSI_fLNS_15FloatRoundStyleE2EEESH_S1M_JEEES12_NS13_INS14_ILi2ELi4ELi3EEES17_NST_INS5_IJS18_S1L_EEENS5_IJS1L_SB_EEEEEEENS4_17SM75_U32x4_LDSM_NENS4_14SM90_TMA_STOREES1Z_NS4_17SM90_U32x4_STSM_NENS4_9Copy_AtomIJS22_NS_6half_tEEEEvEEEvvEEEEvNT_6ParamsE,"a",@progbits
	.sectionflags	@""
	.align	4
.nv.constant0._ZN7cutlass13device_kernelINS_4gemm6kernel13GemmUniversalIN4cute5tupleIJiiiiEEENS1_10collective13CollectiveMmaINS1_34MainloopSm90TmaGmmaWarpSpecializedILi4ENS5_IJNS4_1CILi1EEESB_SB_EEENS1_35KernelTmaWarpSpecializedCooperativeEEENS5_IJNSA_ILi256EEENSA_ILi64EEESG_EEENS_10bfloat16_tENS5_IJlSB_lEEESI_SJ_NS4_8TiledMMAINS4_8MMA_AtomIJNS4_4SM904GMMA27MMA_64x64x16_F32BF16BF16_SSILNSN_5MajorE0ELSP_0ELNSN_7ScaleInE1ELSQ_1EEEEEENS4_6LayoutINS5_IJNSA_ILi2EEESB_SB_EEENS5_IJSB_NSA_ILi0EEESW_EEEEENS5_IJNS4_10UnderscoreESZ_SZ_EEEEENS4_13SM90_TMA_LOADENS4_14ComposedLayoutINS4_7SwizzleILi3ELi4ELi3EEENS4_18smem_ptr_flag_bitsILi16EEENST_INS5_IJNSA_ILi8EEESG_EEENS5_IJSG_SB_EEEEEEEvNS4_8identityES12_S1C_vS1D_EENS_8epilogue10collective18CollectiveEpilogueINS1F_22Sm90TmaWarpSpecializedILi4ELi2ELi16ELb1ELb0EEEJSH_NS5_IJNSA_ILi128EEENSA_ILi32EEEEEESI_SJ_SI_SJ_NS1F_6fusion15FusionCallbacksIS1J_NS1N_13LinCombEltActINS1F_6thread4SiLuESI_fSI_fLNS_15FloatRoundStyleE2EEESH_S1M_JEEES12_NS13_INS14_ILi2ELi4ELi3EEES17_NST_INS5_IJS18_S1L_EEENS5_IJS1L_SB_EEEEEEENS4_17SM75_U32x4_LDSM_NENS4_14SM90_TMA_STOREES1Z_NS4_17SM90_U32x4_STSM_NENS4_9Copy_AtomIJS22_NS_6half_tEEEEvEEEvvEEEEvNT_6ParamsE:
	.zero		2432


//--------------------- SYMBOLS --------------------------

	.type		.nv.reservedSmem.offset0,@object
	.size		.nv.reservedSmem.offset0,0x4
	.type		__assertfail,@function
